//
// Generated by NVIDIA NVVM Compiler
//
// Compiler Build ID: CL-36424714
// Cuda compilation tools, release 13.0, V13.0.88
// Based on NVVM 20.0.0
//

.version 9.0
.target sm_100
.address_size 64

	// .globl	_Z7EncryptP8aesBlockyPj
.extern .func  (.param .b64 func_retval0) malloc
(
	.param .b64 malloc_param_0
)
;
.shared .align 1 .b8 _ZZ7AES_128P8aesBlockyPjiE11matrizCajaS[256];
.shared .align 4 .b8 _ZZ7AES_128P8aesBlockyPjiE2T1[1024];
.shared .align 4 .b8 _ZZ7AES_128P8aesBlockyPjiE2T2[1024];
.shared .align 4 .b8 _ZZ7AES_128P8aesBlockyPjiE2T3[1024];
.shared .align 4 .b8 _ZZ7AES_128P8aesBlockyPjiE2T4[1024];
// _ZZ14AES_128DecryptP8aesBlockyPjiE11matrizCajaS has been demoted
// _ZZ14AES_128DecryptP8aesBlockyPjiE2T1 has been demoted
// _ZZ14AES_128DecryptP8aesBlockyPjiE2T2 has been demoted
// _ZZ14AES_128DecryptP8aesBlockyPjiE2T3 has been demoted
// _ZZ14AES_128DecryptP8aesBlockyPjiE2T4 has been demoted

.visible .entry _Z7EncryptP8aesBlockyPj(
	.param .u64 .ptr .align 1 _Z7EncryptP8aesBlockyPj_param_0,
	.param .u64 _Z7EncryptP8aesBlockyPj_param_1,
	.param .u64 .ptr .align 1 _Z7EncryptP8aesBlockyPj_param_2
)
{
	.local .align 16 .b8 	__local_depot0[4352];
	.reg .b64 	%SP;
	.reg .b64 	%SPL;
	.reg .pred 	%p<6>;
	.reg .b16 	%rs<5>;
	.reg .b32 	%r<2019>;
	.reg .b64 	%rd<41>;

	mov.u64 	%SPL, __local_depot0;
	ld.param.u64 	%rd19, [_Z7EncryptP8aesBlockyPj_param_1];
	add.u64 	%rd40, %SPL, 0;
	mov.u32 	%r14, %ntid.x;
	mov.u32 	%r15, %ctaid.x;
	mov.u32 	%r1, %tid.x;
	mad.lo.s32 	%r16, %r14, %r15, %r1;
	cvt.s64.s32 	%rd2, %r16;
	shr.u64 	%rd21, %rd19, 4;
	setp.le.u64 	%p1, %rd21, %rd2;
	@%p1 bra 	$L__BB0_5;
	cvt.u32.u64 	%r17, %rd2;
	setp.ne.s32 	%p2, %r1, 0;
	setp.ne.s32 	%p3, %r17, 0;
	and.pred  	%p4, %p2, %p3;
	@%p4 bra 	$L__BB0_4;
	add.u64 	%rd23, %SPL, 256;
	add.u64 	%rd25, %SPL, 1280;
	add.u64 	%rd27, %SPL, 2304;
	add.u64 	%rd29, %SPL, 3328;
	mov.b32 	%r24, 1990973438;
	mov.b32 	%r25, 728170800;
	mov.b32 	%r26, -982553614;
	mov.b32 	%r27, 2071428195;
	st.local.v4.b32 	[%rd40], {%r27, %r26, %r25, %r24};
	mov.b32 	%r28, -1066228580;
	mov.b32 	%r29, -1348283219;
	mov.b32 	%r30, -263759366;
	mov.b32 	%r31, 2110358218;
	st.local.v4.b32 	[%rd40+16], {%r31, %r30, %r29, %r28};
	mov.b32 	%r32, 355588209;
	mov.b32 	%r33, -236608204;
	mov.b32 	%r34, -856211658;
	mov.b32 	%r35, 647232951;
	st.local.v4.b32 	[%rd40+32], {%r35, %r34, %r33, %r32};
	mov.b32 	%r36, 1974609899;
	mov.b32 	%r37, -494923257;
	mov.b32 	%r38, -1710909928;
	mov.b32 	%r39, -1021065468;
	st.local.v4.b32 	[%rd40+48], {%r39, %r38, %r37, %r36};
	mov.b32 	%r40, -2077236439;
	mov.b32 	%r41, -1277805742;
	mov.b32 	%r42, -1604686309;
	mov.b32 	%r43, 439124745;
	st.local.v4.b32 	[%rd40+64], {%r43, %r42, %r41, %r40};
	mov.b32 	%r44, -816296886;
	mov.b32 	%r45, 968805226;
	mov.b32 	%r46, 1538391072;
	mov.b32 	%r47, -318713517;
	st.local.v4.b32 	[%rd40+80], {%r47, %r46, %r45, %r44};
	mov.b32 	%r48, -1465959344;
	mov.b32 	%r49, 2130901317;
	mov.b32 	%r50, -2060235453;
	mov.b32 	%r51, -72683568;
	st.local.v4.b32 	[%rd40+96], {%r51, %r50, %r49, %r48};
	mov.b32 	%r52, -755761392;
	mov.b32 	%r53, 567981756;
	mov.b32 	%r54, -180839022;
	mov.b32 	%r55, -1891589295;
	st.local.v4.b32 	[%rd40+112], {%r55, %r54, %r53, %r52};
	mov.b32 	%r56, 1931042148;
	mov.b32 	%r57, 1031710660;
	mov.b32 	%r58, 390371167;
	mov.b32 	%r59, -334295859;
	st.local.v4.b32 	[%rd40+128], {%r59, %r58, %r57, %r56};
	mov.b32 	%r60, -620011810;
	mov.b32 	%r61, 347663942;
	mov.b32 	%r62, -2003817950;
	mov.b32 	%r63, -598769312;
	st.local.v4.b32 	[%rd40+144], {%r63, %r62, %r61, %r60};
	mov.b32 	%r64, 2045023633;
	mov.b32 	%r65, 1655493570;
	mov.b32 	%r66, 1545864777;
	mov.b32 	%r67, 171586272;
	st.local.v4.b32 	[%rd40+160], {%r67, %r66, %r65, %r64};
	mov.b32 	%r68, 145652325;
	mov.b32 	%r69, -353085844;
	mov.b32 	%r70, -1454451315;
	mov.b32 	%r71, 1832372455;
	st.local.v4.b32 	[%rd40+176], {%r71, %r70, %r69, %r68};
	mov.b32 	%r72, -1970553525;
	mov.b32 	%r73, 527752680;
	mov.b32 	%r74, -961239524;
	mov.b32 	%r75, 774207674;
	st.local.v4.b32 	[%rd40+192], {%r75, %r74, %r73, %r72};
	mov.b32 	%r76, -1642217082;
	mov.b32 	%r77, -1185467039;
	mov.b32 	%r78, 251003720;
	mov.b32 	%r79, 1723154032;
	st.local.v4.b32 	[%rd40+208], {%r79, %r78, %r77, %r76};
	mov.b32 	%r80, -551004722;
	mov.b32 	%r81, -377020773;
	mov.b32 	%r82, -1802577559;
	mov.b32 	%r83, 295237857;
	st.local.v4.b32 	[%rd40+224], {%r83, %r82, %r81, %r80};
	mov.b32 	%r84, 381375664;
	mov.b32 	%r85, 254646593;
	mov.b32 	%r86, 1749214911;
	mov.b32 	%r87, 227123596;
	st.local.v4.b32 	[%rd40+240], {%r87, %r86, %r85, %r84};
	mov.b32 	%r88, -1921287178;
	mov.b32 	%r89, -1720223762;
	mov.b32 	%r90, -2072216328;
	mov.b32 	%r91, -1520213050;
	st.local.v4.u32 	[%rd23], {%r91, %r90, %r89, %r88};
	add.s64 	%rd39, %rd23, 16;
	mov.b32 	%r92, 1422247313;
	mov.b32 	%r93, -1318096930;
	mov.b32 	%r94, -1117033514;
	mov.b32 	%r95, 234025727;
	st.local.v4.u32 	[%rd23+16], {%r95, %r94, %r93, %r92};
	mov.b32 	%r96, 2099981142;
	mov.b32 	%r97, -1452841010;
	mov.b32 	%r98, 50397442;
	mov.b32 	%r99, 1345335392;
	st.local.v4.u32 	[%rd23+32], {%r99, %r98, %r97, %r96};
	mov.b32 	%r100, -1703512340;
	mov.b32 	%r101, -424957107;
	mov.b32 	%r102, 1658312629;
	mov.b32 	%r103, 436141799;
	st.local.v4.u32 	[%rd23+48], {%r103, %r102, %r101, %r100};
	mov.b32 	%r104, -2021818886;
	mov.b32 	%r105, 1086966153;
	mov.b32 	%r106, -1652391393;
	mov.b32 	%r107, 1170918031;
	st.local.v4.u32 	[%rd23+64], {%r107, %r106, %r105, %r104};
	mov.b32 	%r108, 200339707;
	mov.b32 	%r109, -918075506;
	mov.b32 	%r110, -346465870;
	mov.b32 	%r111, 368769775;
	st.local.v4.u32 	[%rd23+80], {%r111, %r110, %r109, %r108};
	mov.b32 	%r112, -357585083;
	mov.b32 	%r113, -39673249;
	mov.b32 	%r114, 1742001331;
	mov.b32 	%r115, -324162239;
	st.local.v4.u32 	[%rd23+96], {%r115, %r114, %r113, %r112};
	mov.b32 	%r116, 1539358875;
	mov.b32 	%r117, -1770884380;
	mov.b32 	%r118, -140204973;
	mov.b32 	%r119, -1080255453;
	st.local.v4.u32 	[%rd23+112], {%r119, %r118, %r117, %r116};
	mov.b32 	%r120, 1780885068;
	mov.b32 	%r121, -1366060227;
	mov.b32 	%r122, 486407649;
	mov.b32 	%r123, -1028147339;
	st.local.v4.u32 	[%rd23+128], {%r123, %r122, %r121, %r120};
	mov.b32 	%r124, 1338821763;
	mov.b32 	%r125, 49805301;
	mov.b32 	%r126, 1094664062;
	mov.b32 	%r127, 1513502316;
	st.local.v4.u32 	[%rd23+144], {%r127, %r126, %r125, %r124};
	mov.b32 	%r128, 150073849;
	mov.b32 	%r129, 887481809;
	mov.b32 	%r130, -190470831;
	mov.b32 	%r131, 1546925160;
	st.local.v4.u32 	[%rd23+160], {%r131, %r130, %r129, %r128};
	mov.b32 	%r132, 1058346282;
	mov.b32 	%r133, 1395732834;
	mov.b32 	%r134, 1943591083;
	mov.b32 	%r135, -1821281822;
	st.local.v4.u32 	[%rd23+176], {%r135, %r134, %r133, %r132};
	mov.b32 	%r136, 1589887901;
	mov.b32 	%r137, 1696801606;
	mov.b32 	%r138, 1388824469;
	mov.b32 	%r139, 201589768;
	st.local.v4.u32 	[%rd23+192], {%r139, %r138, %r137, %r136};
	mov.b32 	%r140, -1248159185;
	mov.b32 	%r141, 251987210;
	mov.b32 	%r142, -1583966665;
	mov.b32 	%r143, 672667696;
	st.local.v4.u32 	[%rd23+208], {%r143, %r142, %r141, %r140};
	mov.b32 	%r144, 1038279391;
	mov.b32 	%r145, -1686077413;
	mov.b32 	%r146, 907153956;
	mov.b32 	%r147, 151455502;
	st.local.v4.u32 	[%rd23+224], {%r147, %r146, %r145, %r144};
	mov.b32 	%r148, -1619692054;
	mov.b32 	%r149, -843926913;
	mov.b32 	%r150, 1764173646;
	mov.b32 	%r151, 652995533;
	st.local.v4.u32 	[%rd23+240], {%r151, %r150, %r149, %r148};
	mov.b32 	%r152, 773462580;
	mov.b32 	%r153, 1949051992;
	mov.b32 	%r154, -1635548387;
	mov.b32 	%r155, 453576978;
	st.local.v4.u32 	[%rd23+256], {%r155, %r154, %r153, %r152};
	mov.b32 	%r156, -73359269;
	mov.b32 	%r157, -296068428;
	mov.b32 	%r158, -1301385508;
	mov.b32 	%r159, 756751158;
	st.local.v4.u32 	[%rd23+272], {%r159, %r158, %r157, %r156};
	mov.b32 	%r160, -827083907;
	mov.b32 	%r161, 1641469623;
	mov.b32 	%r162, 1295727478;
	mov.b32 	%r163, -162377052;
	st.local.v4.u32 	[%rd23+288], {%r163, %r162, %r161, %r160};
	mov.b32 	%r164, -1752923117;
	mov.b32 	%r165, 1898917726;
	mov.b32 	%r166, 1055122397;
	mov.b32 	%r167, 2066295122;
	st.local.v4.u32 	[%rd23+304], {%r167, %r166, %r165, %r164};
	mov.b32 	%r168, 753790401;
	mov.b32 	%r169, 0;
	mov.b32 	%r170, 1758581177;
	mov.b32 	%r171, -179088474;
	st.local.v4.u32 	[%rd23+320], {%r171, %r170, %r169, %r168};
	mov.b32 	%r172, -312779850;
	mov.b32 	%r173, -927878791;
	mov.b32 	%r174, 536673507;
	mov.b32 	%r175, 1612718144;
	st.local.v4.u32 	[%rd23+336], {%r175, %r174, %r173, %r172};
	mov.b32 	%r176, 1262041458;
	mov.b32 	%r177, -641810841;
	mov.b32 	%r178, 1187761037;
	mov.b32 	%r179, -1100322092;
	st.local.v4.u32 	[%rd23+352], {%r179, %r178, %r177, %r176};
	mov.b32 	%r180, 1255133061;
	mov.b32 	%r181, -396863312;
	mov.b32 	%r182, -733197160;
	mov.b32 	%r183, -565556588;
	st.local.v4.u32 	[%rd23+368], {%r183, %r182, %r181, %r180};
	mov.b32 	%r184, 385612781;
	mov.b32 	%r185, -441800113;
	mov.b32 	%r186, 720367557;
	mov.b32 	%r187, 1808847035;
	st.local.v4.u32 	[%rd23+384], {%r187, %r186, %r185, %r184};
	mov.b32 	%r188, -1803188975;
	mov.b32 	%r189, 1429418854;
	mov.b32 	%r190, -682799718;
	mov.b32 	%r191, -985447546;
	st.local.v4.u32 	[%rd23+400], {%r191, %r190, %r189, %r188};
	mov.b32 	%r192, -2122350594;
	mov.b32 	%r193, 100794884;
	mov.b32 	%r194, 284817897;
	mov.b32 	%r195, -817543798;
	st.local.v4.u32 	[%rd23+416], {%r195, %r194, %r193, %r192};
	mov.b32 	%r196, -475486133;
	mov.b32 	%r197, -1163944155;
	mov.b32 	%r198, 1144798328;
	mov.b32 	%r199, -263171936;
	st.local.v4.u32 	[%rd23+432], {%r199, %r198, %r197, %r196};
	mov.b32 	%r200, -1970303227;
	mov.b32 	%r201, -1069531008;
	mov.b32 	%r202, -22830243;
	mov.b32 	%r203, -212774494;
	st.local.v4.u32 	[%rd23+448], {%r203, %r202, %r201, %r200};
	mov.b32 	%r204, 83228145;
	mov.b32 	%r205, 1211644016;
	mov.b32 	%r206, -1130521311;
	mov.b32 	%r207, -1382903233;
	st.local.v4.u32 	[%rd23+464], {%r207, %r206, %r205, %r204};
	mov.b32 	%r208, 1663115586;
	mov.b32 	%r209, 1977277103;
	mov.b32 	%r210, -1044990345;
	mov.b32 	%r211, -541279133;
	st.local.v4.u32 	[%rd23+480], {%r211, %r210, %r209, %r208};
	mov.b32 	%r212, 1842533055;
	mov.b32 	%r213, 250868733;
	mov.b32 	%r214, 452984805;
	mov.b32 	%r215, 806359072;
	st.local.v4.u32 	[%rd23+496], {%r215, %r214, %r213, %r212};
	mov.b32 	%r216, 804056259;
	mov.b32 	%r217, 890442534;
	mov.b32 	%r218, 336333848;
	mov.b32 	%r219, 1288555905;
	st.local.v4.u32 	[%rd23+512], {%r219, %r218, %r217, %r216};
	mov.b32 	%r220, 957814574;
	mov.b32 	%r221, -867941240;
	mov.b32 	%r222, -1567123659;
	mov.b32 	%r223, -513843266;
	st.local.v4.u32 	[%rd23+528], {%r223, %r222, %r221, %r220};
	mov.b32 	%r224, 1195195770;
	mov.b32 	%r225, -2105639172;
	mov.b32 	%r226, -223893675;
	mov.b32 	%r227, 1472513171;
	st.local.v4.u32 	[%rd23+544], {%r227, %r226, %r225, %r224};
	mov.b32 	%r228, -1787595802;
	mov.b32 	%r229, 723065138;
	mov.b32 	%r230, -413311558;
	mov.b32 	%r231, -1402706744;
	st.local.v4.u32 	[%rd23+560], {%r231, %r230, %r229, %r228};
	mov.b32 	%r232, 2145180835;
	mov.b32 	%r233, -783331426;
	mov.b32 	%r234, -1736343271;
	mov.b32 	%r235, -1604296512;
	st.local.v4.u32 	[%rd23+576], {%r235, %r234, %r233, %r232};
	mov.b32 	%r236, -2088204277;
	mov.b32 	%r237, -1416589253;
	mov.b32 	%r238, 2116692564;
	mov.b32 	%r239, 1713513028;
	st.local.v4.u32 	[%rd23+592], {%r239, %r238, %r237, %r236};
	mov.b32 	%r240, 1007948840;
	mov.b32 	%r241, -742868885;
	mov.b32 	%r242, 703524551;
	mov.b32 	%r243, -901364084;
	st.local.v4.u32 	[%rd23+608], {%r243, %r242, %r241, %r240};
	mov.b32 	%r244, 1994120109;
	mov.b32 	%r245, 487262998;
	mov.b32 	%r246, -497131844;
	mov.b32 	%r247, 2044649127;
	st.local.v4.u32 	[%rd23+624], {%r247, %r246, %r245, %r244};
	mov.b32 	%r248, 503974420;
	mov.b32 	%r249, 1312438900;
	mov.b32 	%r250, 1446130276;
	mov.b32 	%r251, 1004593371;
	st.local.v4.u32 	[%rd23+640], {%r251, %r250, %r249, %r248};
	mov.b32 	%r252, -463709000;
	mov.b32 	%r253, 1814307912;
	mov.b32 	%r254, 168166924;
	mov.b32 	%r255, -615954030;
	st.local.v4.u32 	[%rd23+656], {%r255, %r254, %r253, %r252};
	mov.b32 	%r256, -1503501628;
	mov.b32 	%r257, -273896381;
	mov.b32 	%r258, 1859376061;
	mov.b32 	%r259, 1573044895;
	st.local.v4.u32 	[%rd23+672], {%r259, %r258, %r257, %r256};
	mov.b32 	%r260, -1954973198;
	mov.b32 	%r261, 937747667;
	mov.b32 	%r262, -1533700815;
	mov.b32 	%r263, -1466855111;
	st.local.v4.u32 	[%rd23+688], {%r263, %r262, %r261, %r260};
	mov.b32 	%r264, -1217565222;
	mov.b32 	%r265, 1496790894;
	mov.b32 	%r266, 1137232011;
	mov.b32 	%r267, 854058965;
	st.local.v4.u32 	[%rd23+704], {%r267, %r266, %r265, %r264};
	mov.b32 	%r268, -525751991;
	mov.b32 	%r269, -766620004;
	mov.b32 	%r270, 1691735473;
	mov.b32 	%r271, -1936880383;
	st.local.v4.u32 	[%rd23+720], {%r271, %r270, %r269, %r268};
	mov.b32 	%r272, 636152527;
	mov.b32 	%r273, 133494003;
	mov.b32 	%r274, -95005012;
	mov.b32 	%r275, -1267962664;
	st.local.v4.u32 	[%rd23+736], {%r275, %r274, %r273, %r272};
	mov.b32 	%r276, 403179536;
	mov.b32 	%r277, -374428089;
	mov.b32 	%r278, -1904575756;
	mov.b32 	%r279, -1352309302;
	st.local.v4.u32 	[%rd23+752], {%r279, %r278, %r277, %r276};
	mov.b32 	%r280, 1915629148;
	mov.b32 	%r281, 1864705354;
	mov.b32 	%r282, -2005370640;
	mov.b32 	%r283, -709182865;
	st.local.v4.u32 	[%rd23+768], {%r283, %r282, %r281, %r280};
	mov.b32 	%r284, 1371981463;
	mov.b32 	%r285, -944458637;
	mov.b32 	%r286, -240736681;
	mov.b32 	%r287, 605822008;
	st.local.v4.u32 	[%rd23+784], {%r287, %r286, %r285, %r284};
	mov.b32 	%r288, 555687742;
	mov.b32 	%r289, -1670089496;
	mov.b32 	%r290, 2094914977;
	mov.b32 	%r291, 602466507;
	st.local.v4.u32 	[%rd23+800], {%r291, %r290, %r289, %r288};
	mov.b32 	%r292, -2054518257;
	mov.b32 	%r293, -2037675251;
	mov.b32 	%r294, -591544991;
	mov.b32 	%r295, -582268010;
	st.local.v4.u32 	[%rd23+816], {%r295, %r294, %r293, %r292};
	mov.b32 	%r296, -1436129588;
	mov.b32 	%r297, -994724495;
	mov.b32 	%r298, 1111375484;
	mov.b32 	%r299, -1871679264;
	st.local.v4.u32 	[%rd23+832], {%r299, %r298, %r297, %r296};
	mov.b32 	%r300, 302911004;
	mov.b32 	%r301, 32962295;
	mov.b32 	%r302, 84083462;
	mov.b32 	%r303, -666351472;
	st.local.v4.u32 	[%rd23+848], {%r303, %r302, %r301, %r300};
	mov.b32 	%r304, -793134743;
	mov.b32 	%r305, -111716434;
	mov.b32 	%r306, 1597322602;
	mov.b32 	%r307, -1553899070;
	st.local.v4.u32 	[%rd23+864], {%r307, %r306, %r305, %r304};
	mov.b32 	%r308, -1180787161;
	mov.b32 	%r309, 656219450;
	mov.b32 	%r310, 1489093017;
	mov.b32 	%r311, -1853454825;
	st.local.v4.u32 	[%rd23+880], {%r311, %r310, %r309, %r308};
	mov.b32 	%r312, 856756514;
	mov.b32 	%r313, -1281845205;
	mov.b32 	%r314, 335083755;
	mov.b32 	%r315, 954327513;
	st.local.v4.u32 	[%rd23+896], {%r315, %r314, %r313, %r312};
	mov.b32 	%r316, -1483434957;
	mov.b32 	%r317, -1987146233;
	mov.b32 	%r318, 1893325225;
	mov.b32 	%r319, -1150719534;
	st.local.v4.u32 	[%rd23+912], {%r319, %r318, %r317, %r316};
	mov.b32 	%r320, 552200649;
	mov.b32 	%r321, -1836611819;
	mov.b32 	%r322, 572399164;
	mov.b32 	%r323, -1231316179;
	st.local.v4.u32 	[%rd23+928], {%r323, %r322, %r321, %r320};
	mov.b32 	%r324, 2061492133;
	mov.b32 	%r325, 2015897680;
	mov.b32 	%r326, -11184726;
	mov.b32 	%r327, 1238290055;
	st.local.v4.u32 	[%rd23+944], {%r327, %r326, %r325, %r324};
	mov.b32 	%r328, 386731290;
	mov.b32 	%r329, -2138470135;
	mov.b32 	%r330, -123625127;
	mov.b32 	%r331, -1886614525;
	st.local.v4.u32 	[%rd23+960], {%r331, %r330, %r329, %r328};
	mov.b32 	%r332, -1201116976;
	mov.b32 	%r333, -968736124;
	mov.b32 	%r334, 837215959;
	mov.b32 	%r335, -624967835;
	st.local.v4.u32 	[%rd23+976], {%r335, %r334, %r333, %r332};
	mov.b32 	%r336, 286199582;
	mov.b32 	%r337, 1999449434;
	mov.b32 	%r338, -1332111063;
	mov.b32 	%r339, -1019133566;
	st.local.v4.u32 	[%rd23+992], {%r339, %r338, %r337, %r336};
	mov.b32 	%r340, 974525996;
	mov.b32 	%r341, -692339859;
	mov.b32 	%r342, -61582168;
	mov.b32 	%r343, -877612933;
	st.local.v4.u32 	[%rd23+1008], {%r343, %r342, %r341, %r340};
	mov.b32 	%r344, 2071721613;
	mov.b32 	%r345, 2004348569;
	mov.b32 	%r346, 2088564868;
	mov.b32 	%r347, 1667483301;
	st.local.v4.u32 	[%rd25], {%r347, %r346, %r345, %r344};
	add.s64 	%rd38, %rd25, 16;
	mov.b32 	%r348, -976907948;
	mov.b32 	%r349, 1869602481;
	mov.b32 	%r350, 1802229437;
	mov.b32 	%r351, -218956019;
	st.local.v4.u32 	[%rd25+16], {%r351, %r350, %r349, %r348};
	mov.b32 	%r352, 724260477;
	mov.b32 	%r353, 1734856361;
	mov.b32 	%r354, 16843267;
	mov.b32 	%r355, 808476752;
	st.local.v4.u32 	[%rd25+32], {%r355, %r354, %r353, %r352};
	mov.b32 	%r356, 1987505306;
	mov.b32 	%r357, -1414836762;
	mov.b32 	%r358, -673729182;
	mov.b32 	%r359, -16849127;
	st.local.v4.u32 	[%rd25+48], {%r359, %r358, %r357, %r356};
	mov.b32 	%r360, 2105408135;
	mov.b32 	%r361, -909539008;
	mov.b32 	%r362, -2105401443;
	mov.b32 	%r363, -892694715;
	st.local.v4.u32 	[%rd25+64], {%r363, %r362, %r361, %r360};
	mov.b32 	%r364, -252642549;
	mov.b32 	%r365, 1195871945;
	mov.b32 	%r366, 1499050731;
	mov.b32 	%r367, -84218091;
	st.local.v4.u32 	[%rd25+80], {%r367, %r366, %r365, %r364};
	mov.b32 	%r368, -1347467798;
	mov.b32 	%r369, -1566416899;
	mov.b32 	%r370, -724257945;
	mov.b32 	%r371, -1381154324;
	st.local.v4.u32 	[%rd25+96], {%r371, %r370, %r369, %r368};
	mov.b32 	%r372, -1061119141;
	mov.b32 	%r373, 1920132246;
	mov.b32 	%r374, -1532734473;
	mov.b32 	%r375, -1667488833;
	st.local.v4.u32 	[%rd25+112], {%r375, %r374, %r373, %r372};
	mov.b32 	%r376, 640044138;
	mov.b32 	%r377, -1819066962;
	mov.b32 	%r378, -33693412;
	mov.b32 	%r379, -1212713534;
	st.local.v4.u32 	[%rd25+128], {%r379, %r378, %r377, %r376};
	mov.b32 	%r380, -859012273;
	mov.b32 	%r381, -134744830;
	mov.b32 	%r382, 1061125697;
	mov.b32 	%r383, 909536346;
	st.local.v4.u32 	[%rd25+144], {%r383, %r382, %r381, %r380};
	mov.b32 	%r384, -235800312;
	mov.b32 	%r385, -437923532;
	mov.b32 	%r386, -1515892236;
	mov.b32 	%r387, 875849820;
	st.local.v4.u32 	[%rd25+160], {%r387, %r386, %r385, %r384};
	mov.b32 	%r388, 353708607;
	mov.b32 	%r389, 825320019;
	mov.b32 	%r390, -656888973;
	mov.b32 	%r391, 1903288979;
	st.local.v4.u32 	[%rd25+176], {%r391, %r390, %r389, %r388};
	mov.b32 	%r392, -1010590370;
	mov.b32 	%r393, 589514341;
	mov.b32 	%r394, -943221422;
	mov.b32 	%r395, 67373068;
	st.local.v4.u32 	[%rd25+192], {%r395, %r394, %r393, %r392};
	mov.b32 	%r396, -1701171275;
	mov.b32 	%r397, 84216335;
	mov.b32 	%r398, -1768540255;
	mov.b32 	%r399, 404238376;
	st.local.v4.u32 	[%rd25+208], {%r399, %r398, %r397, %r396};
	mov.b32 	%r400, -488448195;
	mov.b32 	%r401, -2139087973;
	mov.b32 	%r402, 303178806;
	mov.b32 	%r403, 117902857;
	st.local.v4.u32 	[%rd25+224], {%r403, %r402, %r401, %r400};
	mov.b32 	%r404, 1970662047;
	mov.b32 	%r405, -1296924723;
	mov.b32 	%r406, 656887401;
	mov.b32 	%r407, -336868058;
	st.local.v4.u32 	[%rd25+240], {%r407, %r406, %r405, %r404};
	mov.b32 	%r408, 437924910;
	mov.b32 	%r409, 741103732;
	mov.b32 	%r410, -2088559202;
	mov.b32 	%r411, 151589403;
	st.local.v4.u32 	[%rd25+256], {%r411, %r410, %r409, %r408};
	mov.b32 	%r412, -1600103429;
	mov.b32 	%r413, 1515893998;
	mov.b32 	%r414, 1852759218;
	mov.b32 	%r415, 454768173;
	st.local.v4.u32 	[%rd25+272], {%r415, %r414, %r413, %r412};
	mov.b32 	%r416, -1280082482;
	mov.b32 	%r417, -690571423;
	mov.b32 	%r418, 993752653;
	mov.b32 	%r419, 1381147894;
	st.local.v4.u32 	[%rd25+288], {%r419, %r418, %r417, %r416};
	mov.b32 	%r420, -2071719017;
	mov.b32 	%r421, 791633521;
	mov.b32 	%r422, -471605954;
	mov.b32 	%r423, 690573947;
	st.local.v4.u32 	[%rd25+304], {%r423, %r422, %r421, %r420};
	mov.b32 	%r424, -303185620;
	mov.b32 	%r425, -774784664;
	mov.b32 	%r426, 1397991157;
	st.local.v4.u32 	[%rd25+320], {%r426, %r425, %r169, %r424};
	mov.b32 	%r427, 1532737261;
	mov.b32 	%r428, -1313769016;
	mov.b32 	%r429, -50535649;
	mov.b32 	%r430, 538984544;
	st.local.v4.u32 	[%rd25+336], {%r430, %r429, %r428, %r427};
	mov.b32 	%r431, 960066123;
	mov.b32 	%r432, -1094817831;
	mov.b32 	%r433, -875852474;
	mov.b32 	%r434, 1785386174;
	st.local.v4.u32 	[%rd25+352], {%r434, %r433, %r432, %r431};
	mov.b32 	%r435, -808483510;
	mov.b32 	%r436, 1482207464;
	mov.b32 	%r437, 1280088276;
	mov.b32 	%r438, 1246401758;
	st.local.v4.u32 	[%rd25+368], {%r438, %r437, %r436, %r435};
	mov.b32 	%r439, -67375850;
	mov.b32 	%r440, -1431679003;
	mov.b32 	%r441, -269499094;
	mov.b32 	%r442, -791626901;
	st.local.v4.u32 	[%rd25+384], {%r442, %r441, %r440, %r439};
	mov.b32 	%r443, -2054876780;
	mov.b32 	%r444, 859006549;
	mov.b32 	%r445, 1296931543;
	mov.b32 	%r446, 1128498885;
	st.local.v4.u32 	[%rd25+400], {%r446, %r445, %r444, %r443};
	mov.b32 	%r447, 2139094657;
	mov.b32 	%r448, 33686534;
	mov.b32 	%r449, -101062384;
	mov.b32 	%r450, 1162185423;
	st.local.v4.u32 	[%rd25+416], {%r450, %r449, %r448, %r447};
	mov.b32 	%r451, -1465365533;
	mov.b32 	%r452, -1616960070;
	mov.b32 	%r453, 1010595908;
	mov.b32 	%r454, 1347461360;
	st.local.v4.u32 	[%rd25+432], {%r454, %r453, %r452, %r451};
	mov.b32 	%r455, -1886452342;
	mov.b32 	%r456, 1077969088;
	mov.b32 	%r457, -1549574658;
	mov.b32 	%r458, 1364304627;
	st.local.v4.u32 	[%rd25+448], {%r458, %r457, %r456, %r455};
	mov.b32 	%r459, -168431356;
	mov.b32 	%r460, 943222856;
	mov.b32 	%r461, -1650646596;
	mov.b32 	%r462, -1835909203;
	st.local.v4.u32 	[%rd25+464], {%r462, %r461, %r460, %r459};
	mov.b32 	%r463, 555827811;
	mov.b32 	%r464, -623202443;
	mov.b32 	%r465, -1229555775;
	mov.b32 	%r466, -1128504353;
	st.local.v4.u32 	[%rd25+480], {%r466, %r465, %r464, %r463};
	mov.b32 	%r467, -757940371;
	mov.b32 	%r468, -202113778;
	mov.b32 	%r469, -6886;
	mov.b32 	%r470, 269492272;
	st.local.v4.u32 	[%rd25+496], {%r470, %r469, %r468, %r467};
	mov.b32 	%r471, -320027857;
	mov.b32 	%r472, 320022069;
	mov.b32 	%r473, 202119188;
	mov.b32 	%r474, -842170036;
	st.local.v4.u32 	[%rd25+512], {%r474, %r473, %r472, %r471};
	mov.b32 	%r475, 387395129;
	mov.b32 	%r476, 1145342156;
	mov.b32 	%r477, -1751698014;
	mov.b32 	%r478, 1600110305;
	st.local.v4.u32 	[%rd25+528], {%r478, %r477, %r476, %r475};
	mov.b32 	%r479, 1027439175;
	mov.b32 	%r480, 2122251394;
	mov.b32 	%r481, -1482205710;
	mov.b32 	%r482, -993750185;
	st.local.v4.u32 	[%rd25+544], {%r482, %r481, %r480, %r479};
	mov.b32 	%r483, 1936975509;
	mov.b32 	%r484, 421081643;
	mov.b32 	%r485, 1566423783;
	mov.b32 	%r486, 1684326572;
	st.local.v4.u32 	[%rd25+560], {%r486, %r485, %r484, %r483};
	mov.b32 	%r487, -589520001;
	mov.b32 	%r488, 1330618065;
	mov.b32 	%r489, -2122245736;
	mov.b32 	%r490, 1616953504;
	st.local.v4.u32 	[%rd25+576], {%r490, %r489, %r488, %r487};
	mov.b32 	%r491, -2004350077;
	mov.b32 	%r492, -1869595733;
	mov.b32 	%r493, 707417214;
	mov.b32 	%r494, 572671078;
	st.local.v4.u32 	[%rd25+592], {%r494, %r493, %r492, %r491};
	mov.b32 	%r495, 336865340;
	mov.b32 	%r496, -1195873325;
	mov.b32 	%r497, -286341335;
	mov.b32 	%r498, 1179028682;
	st.local.v4.u32 	[%rd25+608], {%r498, %r497, %r496, %r495};
	mov.b32 	%r499, -606360202;
	mov.b32 	%r500, 185275933;
	mov.b32 	%r501, 1583267042;
	mov.b32 	%r502, -555833479;
	st.local.v4.u32 	[%rd25+624], {%r502, %r501, %r500, %r499};
	mov.b32 	%r503, 168432670;
	mov.b32 	%r504, 976909390;
	mov.b32 	%r505, 842163286;
	mov.b32 	%r506, -522134725;
	st.local.v4.u32 	[%rd25+640], {%r506, %r505, %r504, %r503};
	mov.b32 	%r507, 1549580516;
	mov.b32 	%r508, 606357612;
	mov.b32 	%r509, 101059594;
	mov.b32 	%r510, 1229558491;
	st.local.v4.u32 	[%rd25+656], {%r510, %r509, %r508, %r507};
	mov.b32 	%r511, 1650640038;
	mov.b32 	%r512, -1397996561;
	mov.b32 	%r513, -741098130;
	mov.b32 	%r514, -1027432611;
	st.local.v4.u32 	[%rd25+672], {%r514, %r513, %r512, %r511};
	mov.b32 	%r515, 2038035083;
	mov.b32 	%r516, -454765769;
	mov.b32 	%r517, -1785384540;
	mov.b32 	%r518, -1852753496;
	st.local.v4.u32 	[%rd25+688], {%r518, %r517, %r516, %r515};
	mov.b32 	%r519, 1835915959;
	mov.b32 	%r520, 926379609;
	mov.b32 	%r521, -926381245;
	mov.b32 	%r522, -404237006;
	st.local.v4.u32 	[%rd25+704], {%r522, %r521, %r520, %r519};
	mov.b32 	%r523, -1448523296;
	mov.b32 	%r524, 1313774802;
	mov.b32 	%r525, -707415708;
	mov.b32 	%r526, -1920138868;
	st.local.v4.u32 	[%rd25+720], {%r526, %r525, %r524, %r523};
	mov.b32 	%r527, -353710299;
	mov.b32 	%r528, -185273593;
	mov.b32 	%r529, 1448520954;
	mov.b32 	%r530, 1819072692;
	st.local.v4.u32 	[%rd25+736], {%r530, %r529, %r528, %r527};
	mov.b32 	%r531, 134746136;
	mov.b32 	%r532, -1364310039;
	mov.b32 	%r533, 2054878350;
	mov.b32 	%r534, 1701169839;
	st.local.v4.u32 	[%rd25+752], {%r534, %r533, %r532, %r531};
	mov.b32 	%r535, 774790258;
	mov.b32 	%r536, 623200879;
	mov.b32 	%r537, 2021191816;
	mov.b32 	%r538, -1162186795;
	st.local.v4.u32 	[%rd25+768], {%r538, %r537, %r536, %r535};
	mov.b32 	%r539, -960063663;
	mov.b32 	%r540, -1263242297;
	mov.b32 	%r541, -1499047951;
	mov.b32 	%r542, 471611428;
	st.local.v4.u32 	[%rd25+784], {%r542, %r541, %r540, %r539};
	mov.b32 	%r543, 522141217;
	mov.b32 	%r544, 1953818780;
	mov.b32 	%r545, -572677764;
	mov.b32 	%r546, -387396829;
	st.local.v4.u32 	[%rd25+800], {%r546, %r545, %r544, %r543};
	mov.b32 	%r547, -1970663547;
	mov.b32 	%r548, -1953821306;
	mov.b32 	%r549, -1111662116;
	mov.b32 	%r550, 1263245021;
	st.local.v4.u32 	[%rd25+816], {%r550, %r549, %r548, %r547};
	mov.b32 	%r551, 1718013098;
	mov.b32 	%r552, -1246400060;
	mov.b32 	%r553, 1044282434;
	mov.b32 	%r554, 1886445712;
	st.local.v4.u32 	[%rd25+832], {%r554, %r553, %r552, %r551};
	mov.b32 	%r555, 235805714;
	mov.b32 	%r556, -151587071;
	mov.b32 	%r557, 50529797;
	mov.b32 	%r558, 1212715224;
	st.local.v4.u32 	[%rd25+848], {%r558, %r557, %r556, %r555};
	mov.b32 	%r559, -1179031088;
	mov.b32 	%r560, 1465364217;
	mov.b32 	%r561, 892693087;
	mov.b32 	%r562, 1633796771;
	st.local.v4.u32 	[%rd25+864], {%r562, %r561, %r560, %r559};
	mov.b32 	%r563, -1633802311;
	mov.b32 	%r564, 488454695;
	mov.b32 	%r565, -1044276904;
	mov.b32 	%r566, -2038032495;
	st.local.v4.u32 	[%rd25+880], {%r566, %r565, %r564, %r563};
	mov.b32 	%r567, 286335539;
	mov.b32 	%r568, -1734857805;
	mov.b32 	%r569, -117904621;
	mov.b32 	%r570, -505292488;
	st.local.v4.u32 	[%rd25+896], {%r570, %r569, %r568, %r567};
	mov.b32 	%r571, -1802226777;
	mov.b32 	%r572, -1903294583;
	mov.b32 	%r573, -640046736;
	mov.b32 	%r574, 1768542907;
	st.local.v4.u32 	[%rd25+912], {%r574, %r573, %r572, %r571};
	mov.b32 	%r575, -370554592;
	mov.b32 	%r576, -2021190254;
	mov.b32 	%r577, 505297954;
	mov.b32 	%r578, -1684329034;
	st.local.v4.u32 	[%rd25+928], {%r578, %r577, %r576, %r575};
	mov.b32 	%r579, -538991238;
	mov.b32 	%r580, 673730680;
	mov.b32 	%r581, 1431677695;
	mov.b32 	%r582, -825325751;
	st.local.v4.u32 	[%rd25+944], {%r582, %r581, %r580, %r579};
	mov.b32 	%r583, 218962455;
	mov.b32 	%r584, -1987507840;
	mov.b32 	%r585, -1583261192;
	mov.b32 	%r586, -1936981105;
	st.local.v4.u32 	[%rd25+960], {%r586, %r585, %r584, %r583};
	mov.b32 	%r587, 1751699640;
	mov.b32 	%r588, 1111655622;
	mov.b32 	%r589, -421079247;
	mov.b32 	%r590, -1077975590;
	st.local.v4.u32 	[%rd25+976], {%r590, %r589, %r588, %r587};
	mov.b32 	%r591, 252648977;
	mov.b32 	%r592, 757946999;
	mov.b32 	%r593, -1718015568;
	mov.b32 	%r594, 1094812355;
	st.local.v4.u32 	[%rd25+992], {%r594, %r593, %r592, %r591};
	mov.b32 	%r595, 370551866;
	mov.b32 	%r596, -1145344554;
	mov.b32 	%r597, 1414834428;
	mov.b32 	%r598, -1330611253;
	st.local.v4.u32 	[%rd25+1008], {%r598, %r597, %r596, %r595};
	mov.b32 	%r599, 2079755643;
	mov.b32 	%r600, 2012125559;
	mov.b32 	%r601, 2096661628;
	mov.b32 	%r602, 1673962851;
	st.local.v4.u32 	[%rd27], {%r602, %r601, %r600, %r599};
	add.s64 	%rd37, %rd27, 16;
	mov.b32 	%r603, -980331323;
	mov.b32 	%r604, 1876865391;
	mov.b32 	%r605, 1809235307;
	mov.b32 	%r606, -218165774;
	st.local.v4.u32 	[%rd27+16], {%r606, %r605, %r604, %r603};
	mov.b32 	%r607, 727088427;
	mov.b32 	%r608, 1741597031;
	mov.b32 	%r609, 16909057;
	mov.b32 	%r610, 811618352;
	st.local.v4.u32 	[%rd27+32], {%r610, %r609, %r608, %r607};
	mov.b32 	%r611, 1995217526;
	mov.b32 	%r612, -1420958037;
	mov.b32 	%r613, -675978537;
	mov.b32 	%r614, -18408962;
	st.local.v4.u32 	[%rd27+48], {%r614, %r613, %r612, %r611};
	mov.b32 	%r615, 2113570685;
	mov.b32 	%r616, -913751863;
	mov.b32 	%r617, -2111857278;
	mov.b32 	%r618, -896580150;
	st.local.v4.u32 	[%rd27+64], {%r618, %r617, %r616, %r615};
	mov.b32 	%r619, -251982864;
	mov.b32 	%r620, 1200539975;
	mov.b32 	%r621, 1504897881;
	mov.b32 	%r622, -84994566;
	st.local.v4.u32 	[%rd27+80], {%r622, %r621, %r620, %r619};
	mov.b32 	%r623, -1354372433;
	mov.b32 	%r624, -1570767454;
	mov.b32 	%r625, -726439980;
	mov.b32 	%r626, -1388188499;
	st.local.v4.u32 	[%rd27+96], {%r626, %r625, %r624, %r623};
	mov.b32 	%r627, -1063560256;
	mov.b32 	%r628, 1927583346;
	mov.b32 	%r629, -1538000988;
	mov.b32 	%r630, -1675378788;
	st.local.v4.u32 	[%rd27+112], {%r630, %r629, %r628, %r627};
	mov.b32 	%r631, 642542118;
	mov.b32 	%r632, -1824674157;
	mov.b32 	%r633, -35578627;
	mov.b32 	%r634, -1217019209;
	st.local.v4.u32 	[%rd27+128], {%r634, %r633, %r632, %r631};
	mov.b32 	%r635, -863809588;
	mov.b32 	%r636, -134937865;
	mov.b32 	%r637, 1065238847;
	mov.b32 	%r638, 913070646;
	st.local.v4.u32 	[%rd27+144], {%r638, %r637, %r636, %r635};
	mov.b32 	%r639, -235337487;
	mov.b32 	%r640, -439274267;
	mov.b32 	%r641, -1521355611;
	mov.b32 	%r642, 879254580;
	st.local.v4.u32 	[%rd27+160], {%r642, %r641, %r640, %r639};
	mov.b32 	%r643, 355090197;
	mov.b32 	%r644, 828527409;
	mov.b32 	%r645, -659852328;
	mov.b32 	%r646, 1910674289;
	st.local.v4.u32 	[%rd27+176], {%r646, %r645, %r644, %r643};
	mov.b32 	%r647, -1013096765;
	mov.b32 	%r648, 591815971;
	mov.b32 	%r649, -946515257;
	mov.b32 	%r650, 67636228;
	st.local.v4.u32 	[%rd27+192], {%r650, %r649, %r648, %r647};
	mov.b32 	%r651, -1708149350;
	mov.b32 	%r652, 84545285;
	mov.b32 	%r653, -1774739050;
	mov.b32 	%r654, 405809176;
	st.local.v4.u32 	[%rd27+208], {%r654, %r653, %r652, %r651};
	mov.b32 	%r655, -488686110;
	mov.b32 	%r656, -2145674368;
	mov.b32 	%r657, 304363026;
	mov.b32 	%r658, 118360327;
	st.local.v4.u32 	[%rd27+224], {%r658, %r657, %r656, %r655};
	mov.b32 	%r659, 1978310517;
	mov.b32 	%r660, -1300247118;
	mov.b32 	%r661, 659450151;
	mov.b32 	%r662, -338876693;
	st.local.v4.u32 	[%rd27+240], {%r662, %r661, %r660, %r659};
	mov.b32 	%r663, 439627290;
	mov.b32 	%r664, 743994412;
	mov.b32 	%r665, -2095210877;
	mov.b32 	%r666, 152181513;
	st.local.v4.u32 	[%rd27+256], {%r666, %r665, %r664, %r663};
	mov.b32 	%r667, -1604584544;
	mov.b32 	%r668, 1521806938;
	mov.b32 	%r669, 1859957358;
	mov.b32 	%r670, 456535323;
	st.local.v4.u32 	[%rd27+272], {%r670, %r669, %r668, %r667};
	mov.b32 	%r671, -1283600717;
	mov.b32 	%r672, -692624938;
	mov.b32 	%r673, 997608763;
	mov.b32 	%r674, 1386542674;
	st.local.v4.u32 	[%rd27+288], {%r674, %r673, %r672, %r671};
	mov.b32 	%r675, -2079090812;
	mov.b32 	%r676, 794718511;
	mov.b32 	%r677, -472039709;
	mov.b32 	%r678, 693271337;
	st.local.v4.u32 	[%rd27+304], {%r678, %r677, %r676, %r675};
	mov.b32 	%r679, -306107155;
	mov.b32 	%r680, -776378159;
	mov.b32 	%r681, 1403450707;
	st.local.v4.u32 	[%rd27+320], {%r681, %r680, %r169, %r679};
	mov.b32 	%r682, 1538714971;
	mov.b32 	%r683, -1317418831;
	mov.b32 	%r684, -52224004;
	mov.b32 	%r685, 541089824;
	st.local.v4.u32 	[%rd27+336], {%r685, %r684, %r683, %r682};
	mov.b32 	%r686, 963791673;
	mov.b32 	%r687, -1100490306;
	mov.b32 	%r688, -879933749;
	mov.b32 	%r689, 1792327274;
	st.local.v4.u32 	[%rd27+352], {%r689, %r688, %r687, %r686};
	mov.b32 	%r690, -813348145;
	mov.b32 	%r691, 1487988824;
	mov.b32 	%r692, 1285084236;
	mov.b32 	%r693, 1251270218;
	st.local.v4.u32 	[%rd27+368], {%r693, %r692, %r691, %r690};
	mov.b32 	%r694, -68348165;
	mov.b32 	%r695, -1437604438;
	mov.b32 	%r696, -272291089;
	mov.b32 	%r697, -793023536;
	st.local.v4.u32 	[%rd27+384], {%r697, %r696, %r695, %r694};
	mov.b32 	%r698, -2062445435;
	mov.b32 	%r699, 862344499;
	mov.b32 	%r700, 1301993293;
	mov.b32 	%r701, 1132905795;
	st.local.v4.u32 	[%rd27+400], {%r701, %r700, %r699, %r698};
	mov.b32 	%r702, 2147385727;
	mov.b32 	%r703, 33818114;
	mov.b32 	%r704, -102166279;
	mov.b32 	%r705, 1166724933;
	st.local.v4.u32 	[%rd27+416], {%r705, %r704, %r703, %r702};
	mov.b32 	%r706, -1471421528;
	mov.b32 	%r707, -1624917345;
	mov.b32 	%r708, 1014514748;
	mov.b32 	%r709, 1352724560;
	st.local.v4.u32 	[%rd27+432], {%r709, %r708, %r707, %r706};
	mov.b32 	%r710, -1895462257;
	mov.b32 	%r711, 1082179648;
	mov.b32 	%r712, -1554121053;
	mov.b32 	%r713, 1369633617;
	st.local.v4.u32 	[%rd27+448], {%r713, %r712, %r711, %r710};
	mov.b32 	%r714, -168753931;
	mov.b32 	%r715, 946882616;
	mov.b32 	%r716, -1658733411;
	mov.b32 	%r717, -1841320558;
	st.local.v4.u32 	[%rd27+464], {%r717, %r716, %r715, %r714};
	mov.b32 	%r718, 557998881;
	mov.b32 	%r719, -626035238;
	mov.b32 	%r720, -1233665610;
	mov.b32 	%r721, -1134305348;
	st.local.v4.u32 	[%rd27+480], {%r721, %r720, %r719, %r718};
	mov.b32 	%r722, -759206446;
	mov.b32 	%r723, -201519373;
	mov.b32 	%r724, -1762561;
	mov.b32 	%r725, 270544912;
	st.local.v4.u32 	[%rd27+496], {%r725, %r724, %r723, %r722};
	mov.b32 	%r726, -322752532;
	mov.b32 	%r727, 321271059;
	mov.b32 	%r728, 202904588;
	mov.b32 	%r729, -847164211;
	st.local.v4.u32 	[%rd27+512], {%r729, %r728, %r727, %r726};
	mov.b32 	%r730, 388905239;
	mov.b32 	%r731, 1149815876;
	mov.b32 	%r732, -1758092649;
	mov.b32 	%r733, 1606345055;
	st.local.v4.u32 	[%rd27+528], {%r733, %r732, %r731, %r730};
	mov.b32 	%r734, 1031423805;
	mov.b32 	%r735, 2130477694;
	mov.b32 	%r736, -1487539545;
	mov.b32 	%r737, -996976700;
	st.local.v4.u32 	[%rd27+544], {%r737, %r736, %r735, %r734};
	mov.b32 	%r738, 1944491379;
	mov.b32 	%r739, 422718233;
	mov.b32 	%r740, 1572530013;
	mov.b32 	%r741, 1690872932;
	st.local.v4.u32 	[%rd27+560], {%r741, %r740, %r739, %r738};
	mov.b32 	%r742, -593264676;
	mov.b32 	%r743, 1335808335;
	mov.b32 	%r744, -2129028991;
	mov.b32 	%r745, 1623236704;
	st.local.v4.u32 	[%rd27+576], {%r745, %r744, %r743, %r742};
	mov.b32 	%r746, -2012511352;
	mov.b32 	%r747, -1875137648;
	mov.b32 	%r748, 710180394;
	mov.b32 	%r749, 574907938;
	st.local.v4.u32 	[%rd27+592], {%r749, %r748, %r747, %r746};
	mov.b32 	%r750, 338181140;
	mov.b32 	%r751, -1200893000;
	mov.b32 	%r752, -288937490;
	mov.b32 	%r753, 1183631942;
	st.local.v4.u32 	[%rd27+608], {%r753, %r752, %r751, %r750};
	mov.b32 	%r754, -609388837;
	mov.b32 	%r755, 185998603;
	mov.b32 	%r756, 1589437022;
	mov.b32 	%r757, -559449634;
	st.local.v4.u32 	[%rd27+624], {%r757, %r756, %r755, %r754};
	mov.b32 	%r758, 169090570;
	mov.b32 	%r759, 980700730;
	mov.b32 	%r760, 845436466;
	mov.b32 	%r761, -522503200;
	st.local.v4.u32 	[%rd27+640], {%r761, %r760, %r759, %r758};
	mov.b32 	%r762, 1555620956;
	mov.b32 	%r763, 608726052;
	mov.b32 	%r764, 101452294;
	mov.b32 	%r765, 1234361161;
	st.local.v4.u32 	[%rd27+656], {%r765, %r764, %r763, %r762};
	mov.b32 	%r766, 1657054818;
	mov.b32 	%r767, -1404833876;
	mov.b32 	%r768, -742560045;
	mov.b32 	%r769, -1029743166;
	st.local.v4.u32 	[%rd27+672], {%r769, %r768, %r767, %r766};
	mov.b32 	%r770, 2045938553;
	mov.b32 	%r771, -455919644;
	mov.b32 	%r772, -1791908715;
	mov.b32 	%r773, -1858492271;
	st.local.v4.u32 	[%rd27+688], {%r773, %r772, %r771, %r770};
	mov.b32 	%r774, 1843050349;
	mov.b32 	%r775, 929978679;
	mov.b32 	%r776, -930397240;
	mov.b32 	%r777, -405458201;
	st.local.v4.u32 	[%rd27+704], {%r777, %r776, %r775, %r774};
	mov.b32 	%r778, -1454776151;
	mov.b32 	%r779, 1318900302;
	mov.b32 	%r780, -709794603;
	mov.b32 	%r781, -1929278323;
	st.local.v4.u32 	[%rd27+720], {%r781, %r780, %r779, %r778};
	mov.b32 	%r782, -355523094;
	mov.b32 	%r783, -185399308;
	mov.b32 	%r784, 1454176854;
	mov.b32 	%r785, 1826141292;
	st.local.v4.u32 	[%rd27+736], {%r785, %r784, %r783, %r782};
	mov.b32 	%r786, 135272456;
	mov.b32 	%r787, -1371018834;
	mov.b32 	%r788, 2062847610;
	mov.b32 	%r789, 1707781989;
	st.local.v4.u32 	[%rd27+752], {%r789, %r788, %r787, %r786};
	mov.b32 	%r790, 777810478;
	mov.b32 	%r791, 625635109;
	mov.b32 	%r792, 2029029496;
	mov.b32 	%r793, -1167075910;
	st.local.v4.u32 	[%rd27+768], {%r793, %r792, %r791, %r790};
	mov.b32 	%r794, -963161658;
	mov.b32 	%r795, -1267480652;
	mov.b32 	%r796, -1504185946;
	mov.b32 	%r797, 473441308;
	st.local.v4.u32 	[%rd27+784], {%r797, %r796, %r795, %r794};
	mov.b32 	%r798, 524165407;
	mov.b32 	%r799, 1961401460;
	mov.b32 	%r800, -576619299;
	mov.b32 	%r801, -389340184;
	st.local.v4.u32 	[%rd27+800], {%r801, %r800, %r799, %r798};
	mov.b32 	%r802, -1978694262;
	mov.b32 	%r803, -1962047861;
	mov.b32 	%r804, -1117659971;
	mov.b32 	%r805, 1268178251;
	st.local.v4.u32 	[%rd27+816], {%r805, %r804, %r803, %r802};
	mov.b32 	%r806, 1724688998;
	mov.b32 	%r807, -1250835275;
	mov.b32 	%r808, 1048330814;
	mov.b32 	%r809, 1893765232;
	st.local.v4.u32 	[%rd27+832], {%r809, %r808, %r807, %r806};
	mov.b32 	%r810, 236720654;
	mov.b32 	%r811, -151584266;
	mov.b32 	%r812, 50726147;
	mov.b32 	%r813, 1217452104;
	st.local.v4.u32 	[%rd27+848], {%r813, %r812, %r811, %r810};
	mov.b32 	%r814, -1184247623;
	mov.b32 	%r815, 1471084887;
	mov.b32 	%r816, 896163637;
	mov.b32 	%r817, 1640145761;
	st.local.v4.u32 	[%rd27+864], {%r817, %r816, %r815, %r814};
	mov.b32 	%r818, -1641563746;
	mov.b32 	%r819, 490350365;
	mov.b32 	%r820, -1046914879;
	mov.b32 	%r821, -2045275770;
	st.local.v4.u32 	[%rd27+880], {%r821, %r820, %r819, %r818};
	mov.b32 	%r822, 287453969;
	mov.b32 	%r823, -1741966440;
	mov.b32 	%r824, -118811656;
	mov.b32 	%r825, -505857823;
	st.local.v4.u32 	[%rd27+896], {%r825, %r824, %r823, %r822};
	mov.b32 	%r826, -1808554092;
	mov.b32 	%r827, -1912108658;
	mov.b32 	%r828, -643206951;
	mov.b32 	%r829, 1775418217;
	st.local.v4.u32 	[%rd27+912], {%r829, %r828, %r827, %r826};
	mov.b32 	%r830, -372694807;
	mov.b32 	%r831, -2028629369;
	mov.b32 	%r832, 507257374;
	mov.b32 	%r833, -1691502949;
	st.local.v4.u32 	[%rd27+928], {%r833, %r832, %r831, %r830};
	mov.b32 	%r834, -542803233;
	mov.b32 	%r835, 676362280;
	mov.b32 	%r836, 1437269845;
	mov.b32 	%r837, -829994546;
	st.local.v4.u32 	[%rd27+944], {%r837, %r836, %r835, %r834};
	mov.b32 	%r838, 219813645;
	mov.b32 	%r839, -1995865975;
	mov.b32 	%r840, -1587939167;
	mov.b32 	%r841, -1945923700;
	st.local.v4.u32 	[%rd27+960], {%r841, %r840, %r839, %r838};
	mov.b32 	%r842, 1758509160;
	mov.b32 	%r843, 1115997762;
	mov.b32 	%r844, -422104602;
	mov.b32 	%r845, -1083843905;
	st.local.v4.u32 	[%rd27+976], {%r845, %r844, %r843, %r842};
	mov.b32 	%r846, 253628687;
	mov.b32 	%r847, 760903469;
	mov.b32 	%r848, -1725321063;
	mov.b32 	%r849, 1099088705;
	st.local.v4.u32 	[%rd27+992], {%r849, %r848, %r847, %r846};
	mov.b32 	%r850, 371997206;
	mov.b32 	%r851, -1150429509;
	mov.b32 	%r852, 1420360788;
	mov.b32 	%r853, -1334064208;
	st.local.v4.u32 	[%rd27+1008], {%r853, %r852, %r851, %r850};
	mov.b32 	%r854, -158499973;
	mov.b32 	%r855, -291932297;
	mov.b32 	%r856, -125535108;
	mov.b32 	%r857, -962239645;
	st.local.v4.u32 	[%rd29], {%r857, %r856, %r855, %r854};
	add.s64 	%rd36, %rd29, 16;
	mov.b32 	%r858, -1856715323;
	mov.b32 	%r859, -558796945;
	mov.b32 	%r860, -692229269;
	mov.b32 	%r861, -15863054;
	st.local.v4.u32 	[%rd29+16], {%r861, %r860, %r859, %r858};
	mov.b32 	%r862, 1451043627;
	mov.b32 	%r863, -827758745;
	mov.b32 	%r864, 33751297;
	mov.b32 	%r865, 1615867952;
	st.local.v4.u32 	[%rd29+32], {%r865, %r864, %r863, %r862};
	mov.b32 	%r866, -325421450;
	mov.b32 	%r867, 1306962859;
	mov.b32 	%r868, -1251813417;
	mov.b32 	%r869, -417726722;
	st.local.v4.u32 	[%rd29+48], {%r869, %r868, %r867, %r866};
	mov.b32 	%r870, -91783811;
	mov.b32 	%r871, -1992242743;
	mov.b32 	%r872, 530416258;
	mov.b32 	%r873, -1891251510;
	st.local.v4.u32 	[%rd29+64], {%r873, %r872, %r871, %r870};
	mov.b32 	%r874, -83103504;
	mov.b32 	%r875, -1899411641;
	mov.b32 	%r876, -1293199015;
	mov.b32 	%r877, -283772166;
	st.local.v4.u32 	[%rd29+80], {%r877, %r876, %r875, %r874};
	mov.b32 	%r878, 1173008303;
	mov.b32 	%r879, 1610457762;
	mov.b32 	%r880, -1285040940;
	mov.b32 	%r881, 1106029997;
	st.local.v4.u32 	[%rd29+96], {%r881, %r880, %r879, %r878};
	mov.b32 	%r882, -1688485696;
	mov.b32 	%r883, -459902350;
	mov.b32 	%r884, 1408738468;
	mov.b32 	%r885, 599760028;
	st.local.v4.u32 	[%rd29+112], {%r885, %r884, %r883, %r882};
	mov.b32 	%r886, 1282024998;
	mov.b32 	%r887, 1034851219;
	mov.b32 	%r888, -518193667;
	mov.b32 	%r889, 1975695287;
	st.local.v4.u32 	[%rd29+128], {%r889, %r888, %r887, %r886};
	mov.b32 	%r890, -2091922228;
	mov.b32 	%r891, -184354825;
	mov.b32 	%r892, 2118205247;
	mov.b32 	%r893, 1817851446;
	st.local.v4.u32 	[%rd29+144], {%r893, %r892, %r891, %r890};
	mov.b32 	%r894, -116854287;
	mov.b32 	%r895, -785062427;
	mov.b32 	%r896, 1374987685;
	mov.b32 	%r897, 1750873140;
	st.local.v4.u32 	[%rd29+160], {%r897, %r896, %r895, %r894};
	mov.b32 	%r898, 708777237;
	mov.b32 	%r899, 1649619249;
	mov.b32 	%r900, -1418471208;
	mov.b32 	%r901, -493653647;
	st.local.v4.u32 	[%rd29+176], {%r901, %r900, %r899, %r898};
	mov.b32 	%r902, -1654733885;
	mov.b32 	%r903, 1181033251;
	mov.b32 	%r904, -1789737017;
	mov.b32 	%r905, 135005188;
	st.local.v4.u32 	[%rd29+192], {%r905, %r904, %r903, %r902};
	mov.b32 	%r906, 800430746;
	mov.b32 	%r907, 168756485;
	mov.b32 	%r908, 933336726;
	mov.b32 	%r909, 807933976;
	st.local.v4.u32 	[%rd29+208], {%r909, %r908, %r907, %r906};
	mov.b32 	%r910, -549592350;
	mov.b32 	%r911, 463175808;
	mov.b32 	%r912, 607523346;
	mov.b32 	%r913, 235472647;
	st.local.v4.u32 	[%rd29+224], {%r913, %r912, %r911, %r910};
	mov.b32 	%r914, -358648459;
	mov.b32 	%r915, 2144187058;
	mov.b32 	%r916, 1315514151;
	mov.b32 	%r917, -853087253;
	st.local.v4.u32 	[%rd29+240], {%r917, %r916, %r915, %r914};
	mov.b32 	%r918, 875436570;
	mov.b32 	%r919, 1484008492;
	mov.b32 	%r920, 496927619;
	mov.b32 	%r921, 303761673;
	st.local.v4.u32 	[%rd29+256], {%r921, %r920, %r919, %r918};
	mov.b32 	%r922, 1543217312;
	mov.b32 	%r923, -1259447718;
	mov.b32 	%r924, -592286098;
	mov.b32 	%r925, 908925723;
	st.local.v4.u32 	[%rd29+272], {%r925, %r924, %r923, %r922};
	mov.b32 	%r926, 2110698419;
	mov.b32 	%r927, -1218324778;
	mov.b32 	%r928, 1984772923;
	mov.b32 	%r929, -1527360942;
	st.local.v4.u32 	[%rd29+288], {%r929, %r928, %r927, %r926};
	mov.b32 	%r930, 328696964;
	mov.b32 	%r931, 1584475951;
	mov.b32 	%r932, -583080989;
	mov.b32 	%r933, 1383803177;
	st.local.v4.u32 	[%rd29+304], {%r933, %r932, %r931, %r930};
	mov.b32 	%r934, -1054020115;
	mov.b32 	%r935, -1184312879;
	mov.b32 	%r936, -1493871789;
	st.local.v4.u32 	[%rd29+320], {%r936, %r935, %r169, %r934};
	mov.b32 	%r937, -1225958565;
	mov.b32 	%r938, 2043195825;
	mov.b32 	%r939, -484442884;
	mov.b32 	%r940, 1080041504;
	st.local.v4.u32 	[%rd29+336], {%r940, %r939, %r938, %r937};
	mov.b32 	%r941, 1917532473;
	mov.b32 	%r942, 1742323390;
	mov.b32 	%r943, -1924740149;
	mov.b32 	%r944, -725718422;
	st.local.v4.u32 	[%rd29+352], {%r944, %r943, %r942, %r941};
	mov.b32 	%r945, -2058694705;
	mov.b32 	%r946, -1326950312;
	mov.b32 	%r947, -1730917300;
	mov.b32 	%r948, -1797371318;
	st.local.v4.u32 	[%rd29+368], {%r948, %r947, %r946, %r945};
	mov.b32 	%r949, -317260805;
	mov.b32 	%r950, 1340451498;
	mov.b32 	%r951, -987041809;
	mov.b32 	%r952, -1150562096;
	st.local.v4.u32 	[%rd29+384], {%r952, %r951, %r950, %r949};
	mov.b32 	%r953, 294946181;
	mov.b32 	%r954, 1716859699;
	mov.b32 	%r955, -1697166003;
	mov.b32 	%r956, -2033892541;
	st.local.v4.u32 	[%rd29+400], {%r956, %r955, %r954, %r953};
	mov.b32 	%r957, -25067649;
	mov.b32 	%r958, 67502594;
	mov.b32 	%r959, -384763399;
	mov.b32 	%r960, -1966127803;
	st.local.v4.u32 	[%rd29+416], {%r960, %r959, %r958, %r957};
	mov.b32 	%r961, 1273211048;
	mov.b32 	%r962, 632987551;
	mov.b32 	%r963, 2017737788;
	mov.b32 	%r964, -1594863536;
	st.local.v4.u32 	[%rd29+432], {%r964, %r963, %r962, %r961};
	mov.b32 	%r965, 92966799;
	mov.b32 	%r966, -2134884288;
	mov.b32 	%r967, 1576969123;
	mov.b32 	%r968, -1561112239;
	st.local.v4.u32 	[%rd29+448], {%r968, %r967, %r966, %r965};
	mov.b32 	%r969, -251333131;
	mov.b32 	%r970, 1883781176;
	mov.b32 	%r971, 566009245;
	mov.b32 	%r972, 1068339858;
	st.local.v4.u32 	[%rd29+464], {%r972, %r971, %r970, %r969};
	mov.b32 	%r973, 1113792801;
	mov.b32 	%r974, -1351230758;
	mov.b32 	%r975, 2009183926;
	mov.b32 	%r976, 1675607228;
	st.local.v4.u32 	[%rd29+480], {%r976, %r975, %r974, %r973};
	mov.b32 	%r977, -1083321646;
	mov.b32 	%r978, -49351693;
	mov.b32 	%r979, -451215361;
	mov.b32 	%r980, 540020752;
	st.local.v4.u32 	[%rd29+496], {%r980, %r979, %r978, %r977};
	mov.b32 	%r981, -1020269332;
	mov.b32 	%r982, 641012499;
	mov.b32 	%r983, 403966988;
	mov.b32 	%r984, -2125673011;
	st.local.v4.u32 	[%rd29+512], {%r984, %r983, %r982, %r981};
	mov.b32 	%r985, 775493399;
	mov.b32 	%r986, -1999879100;
	mov.b32 	%r987, 899848087;
	mov.b32 	%r988, -1092526241;
	st.local.v4.u32 	[%rd29+528], {%r988, %r987, %r986, %r985};
	mov.b32 	%r989, 2051489085;
	mov.b32 	%r990, -58556802;
	mov.b32 	%r991, 1441965991;
	mov.b32 	%r992, -1822964540;
	st.local.v4.u32 	[%rd29+544], {%r992, %r991, %r990, %r989};
	mov.b32 	%r993, -426413197;
	mov.b32 	%r994, 841685273;
	mov.b32 	%r995, -1159242403;
	mov.b32 	%r996, -928226204;
	st.local.v4.u32 	[%rd29+560], {%r996, %r995, %r994, %r993};
	mov.b32 	%r997, -1551901476;
	mov.b32 	%r998, -1630449841;
	mov.b32 	%r999, 429425025;
	mov.b32 	%r1000, -1063231392;
	st.local.v4.u32 	[%rd29+576], {%r1000, %r999, %r998, %r997};
	mov.b32 	%r1001, 193169544;
	mov.b32 	%r1002, 1001099408;
	mov.b32 	%r1003, 1417554474;
	mov.b32 	%r1004, 1147544098;
	st.local.v4.u32 	[%rd29+592], {%r1004, %r1003, %r1002, %r1001};
	mov.b32 	%r1005, 675025940;
	mov.b32 	%r1006, 1809037496;
	mov.b32 	%r1007, -953553170;
	mov.b32 	%r1008, -1932900794;
	st.local.v4.u32 	[%rd29+608], {%r1008, %r1007, %r1006, %r1005};
	mov.b32 	%r1009, -1384719397;
	mov.b32 	%r1010, 371002123;
	mov.b32 	%r1011, -1126015394;
	mov.b32 	%r1012, -1485185314;
	st.local.v4.u32 	[%rd29+624], {%r1012, %r1011, %r1010, %r1009};
	mov.b32 	%r1013, 337512970;
	mov.b32 	%r1014, 1951283770;
	mov.b32 	%r1015, 1683370546;
	mov.b32 	%r1016, -616832800;
	st.local.v4.u32 	[%rd29+640], {%r1016, %r1015, %r1014, %r1013};
	mov.b32 	%r1017, -1192993700;
	mov.b32 	%r1018, 1215046692;
	mov.b32 	%r1019, 201983494;
	mov.b32 	%r1020, -1831122615;
	st.local.v4.u32 	[%rd29+656], {%r1020, %r1019, %r1018, %r1017};
	mov.b32 	%r1021, -995728798;
	mov.b32 	%r1022, 1139780780;
	mov.b32 	%r1023, -1116810285;
	mov.b32 	%r1024, -1621245246;
	st.local.v4.u32 	[%rd29+672], {%r1024, %r1023, %r1022, %r1021};
	mov.b32 	%r1025, -225740423;
	mov.b32 	%r1026, -751311644;
	mov.b32 	%r1027, 832869781;
	mov.b32 	%r1028, 967348625;
	st.local.v4.u32 	[%rd29+688], {%r1028, %r1027, %r1026, %r1025};
	mov.b32 	%r1029, -625513107;
	mov.b32 	%r1030, 1851340599;
	mov.b32 	%r1031, -1958491960;
	mov.b32 	%r1032, -718084121;
	st.local.v4.u32 	[%rd29+704], {%r1032, %r1031, %r1030, %r1029};
	mov.b32 	%r1033, 1239460265;
	mov.b32 	%r1034, -1663938994;
	mov.b32 	%r1035, -1318791723;
	mov.b32 	%r1036, 25988493;
	st.local.v4.u32 	[%rd29+720], {%r1036, %r1035, %r1034, %r1033};
	mov.b32 	%r1037, -819598614;
	mov.b32 	%r1038, -217582348;
	mov.b32 	%r1039, -1392880042;
	mov.b32 	%r1040, -659264404;
	st.local.v4.u32 	[%rd29+736], {%r1040, %r1039, %r1038, %r1037};
	mov.b32 	%r1041, 270010376;
	mov.b32 	%r1042, 1206496942;
	mov.b32 	%r1043, -191989126;
	mov.b32 	%r1044, -894474907;
	st.local.v4.u32 	[%rd29+752], {%r1044, %r1043, %r1042, %r1041};
	mov.b32 	%r1045, 1550986798;
	mov.b32 	%r1046, 1248797989;
	mov.b32 	%r1047, -259491720;
	mov.b32 	%r1048, 1876277946;
	st.local.v4.u32 	[%rd29+768], {%r1048, %r1047, %r1046, %r1045};
	mov.b32 	%r1049, -1756248378;
	mov.b32 	%r1050, 1942467764;
	mov.b32 	%r1051, 1475454630;
	mov.b32 	%r1052, 941890588;
	st.local.v4.u32 	[%rd29+784], {%r1052, %r1051, %r1050, %r1049};
	mov.b32 	%r1053, 1042358047;
	mov.b32 	%r1054, -392399756;
	mov.b32 	%r1055, -1585652259;
	mov.b32 	%r1056, -886839064;
	st.local.v4.u32 	[%rd29+800], {%r1056, %r1055, %r1054, %r1053};
	mov.b32 	%r1057, 260409994;
	mov.b32 	%r1058, 226921355;
	mov.b32 	%r1059, 1641856445;
	mov.b32 	%r1060, -1763882165;
	st.local.v4.u32 	[%rd29+816], {%r1060, %r1059, %r1058, %r1057};
	mov.b32 	%r1061, -861247898;
	mov.b32 	%r1062, 1908716981;
	mov.b32 	%r1063, 2084716094;
	mov.b32 	%r1064, -527404944;
	st.local.v4.u32 	[%rd29+832], {%r1064, %r1063, %r1062, %r1061};
	mov.b32 	%r1065, 470945294;
	mov.b32 	%r1066, -150866186;
	mov.b32 	%r1067, 100991747;
	mov.b32 	%r1068, -1864873912;
	st.local.v4.u32 	[%rd29+848], {%r1068, %r1067, %r1066, %r1065};
	mov.b32 	%r1069, 1775286713;
	mov.b32 	%r1070, -1359390889;
	mov.b32 	%r1071, 1784624437;
	mov.b32 	%r1072, -1029480095;
	st.local.v4.u32 	[%rd29+864], {%r1072, %r1071, %r1070, %r1069};
	mov.b32 	%r1073, 666476190;
	mov.b32 	%r1074, 975641885;
	mov.b32 	%r1075, -1722236479;
	mov.b32 	%r1076, 395413126;
	st.local.v4.u32 	[%rd29+880], {%r1076, %r1075, %r1074, %r1073};
	mov.b32 	%r1077, 573772049;
	mov.b32 	%r1078, 733190296;
	mov.b32 	%r1079, -351012616;
	mov.b32 	%r1080, -650583583;
	st.local.v4.u32 	[%rd29+896], {%r1080, %r1079, %r1078, %r1077};
	mov.b32 	%r1081, 866620564;
	mov.b32 	%r1082, 126455438;
	mov.b32 	%r1083, -1452221991;
	mov.b32 	%r1084, -759469719;
	st.local.v4.u32 	[%rd29+912], {%r1084, %r1083, %r1082, %r1081};
	mov.b32 	%r1085, -920589847;
	mov.b32 	%r1086, 361924487;
	mov.b32 	%r1087, 1008868894;
	mov.b32 	%r1088, 766942107;
	st.local.v4.u32 	[%rd29+928], {%r1088, %r1087, %r1086, %r1085};
	mov.b32 	%r1089, -1518673953;
	mov.b32 	%r1090, 1350051880;
	mov.b32 	%r1091, -1426107051;
	mov.b32 	%r1092, -2025206066;
	st.local.v4.u32 	[%rd29+944], {%r1092, %r1091, %r1090, %r1089};
	mov.b32 	%r1093, 437718285;
	mov.b32 	%r1094, 159418761;
	mov.b32 	%r1095, 1509466529;
	mov.b32 	%r1096, 59739276;
	st.local.v4.u32 	[%rd29+960], {%r1096, %r1095, %r1094, %r1093};
	mov.b32 	%r1097, -793221016;
	mov.b32 	%r1098, -2067381694;
	mov.b32 	%r1099, -684595482;
	mov.b32 	%r1100, 1708834751;
	st.local.v4.u32 	[%rd29+976], {%r1100, %r1099, %r1098, %r1097};
	mov.b32 	%r1101, 504434447;
	mov.b32 	%r1102, 1517759789;
	mov.b32 	%r1103, 699439513;
	mov.b32 	%r1104, -2101132991;
	st.local.v4.u32 	[%rd29+992], {%r1104, %r1103, %r1102, %r1101};
	mov.b32 	%r1105, 742004246;
	mov.b32 	%r1106, 1842789307;
	mov.b32 	%r1107, -1459858348;
	mov.b32 	%r1108, 2076946608;
	st.local.v4.u32 	[%rd29+1008], {%r1108, %r1107, %r1106, %r1105};
	mov.u32 	%r1109, _ZZ7AES_128P8aesBlockyPjiE11matrizCajaS;
	add.s32 	%r2017, %r1109, 3;
	mov.u32 	%r1110, _ZZ7AES_128P8aesBlockyPjiE2T1;
	add.s32 	%r2016, %r1110, 16;
	mov.u32 	%r1111, _ZZ7AES_128P8aesBlockyPjiE2T4;
	add.s32 	%r2015, %r1111, 16;
	mov.u32 	%r1112, _ZZ7AES_128P8aesBlockyPjiE2T2;
	add.s32 	%r2014, %r1112, 16;
	mov.u32 	%r1113, _ZZ7AES_128P8aesBlockyPjiE2T3;
	add.s32 	%r2013, %r1113, 16;
	mov.b32 	%r2018, 7;
$L__BB0_3:
	ld.local.v2.b32 	{%r1114, %r1115}, [%rd40];
	bfe.u32 	%r1116, %r1115, 24, 8;
	bfe.u32 	%r1117, %r1115, 16, 8;
	bfe.u32 	%r1118, %r1115, 8, 8;
	bfe.u32 	%r1119, %r1115, 0, 8;
	bfe.u32 	%r1120, %r1114, 24, 8;
	bfe.u32 	%r1121, %r1114, 16, 8;
	bfe.u32 	%r1122, %r1114, 8, 8;
	bfe.u32 	%r1123, %r1114, 0, 8;
	st.shared.u8 	[%r2017+-3], %r1123;
	ld.local.v4.u32 	{%r1124, %r1125, %r1126, %r1127}, [%rd39+-16];
	st.shared.u32 	[%r2016+-16], %r1124;
	ld.local.v4.u32 	{%r1128, %r1129, %r1130, %r1131}, [%rd38+-16];
	st.shared.u32 	[%r2014+-16], %r1128;
	ld.local.v4.u32 	{%r1132, %r1133, %r1134, %r1135}, [%rd37+-16];
	st.shared.u32 	[%r2013+-16], %r1132;
	ld.local.v4.u32 	{%r1136, %r1137, %r1138, %r1139}, [%rd36+-16];
	st.shared.u32 	[%r2015+-16], %r1136;
	st.shared.u8 	[%r2017+-2], %r1122;
	st.shared.u32 	[%r2016+-12], %r1125;
	st.shared.u32 	[%r2014+-12], %r1129;
	st.shared.u32 	[%r2013+-12], %r1133;
	st.shared.u32 	[%r2015+-12], %r1137;
	st.shared.u8 	[%r2017+-1], %r1121;
	st.shared.u32 	[%r2016+-8], %r1126;
	st.shared.u32 	[%r2014+-8], %r1130;
	st.shared.u32 	[%r2013+-8], %r1134;
	st.shared.u32 	[%r2015+-8], %r1138;
	st.shared.u8 	[%r2017], %r1120;
	st.shared.u32 	[%r2016+-4], %r1127;
	st.shared.u32 	[%r2014+-4], %r1131;
	st.shared.u32 	[%r2013+-4], %r1135;
	st.shared.u32 	[%r2015+-4], %r1139;
	st.shared.u8 	[%r2017+1], %r1119;
	ld.local.v4.u32 	{%r1140, %r1141, %r1142, %r1143}, [%rd39];
	st.shared.u32 	[%r2016], %r1140;
	ld.local.v4.u32 	{%r1144, %r1145, %r1146, %r1147}, [%rd38];
	st.shared.u32 	[%r2014], %r1144;
	ld.local.v4.u32 	{%r1148, %r1149, %r1150, %r1151}, [%rd37];
	st.shared.u32 	[%r2013], %r1148;
	ld.local.v4.u32 	{%r1152, %r1153, %r1154, %r1155}, [%rd36];
	st.shared.u32 	[%r2015], %r1152;
	st.shared.u8 	[%r2017+2], %r1118;
	st.shared.u32 	[%r2016+4], %r1141;
	st.shared.u32 	[%r2014+4], %r1145;
	st.shared.u32 	[%r2013+4], %r1149;
	st.shared.u32 	[%r2015+4], %r1153;
	st.shared.u8 	[%r2017+3], %r1117;
	st.shared.u32 	[%r2016+8], %r1142;
	st.shared.u32 	[%r2014+8], %r1146;
	st.shared.u32 	[%r2013+8], %r1150;
	st.shared.u32 	[%r2015+8], %r1154;
	st.shared.u8 	[%r2017+4], %r1116;
	st.shared.u32 	[%r2016+12], %r1143;
	st.shared.u32 	[%r2014+12], %r1147;
	st.shared.u32 	[%r2013+12], %r1151;
	st.shared.u32 	[%r2015+12], %r1155;
	add.s32 	%r2018, %r2018, 8;
	add.s64 	%rd40, %rd40, 8;
	add.s64 	%rd39, %rd39, 32;
	add.s64 	%rd38, %rd38, 32;
	add.s64 	%rd37, %rd37, 32;
	add.s64 	%rd36, %rd36, 32;
	add.s32 	%r2017, %r2017, 8;
	add.s32 	%r2016, %r2016, 32;
	add.s32 	%r2015, %r2015, 32;
	add.s32 	%r2014, %r2014, 32;
	add.s32 	%r2013, %r2013, 32;
	setp.ne.s32 	%p5, %r2018, 263;
	@%p5 bra 	$L__BB0_3;
$L__BB0_4:
	ld.param.u64 	%rd35, [_Z7EncryptP8aesBlockyPj_param_2];
	ld.param.u64 	%rd34, [_Z7EncryptP8aesBlockyPj_param_0];
	cvta.to.global.u64 	%rd30, %rd35;
	cvta.to.global.u64 	%rd31, %rd34;
	shl.b64 	%rd32, %rd2, 4;
	add.s64 	%rd33, %rd31, %rd32;
	ld.global.u32 	%r1156, [%rd33];
	ld.global.u32 	%r1157, [%rd33+4];
	ld.global.u32 	%r1158, [%rd33+8];
	ld.global.u32 	%r1159, [%rd33+12];
	ld.global.u32 	%r1160, [%rd30];
	xor.b32  	%r1161, %r1160, %r1156;
	ld.global.u32 	%r1162, [%rd30+4];
	xor.b32  	%r1163, %r1162, %r1157;
	ld.global.u32 	%r1164, [%rd30+8];
	xor.b32  	%r1165, %r1164, %r1158;
	ld.global.u32 	%r1166, [%rd30+12];
	xor.b32  	%r1167, %r1166, %r1159;
	shl.b32 	%r1168, %r1161, 2;
	and.b32  	%r1169, %r1168, 1020;
	mov.u32 	%r1170, _ZZ7AES_128P8aesBlockyPjiE2T1;
	add.s32 	%r1171, %r1170, %r1169;
	ld.shared.u32 	%r1172, [%r1171];
	shr.u32 	%r1173, %r1163, 6;
	and.b32  	%r1174, %r1173, 1020;
	mov.u32 	%r1175, _ZZ7AES_128P8aesBlockyPjiE2T2;
	add.s32 	%r1176, %r1175, %r1174;
	ld.shared.u32 	%r1177, [%r1176];
	shr.u32 	%r1178, %r1165, 14;
	and.b32  	%r1179, %r1178, 1020;
	mov.u32 	%r1180, _ZZ7AES_128P8aesBlockyPjiE2T3;
	add.s32 	%r1181, %r1180, %r1179;
	ld.shared.u32 	%r1182, [%r1181];
	shr.u32 	%r1183, %r1167, 22;
	and.b32  	%r1184, %r1183, 1020;
	mov.u32 	%r1185, _ZZ7AES_128P8aesBlockyPjiE2T4;
	add.s32 	%r1186, %r1185, %r1184;
	ld.shared.u32 	%r1187, [%r1186];
	xor.b32  	%r1188, %r1177, %r1172;
	xor.b32  	%r1189, %r1188, %r1182;
	xor.b32  	%r1190, %r1189, %r1187;
	shl.b32 	%r1191, %r1163, 2;
	and.b32  	%r1192, %r1191, 1020;
	add.s32 	%r1193, %r1170, %r1192;
	ld.shared.u32 	%r1194, [%r1193];
	shr.u32 	%r1195, %r1165, 6;
	and.b32  	%r1196, %r1195, 1020;
	add.s32 	%r1197, %r1175, %r1196;
	ld.shared.u32 	%r1198, [%r1197];
	shr.u32 	%r1199, %r1167, 14;
	and.b32  	%r1200, %r1199, 1020;
	add.s32 	%r1201, %r1180, %r1200;
	ld.shared.u32 	%r1202, [%r1201];
	shr.u32 	%r1203, %r1161, 22;
	and.b32  	%r1204, %r1203, 1020;
	add.s32 	%r1205, %r1185, %r1204;
	ld.shared.u32 	%r1206, [%r1205];
	xor.b32  	%r1207, %r1198, %r1194;
	xor.b32  	%r1208, %r1207, %r1202;
	xor.b32  	%r1209, %r1208, %r1206;
	shl.b32 	%r1210, %r1165, 2;
	and.b32  	%r1211, %r1210, 1020;
	add.s32 	%r1212, %r1170, %r1211;
	ld.shared.u32 	%r1213, [%r1212];
	shr.u32 	%r1214, %r1167, 6;
	and.b32  	%r1215, %r1214, 1020;
	add.s32 	%r1216, %r1175, %r1215;
	ld.shared.u32 	%r1217, [%r1216];
	shr.u32 	%r1218, %r1161, 14;
	and.b32  	%r1219, %r1218, 1020;
	add.s32 	%r1220, %r1180, %r1219;
	ld.shared.u32 	%r1221, [%r1220];
	shr.u32 	%r1222, %r1163, 22;
	and.b32  	%r1223, %r1222, 1020;
	add.s32 	%r1224, %r1185, %r1223;
	ld.shared.u32 	%r1225, [%r1224];
	xor.b32  	%r1226, %r1217, %r1213;
	xor.b32  	%r1227, %r1226, %r1221;
	xor.b32  	%r1228, %r1227, %r1225;
	shl.b32 	%r1229, %r1167, 2;
	and.b32  	%r1230, %r1229, 1020;
	add.s32 	%r1231, %r1170, %r1230;
	ld.shared.u32 	%r1232, [%r1231];
	shr.u32 	%r1233, %r1161, 6;
	and.b32  	%r1234, %r1233, 1020;
	add.s32 	%r1235, %r1175, %r1234;
	ld.shared.u32 	%r1236, [%r1235];
	shr.u32 	%r1237, %r1163, 14;
	and.b32  	%r1238, %r1237, 1020;
	add.s32 	%r1239, %r1180, %r1238;
	ld.shared.u32 	%r1240, [%r1239];
	shr.u32 	%r1241, %r1165, 22;
	and.b32  	%r1242, %r1241, 1020;
	add.s32 	%r1243, %r1185, %r1242;
	ld.shared.u32 	%r1244, [%r1243];
	xor.b32  	%r1245, %r1236, %r1232;
	xor.b32  	%r1246, %r1245, %r1240;
	xor.b32  	%r1247, %r1246, %r1244;
	ld.global.u32 	%r1248, [%rd30+16];
	xor.b32  	%r1249, %r1248, %r1190;
	ld.global.u32 	%r1250, [%rd30+20];
	xor.b32  	%r1251, %r1250, %r1209;
	ld.global.u32 	%r1252, [%rd30+24];
	xor.b32  	%r1253, %r1252, %r1228;
	ld.global.u32 	%r1254, [%rd30+28];
	xor.b32  	%r1255, %r1254, %r1247;
	shl.b32 	%r1256, %r1249, 2;
	and.b32  	%r1257, %r1256, 1020;
	add.s32 	%r1258, %r1170, %r1257;
	ld.shared.u32 	%r1259, [%r1258];
	shr.u32 	%r1260, %r1251, 6;
	and.b32  	%r1261, %r1260, 1020;
	add.s32 	%r1262, %r1175, %r1261;
	ld.shared.u32 	%r1263, [%r1262];
	shr.u32 	%r1264, %r1253, 14;
	and.b32  	%r1265, %r1264, 1020;
	add.s32 	%r1266, %r1180, %r1265;
	ld.shared.u32 	%r1267, [%r1266];
	shr.u32 	%r1268, %r1255, 22;
	and.b32  	%r1269, %r1268, 1020;
	add.s32 	%r1270, %r1185, %r1269;
	ld.shared.u32 	%r1271, [%r1270];
	xor.b32  	%r1272, %r1263, %r1259;
	xor.b32  	%r1273, %r1272, %r1267;
	xor.b32  	%r1274, %r1273, %r1271;
	shl.b32 	%r1275, %r1251, 2;
	and.b32  	%r1276, %r1275, 1020;
	add.s32 	%r1277, %r1170, %r1276;
	ld.shared.u32 	%r1278, [%r1277];
	shr.u32 	%r1279, %r1253, 6;
	and.b32  	%r1280, %r1279, 1020;
	add.s32 	%r1281, %r1175, %r1280;
	ld.shared.u32 	%r1282, [%r1281];
	shr.u32 	%r1283, %r1255, 14;
	and.b32  	%r1284, %r1283, 1020;
	add.s32 	%r1285, %r1180, %r1284;
	ld.shared.u32 	%r1286, [%r1285];
	shr.u32 	%r1287, %r1249, 22;
	and.b32  	%r1288, %r1287, 1020;
	add.s32 	%r1289, %r1185, %r1288;
	ld.shared.u32 	%r1290, [%r1289];
	xor.b32  	%r1291, %r1282, %r1278;
	xor.b32  	%r1292, %r1291, %r1286;
	xor.b32  	%r1293, %r1292, %r1290;
	shl.b32 	%r1294, %r1253, 2;
	and.b32  	%r1295, %r1294, 1020;
	add.s32 	%r1296, %r1170, %r1295;
	ld.shared.u32 	%r1297, [%r1296];
	shr.u32 	%r1298, %r1255, 6;
	and.b32  	%r1299, %r1298, 1020;
	add.s32 	%r1300, %r1175, %r1299;
	ld.shared.u32 	%r1301, [%r1300];
	shr.u32 	%r1302, %r1249, 14;
	and.b32  	%r1303, %r1302, 1020;
	add.s32 	%r1304, %r1180, %r1303;
	ld.shared.u32 	%r1305, [%r1304];
	shr.u32 	%r1306, %r1251, 22;
	and.b32  	%r1307, %r1306, 1020;
	add.s32 	%r1308, %r1185, %r1307;
	ld.shared.u32 	%r1309, [%r1308];
	xor.b32  	%r1310, %r1301, %r1297;
	xor.b32  	%r1311, %r1310, %r1305;
	xor.b32  	%r1312, %r1311, %r1309;
	shl.b32 	%r1313, %r1255, 2;
	and.b32  	%r1314, %r1313, 1020;
	add.s32 	%r1315, %r1170, %r1314;
	ld.shared.u32 	%r1316, [%r1315];
	shr.u32 	%r1317, %r1249, 6;
	and.b32  	%r1318, %r1317, 1020;
	add.s32 	%r1319, %r1175, %r1318;
	ld.shared.u32 	%r1320, [%r1319];
	shr.u32 	%r1321, %r1251, 14;
	and.b32  	%r1322, %r1321, 1020;
	add.s32 	%r1323, %r1180, %r1322;
	ld.shared.u32 	%r1324, [%r1323];
	shr.u32 	%r1325, %r1253, 22;
	and.b32  	%r1326, %r1325, 1020;
	add.s32 	%r1327, %r1185, %r1326;
	ld.shared.u32 	%r1328, [%r1327];
	xor.b32  	%r1329, %r1320, %r1316;
	xor.b32  	%r1330, %r1329, %r1324;
	xor.b32  	%r1331, %r1330, %r1328;
	ld.global.u32 	%r1332, [%rd30+32];
	xor.b32  	%r1333, %r1332, %r1274;
	ld.global.u32 	%r1334, [%rd30+36];
	xor.b32  	%r1335, %r1334, %r1293;
	ld.global.u32 	%r1336, [%rd30+40];
	xor.b32  	%r1337, %r1336, %r1312;
	ld.global.u32 	%r1338, [%rd30+44];
	xor.b32  	%r1339, %r1338, %r1331;
	shl.b32 	%r1340, %r1333, 2;
	and.b32  	%r1341, %r1340, 1020;
	add.s32 	%r1342, %r1170, %r1341;
	ld.shared.u32 	%r1343, [%r1342];
	shr.u32 	%r1344, %r1335, 6;
	and.b32  	%r1345, %r1344, 1020;
	add.s32 	%r1346, %r1175, %r1345;
	ld.shared.u32 	%r1347, [%r1346];
	shr.u32 	%r1348, %r1337, 14;
	and.b32  	%r1349, %r1348, 1020;
	add.s32 	%r1350, %r1180, %r1349;
	ld.shared.u32 	%r1351, [%r1350];
	shr.u32 	%r1352, %r1339, 22;
	and.b32  	%r1353, %r1352, 1020;
	add.s32 	%r1354, %r1185, %r1353;
	ld.shared.u32 	%r1355, [%r1354];
	xor.b32  	%r1356, %r1347, %r1343;
	xor.b32  	%r1357, %r1356, %r1351;
	xor.b32  	%r1358, %r1357, %r1355;
	shl.b32 	%r1359, %r1335, 2;
	and.b32  	%r1360, %r1359, 1020;
	add.s32 	%r1361, %r1170, %r1360;
	ld.shared.u32 	%r1362, [%r1361];
	shr.u32 	%r1363, %r1337, 6;
	and.b32  	%r1364, %r1363, 1020;
	add.s32 	%r1365, %r1175, %r1364;
	ld.shared.u32 	%r1366, [%r1365];
	shr.u32 	%r1367, %r1339, 14;
	and.b32  	%r1368, %r1367, 1020;
	add.s32 	%r1369, %r1180, %r1368;
	ld.shared.u32 	%r1370, [%r1369];
	shr.u32 	%r1371, %r1333, 22;
	and.b32  	%r1372, %r1371, 1020;
	add.s32 	%r1373, %r1185, %r1372;
	ld.shared.u32 	%r1374, [%r1373];
	xor.b32  	%r1375, %r1366, %r1362;
	xor.b32  	%r1376, %r1375, %r1370;
	xor.b32  	%r1377, %r1376, %r1374;
	shl.b32 	%r1378, %r1337, 2;
	and.b32  	%r1379, %r1378, 1020;
	add.s32 	%r1380, %r1170, %r1379;
	ld.shared.u32 	%r1381, [%r1380];
	shr.u32 	%r1382, %r1339, 6;
	and.b32  	%r1383, %r1382, 1020;
	add.s32 	%r1384, %r1175, %r1383;
	ld.shared.u32 	%r1385, [%r1384];
	shr.u32 	%r1386, %r1333, 14;
	and.b32  	%r1387, %r1386, 1020;
	add.s32 	%r1388, %r1180, %r1387;
	ld.shared.u32 	%r1389, [%r1388];
	shr.u32 	%r1390, %r1335, 22;
	and.b32  	%r1391, %r1390, 1020;
	add.s32 	%r1392, %r1185, %r1391;
	ld.shared.u32 	%r1393, [%r1392];
	xor.b32  	%r1394, %r1385, %r1381;
	xor.b32  	%r1395, %r1394, %r1389;
	xor.b32  	%r1396, %r1395, %r1393;
	shl.b32 	%r1397, %r1339, 2;
	and.b32  	%r1398, %r1397, 1020;
	add.s32 	%r1399, %r1170, %r1398;
	ld.shared.u32 	%r1400, [%r1399];
	shr.u32 	%r1401, %r1333, 6;
	and.b32  	%r1402, %r1401, 1020;
	add.s32 	%r1403, %r1175, %r1402;
	ld.shared.u32 	%r1404, [%r1403];
	shr.u32 	%r1405, %r1335, 14;
	and.b32  	%r1406, %r1405, 1020;
	add.s32 	%r1407, %r1180, %r1406;
	ld.shared.u32 	%r1408, [%r1407];
	shr.u32 	%r1409, %r1337, 22;
	and.b32  	%r1410, %r1409, 1020;
	add.s32 	%r1411, %r1185, %r1410;
	ld.shared.u32 	%r1412, [%r1411];
	xor.b32  	%r1413, %r1404, %r1400;
	xor.b32  	%r1414, %r1413, %r1408;
	xor.b32  	%r1415, %r1414, %r1412;
	ld.global.u32 	%r1416, [%rd30+48];
	xor.b32  	%r1417, %r1416, %r1358;
	ld.global.u32 	%r1418, [%rd30+52];
	xor.b32  	%r1419, %r1418, %r1377;
	ld.global.u32 	%r1420, [%rd30+56];
	xor.b32  	%r1421, %r1420, %r1396;
	ld.global.u32 	%r1422, [%rd30+60];
	xor.b32  	%r1423, %r1422, %r1415;
	shl.b32 	%r1424, %r1417, 2;
	and.b32  	%r1425, %r1424, 1020;
	add.s32 	%r1426, %r1170, %r1425;
	ld.shared.u32 	%r1427, [%r1426];
	shr.u32 	%r1428, %r1419, 6;
	and.b32  	%r1429, %r1428, 1020;
	add.s32 	%r1430, %r1175, %r1429;
	ld.shared.u32 	%r1431, [%r1430];
	shr.u32 	%r1432, %r1421, 14;
	and.b32  	%r1433, %r1432, 1020;
	add.s32 	%r1434, %r1180, %r1433;
	ld.shared.u32 	%r1435, [%r1434];
	shr.u32 	%r1436, %r1423, 22;
	and.b32  	%r1437, %r1436, 1020;
	add.s32 	%r1438, %r1185, %r1437;
	ld.shared.u32 	%r1439, [%r1438];
	xor.b32  	%r1440, %r1431, %r1427;
	xor.b32  	%r1441, %r1440, %r1435;
	xor.b32  	%r1442, %r1441, %r1439;
	shl.b32 	%r1443, %r1419, 2;
	and.b32  	%r1444, %r1443, 1020;
	add.s32 	%r1445, %r1170, %r1444;
	ld.shared.u32 	%r1446, [%r1445];
	shr.u32 	%r1447, %r1421, 6;
	and.b32  	%r1448, %r1447, 1020;
	add.s32 	%r1449, %r1175, %r1448;
	ld.shared.u32 	%r1450, [%r1449];
	shr.u32 	%r1451, %r1423, 14;
	and.b32  	%r1452, %r1451, 1020;
	add.s32 	%r1453, %r1180, %r1452;
	ld.shared.u32 	%r1454, [%r1453];
	shr.u32 	%r1455, %r1417, 22;
	and.b32  	%r1456, %r1455, 1020;
	add.s32 	%r1457, %r1185, %r1456;
	ld.shared.u32 	%r1458, [%r1457];
	xor.b32  	%r1459, %r1450, %r1446;
	xor.b32  	%r1460, %r1459, %r1454;
	xor.b32  	%r1461, %r1460, %r1458;
	shl.b32 	%r1462, %r1421, 2;
	and.b32  	%r1463, %r1462, 1020;
	add.s32 	%r1464, %r1170, %r1463;
	ld.shared.u32 	%r1465, [%r1464];
	shr.u32 	%r1466, %r1423, 6;
	and.b32  	%r1467, %r1466, 1020;
	add.s32 	%r1468, %r1175, %r1467;
	ld.shared.u32 	%r1469, [%r1468];
	shr.u32 	%r1470, %r1417, 14;
	and.b32  	%r1471, %r1470, 1020;
	add.s32 	%r1472, %r1180, %r1471;
	ld.shared.u32 	%r1473, [%r1472];
	shr.u32 	%r1474, %r1419, 22;
	and.b32  	%r1475, %r1474, 1020;
	add.s32 	%r1476, %r1185, %r1475;
	ld.shared.u32 	%r1477, [%r1476];
	xor.b32  	%r1478, %r1469, %r1465;
	xor.b32  	%r1479, %r1478, %r1473;
	xor.b32  	%r1480, %r1479, %r1477;
	shl.b32 	%r1481, %r1423, 2;
	and.b32  	%r1482, %r1481, 1020;
	add.s32 	%r1483, %r1170, %r1482;
	ld.shared.u32 	%r1484, [%r1483];
	shr.u32 	%r1485, %r1417, 6;
	and.b32  	%r1486, %r1485, 1020;
	add.s32 	%r1487, %r1175, %r1486;
	ld.shared.u32 	%r1488, [%r1487];
	shr.u32 	%r1489, %r1419, 14;
	and.b32  	%r1490, %r1489, 1020;
	add.s32 	%r1491, %r1180, %r1490;
	ld.shared.u32 	%r1492, [%r1491];
	shr.u32 	%r1493, %r1421, 22;
	and.b32  	%r1494, %r1493, 1020;
	add.s32 	%r1495, %r1185, %r1494;
	ld.shared.u32 	%r1496, [%r1495];
	xor.b32  	%r1497, %r1488, %r1484;
	xor.b32  	%r1498, %r1497, %r1492;
	xor.b32  	%r1499, %r1498, %r1496;
	ld.global.u32 	%r1500, [%rd30+64];
	xor.b32  	%r1501, %r1500, %r1442;
	ld.global.u32 	%r1502, [%rd30+68];
	xor.b32  	%r1503, %r1502, %r1461;
	ld.global.u32 	%r1504, [%rd30+72];
	xor.b32  	%r1505, %r1504, %r1480;
	ld.global.u32 	%r1506, [%rd30+76];
	xor.b32  	%r1507, %r1506, %r1499;
	shl.b32 	%r1508, %r1501, 2;
	and.b32  	%r1509, %r1508, 1020;
	add.s32 	%r1510, %r1170, %r1509;
	ld.shared.u32 	%r1511, [%r1510];
	shr.u32 	%r1512, %r1503, 6;
	and.b32  	%r1513, %r1512, 1020;
	add.s32 	%r1514, %r1175, %r1513;
	ld.shared.u32 	%r1515, [%r1514];
	shr.u32 	%r1516, %r1505, 14;
	and.b32  	%r1517, %r1516, 1020;
	add.s32 	%r1518, %r1180, %r1517;
	ld.shared.u32 	%r1519, [%r1518];
	shr.u32 	%r1520, %r1507, 22;
	and.b32  	%r1521, %r1520, 1020;
	add.s32 	%r1522, %r1185, %r1521;
	ld.shared.u32 	%r1523, [%r1522];
	xor.b32  	%r1524, %r1515, %r1511;
	xor.b32  	%r1525, %r1524, %r1519;
	xor.b32  	%r1526, %r1525, %r1523;
	shl.b32 	%r1527, %r1503, 2;
	and.b32  	%r1528, %r1527, 1020;
	add.s32 	%r1529, %r1170, %r1528;
	ld.shared.u32 	%r1530, [%r1529];
	shr.u32 	%r1531, %r1505, 6;
	and.b32  	%r1532, %r1531, 1020;
	add.s32 	%r1533, %r1175, %r1532;
	ld.shared.u32 	%r1534, [%r1533];
	shr.u32 	%r1535, %r1507, 14;
	and.b32  	%r1536, %r1535, 1020;
	add.s32 	%r1537, %r1180, %r1536;
	ld.shared.u32 	%r1538, [%r1537];
	shr.u32 	%r1539, %r1501, 22;
	and.b32  	%r1540, %r1539, 1020;
	add.s32 	%r1541, %r1185, %r1540;
	ld.shared.u32 	%r1542, [%r1541];
	xor.b32  	%r1543, %r1534, %r1530;
	xor.b32  	%r1544, %r1543, %r1538;
	xor.b32  	%r1545, %r1544, %r1542;
	shl.b32 	%r1546, %r1505, 2;
	and.b32  	%r1547, %r1546, 1020;
	add.s32 	%r1548, %r1170, %r1547;
	ld.shared.u32 	%r1549, [%r1548];
	shr.u32 	%r1550, %r1507, 6;
	and.b32  	%r1551, %r1550, 1020;
	add.s32 	%r1552, %r1175, %r1551;
	ld.shared.u32 	%r1553, [%r1552];
	shr.u32 	%r1554, %r1501, 14;
	and.b32  	%r1555, %r1554, 1020;
	add.s32 	%r1556, %r1180, %r1555;
	ld.shared.u32 	%r1557, [%r1556];
	shr.u32 	%r1558, %r1503, 22;
	and.b32  	%r1559, %r1558, 1020;
	add.s32 	%r1560, %r1185, %r1559;
	ld.shared.u32 	%r1561, [%r1560];
	xor.b32  	%r1562, %r1553, %r1549;
	xor.b32  	%r1563, %r1562, %r1557;
	xor.b32  	%r1564, %r1563, %r1561;
	shl.b32 	%r1565, %r1507, 2;
	and.b32  	%r1566, %r1565, 1020;
	add.s32 	%r1567, %r1170, %r1566;
	ld.shared.u32 	%r1568, [%r1567];
	shr.u32 	%r1569, %r1501, 6;
	and.b32  	%r1570, %r1569, 1020;
	add.s32 	%r1571, %r1175, %r1570;
	ld.shared.u32 	%r1572, [%r1571];
	shr.u32 	%r1573, %r1503, 14;
	and.b32  	%r1574, %r1573, 1020;
	add.s32 	%r1575, %r1180, %r1574;
	ld.shared.u32 	%r1576, [%r1575];
	shr.u32 	%r1577, %r1505, 22;
	and.b32  	%r1578, %r1577, 1020;
	add.s32 	%r1579, %r1185, %r1578;
	ld.shared.u32 	%r1580, [%r1579];
	xor.b32  	%r1581, %r1572, %r1568;
	xor.b32  	%r1582, %r1581, %r1576;
	xor.b32  	%r1583, %r1582, %r1580;
	ld.global.u32 	%r1584, [%rd30+80];
	xor.b32  	%r1585, %r1584, %r1526;
	ld.global.u32 	%r1586, [%rd30+84];
	xor.b32  	%r1587, %r1586, %r1545;
	ld.global.u32 	%r1588, [%rd30+88];
	xor.b32  	%r1589, %r1588, %r1564;
	ld.global.u32 	%r1590, [%rd30+92];
	xor.b32  	%r1591, %r1590, %r1583;
	shl.b32 	%r1592, %r1585, 2;
	and.b32  	%r1593, %r1592, 1020;
	add.s32 	%r1594, %r1170, %r1593;
	ld.shared.u32 	%r1595, [%r1594];
	shr.u32 	%r1596, %r1587, 6;
	and.b32  	%r1597, %r1596, 1020;
	add.s32 	%r1598, %r1175, %r1597;
	ld.shared.u32 	%r1599, [%r1598];
	shr.u32 	%r1600, %r1589, 14;
	and.b32  	%r1601, %r1600, 1020;
	add.s32 	%r1602, %r1180, %r1601;
	ld.shared.u32 	%r1603, [%r1602];
	shr.u32 	%r1604, %r1591, 22;
	and.b32  	%r1605, %r1604, 1020;
	add.s32 	%r1606, %r1185, %r1605;
	ld.shared.u32 	%r1607, [%r1606];
	xor.b32  	%r1608, %r1599, %r1595;
	xor.b32  	%r1609, %r1608, %r1603;
	xor.b32  	%r1610, %r1609, %r1607;
	shl.b32 	%r1611, %r1587, 2;
	and.b32  	%r1612, %r1611, 1020;
	add.s32 	%r1613, %r1170, %r1612;
	ld.shared.u32 	%r1614, [%r1613];
	shr.u32 	%r1615, %r1589, 6;
	and.b32  	%r1616, %r1615, 1020;
	add.s32 	%r1617, %r1175, %r1616;
	ld.shared.u32 	%r1618, [%r1617];
	shr.u32 	%r1619, %r1591, 14;
	and.b32  	%r1620, %r1619, 1020;
	add.s32 	%r1621, %r1180, %r1620;
	ld.shared.u32 	%r1622, [%r1621];
	shr.u32 	%r1623, %r1585, 22;
	and.b32  	%r1624, %r1623, 1020;
	add.s32 	%r1625, %r1185, %r1624;
	ld.shared.u32 	%r1626, [%r1625];
	xor.b32  	%r1627, %r1618, %r1614;
	xor.b32  	%r1628, %r1627, %r1622;
	xor.b32  	%r1629, %r1628, %r1626;
	shl.b32 	%r1630, %r1589, 2;
	and.b32  	%r1631, %r1630, 1020;
	add.s32 	%r1632, %r1170, %r1631;
	ld.shared.u32 	%r1633, [%r1632];
	shr.u32 	%r1634, %r1591, 6;
	and.b32  	%r1635, %r1634, 1020;
	add.s32 	%r1636, %r1175, %r1635;
	ld.shared.u32 	%r1637, [%r1636];
	shr.u32 	%r1638, %r1585, 14;
	and.b32  	%r1639, %r1638, 1020;
	add.s32 	%r1640, %r1180, %r1639;
	ld.shared.u32 	%r1641, [%r1640];
	shr.u32 	%r1642, %r1587, 22;
	and.b32  	%r1643, %r1642, 1020;
	add.s32 	%r1644, %r1185, %r1643;
	ld.shared.u32 	%r1645, [%r1644];
	xor.b32  	%r1646, %r1637, %r1633;
	xor.b32  	%r1647, %r1646, %r1641;
	xor.b32  	%r1648, %r1647, %r1645;
	shl.b32 	%r1649, %r1591, 2;
	and.b32  	%r1650, %r1649, 1020;
	add.s32 	%r1651, %r1170, %r1650;
	ld.shared.u32 	%r1652, [%r1651];
	shr.u32 	%r1653, %r1585, 6;
	and.b32  	%r1654, %r1653, 1020;
	add.s32 	%r1655, %r1175, %r1654;
	ld.shared.u32 	%r1656, [%r1655];
	shr.u32 	%r1657, %r1587, 14;
	and.b32  	%r1658, %r1657, 1020;
	add.s32 	%r1659, %r1180, %r1658;
	ld.shared.u32 	%r1660, [%r1659];
	shr.u32 	%r1661, %r1589, 22;
	and.b32  	%r1662, %r1661, 1020;
	add.s32 	%r1663, %r1185, %r1662;
	ld.shared.u32 	%r1664, [%r1663];
	xor.b32  	%r1665, %r1656, %r1652;
	xor.b32  	%r1666, %r1665, %r1660;
	xor.b32  	%r1667, %r1666, %r1664;
	ld.global.u32 	%r1668, [%rd30+96];
	xor.b32  	%r1669, %r1668, %r1610;
	ld.global.u32 	%r1670, [%rd30+100];
	xor.b32  	%r1671, %r1670, %r1629;
	ld.global.u32 	%r1672, [%rd30+104];
	xor.b32  	%r1673, %r1672, %r1648;
	ld.global.u32 	%r1674, [%rd30+108];
	xor.b32  	%r1675, %r1674, %r1667;
	shl.b32 	%r1676, %r1669, 2;
	and.b32  	%r1677, %r1676, 1020;
	add.s32 	%r1678, %r1170, %r1677;
	ld.shared.u32 	%r1679, [%r1678];
	shr.u32 	%r1680, %r1671, 6;
	and.b32  	%r1681, %r1680, 1020;
	add.s32 	%r1682, %r1175, %r1681;
	ld.shared.u32 	%r1683, [%r1682];
	shr.u32 	%r1684, %r1673, 14;
	and.b32  	%r1685, %r1684, 1020;
	add.s32 	%r1686, %r1180, %r1685;
	ld.shared.u32 	%r1687, [%r1686];
	shr.u32 	%r1688, %r1675, 22;
	and.b32  	%r1689, %r1688, 1020;
	add.s32 	%r1690, %r1185, %r1689;
	ld.shared.u32 	%r1691, [%r1690];
	xor.b32  	%r1692, %r1683, %r1679;
	xor.b32  	%r1693, %r1692, %r1687;
	xor.b32  	%r1694, %r1693, %r1691;
	shl.b32 	%r1695, %r1671, 2;
	and.b32  	%r1696, %r1695, 1020;
	add.s32 	%r1697, %r1170, %r1696;
	ld.shared.u32 	%r1698, [%r1697];
	shr.u32 	%r1699, %r1673, 6;
	and.b32  	%r1700, %r1699, 1020;
	add.s32 	%r1701, %r1175, %r1700;
	ld.shared.u32 	%r1702, [%r1701];
	shr.u32 	%r1703, %r1675, 14;
	and.b32  	%r1704, %r1703, 1020;
	add.s32 	%r1705, %r1180, %r1704;
	ld.shared.u32 	%r1706, [%r1705];
	shr.u32 	%r1707, %r1669, 22;
	and.b32  	%r1708, %r1707, 1020;
	add.s32 	%r1709, %r1185, %r1708;
	ld.shared.u32 	%r1710, [%r1709];
	xor.b32  	%r1711, %r1702, %r1698;
	xor.b32  	%r1712, %r1711, %r1706;
	xor.b32  	%r1713, %r1712, %r1710;
	shl.b32 	%r1714, %r1673, 2;
	and.b32  	%r1715, %r1714, 1020;
	add.s32 	%r1716, %r1170, %r1715;
	ld.shared.u32 	%r1717, [%r1716];
	shr.u32 	%r1718, %r1675, 6;
	and.b32  	%r1719, %r1718, 1020;
	add.s32 	%r1720, %r1175, %r1719;
	ld.shared.u32 	%r1721, [%r1720];
	shr.u32 	%r1722, %r1669, 14;
	and.b32  	%r1723, %r1722, 1020;
	add.s32 	%r1724, %r1180, %r1723;
	ld.shared.u32 	%r1725, [%r1724];
	shr.u32 	%r1726, %r1671, 22;
	and.b32  	%r1727, %r1726, 1020;
	add.s32 	%r1728, %r1185, %r1727;
	ld.shared.u32 	%r1729, [%r1728];
	xor.b32  	%r1730, %r1721, %r1717;
	xor.b32  	%r1731, %r1730, %r1725;
	xor.b32  	%r1732, %r1731, %r1729;
	shl.b32 	%r1733, %r1675, 2;
	and.b32  	%r1734, %r1733, 1020;
	add.s32 	%r1735, %r1170, %r1734;
	ld.shared.u32 	%r1736, [%r1735];
	shr.u32 	%r1737, %r1669, 6;
	and.b32  	%r1738, %r1737, 1020;
	add.s32 	%r1739, %r1175, %r1738;
	ld.shared.u32 	%r1740, [%r1739];
	shr.u32 	%r1741, %r1671, 14;
	and.b32  	%r1742, %r1741, 1020;
	add.s32 	%r1743, %r1180, %r1742;
	ld.shared.u32 	%r1744, [%r1743];
	shr.u32 	%r1745, %r1673, 22;
	and.b32  	%r1746, %r1745, 1020;
	add.s32 	%r1747, %r1185, %r1746;
	ld.shared.u32 	%r1748, [%r1747];
	xor.b32  	%r1749, %r1740, %r1736;
	xor.b32  	%r1750, %r1749, %r1744;
	xor.b32  	%r1751, %r1750, %r1748;
	ld.global.u32 	%r1752, [%rd30+112];
	xor.b32  	%r1753, %r1752, %r1694;
	ld.global.u32 	%r1754, [%rd30+116];
	xor.b32  	%r1755, %r1754, %r1713;
	ld.global.u32 	%r1756, [%rd30+120];
	xor.b32  	%r1757, %r1756, %r1732;
	ld.global.u32 	%r1758, [%rd30+124];
	xor.b32  	%r1759, %r1758, %r1751;
	shl.b32 	%r1760, %r1753, 2;
	and.b32  	%r1761, %r1760, 1020;
	add.s32 	%r1762, %r1170, %r1761;
	ld.shared.u32 	%r1763, [%r1762];
	shr.u32 	%r1764, %r1755, 6;
	and.b32  	%r1765, %r1764, 1020;
	add.s32 	%r1766, %r1175, %r1765;
	ld.shared.u32 	%r1767, [%r1766];
	shr.u32 	%r1768, %r1757, 14;
	and.b32  	%r1769, %r1768, 1020;
	add.s32 	%r1770, %r1180, %r1769;
	ld.shared.u32 	%r1771, [%r1770];
	shr.u32 	%r1772, %r1759, 22;
	and.b32  	%r1773, %r1772, 1020;
	add.s32 	%r1774, %r1185, %r1773;
	ld.shared.u32 	%r1775, [%r1774];
	xor.b32  	%r1776, %r1767, %r1763;
	xor.b32  	%r1777, %r1776, %r1771;
	xor.b32  	%r1778, %r1777, %r1775;
	shl.b32 	%r1779, %r1755, 2;
	and.b32  	%r1780, %r1779, 1020;
	add.s32 	%r1781, %r1170, %r1780;
	ld.shared.u32 	%r1782, [%r1781];
	shr.u32 	%r1783, %r1757, 6;
	and.b32  	%r1784, %r1783, 1020;
	add.s32 	%r1785, %r1175, %r1784;
	ld.shared.u32 	%r1786, [%r1785];
	shr.u32 	%r1787, %r1759, 14;
	and.b32  	%r1788, %r1787, 1020;
	add.s32 	%r1789, %r1180, %r1788;
	ld.shared.u32 	%r1790, [%r1789];
	shr.u32 	%r1791, %r1753, 22;
	and.b32  	%r1792, %r1791, 1020;
	add.s32 	%r1793, %r1185, %r1792;
	ld.shared.u32 	%r1794, [%r1793];
	xor.b32  	%r1795, %r1786, %r1782;
	xor.b32  	%r1796, %r1795, %r1790;
	xor.b32  	%r1797, %r1796, %r1794;
	shl.b32 	%r1798, %r1757, 2;
	and.b32  	%r1799, %r1798, 1020;
	add.s32 	%r1800, %r1170, %r1799;
	ld.shared.u32 	%r1801, [%r1800];
	shr.u32 	%r1802, %r1759, 6;
	and.b32  	%r1803, %r1802, 1020;
	add.s32 	%r1804, %r1175, %r1803;
	ld.shared.u32 	%r1805, [%r1804];
	shr.u32 	%r1806, %r1753, 14;
	and.b32  	%r1807, %r1806, 1020;
	add.s32 	%r1808, %r1180, %r1807;
	ld.shared.u32 	%r1809, [%r1808];
	shr.u32 	%r1810, %r1755, 22;
	and.b32  	%r1811, %r1810, 1020;
	add.s32 	%r1812, %r1185, %r1811;
	ld.shared.u32 	%r1813, [%r1812];
	xor.b32  	%r1814, %r1805, %r1801;
	xor.b32  	%r1815, %r1814, %r1809;
	xor.b32  	%r1816, %r1815, %r1813;
	shl.b32 	%r1817, %r1759, 2;
	and.b32  	%r1818, %r1817, 1020;
	add.s32 	%r1819, %r1170, %r1818;
	ld.shared.u32 	%r1820, [%r1819];
	shr.u32 	%r1821, %r1753, 6;
	and.b32  	%r1822, %r1821, 1020;
	add.s32 	%r1823, %r1175, %r1822;
	ld.shared.u32 	%r1824, [%r1823];
	shr.u32 	%r1825, %r1755, 14;
	and.b32  	%r1826, %r1825, 1020;
	add.s32 	%r1827, %r1180, %r1826;
	ld.shared.u32 	%r1828, [%r1827];
	shr.u32 	%r1829, %r1757, 22;
	and.b32  	%r1830, %r1829, 1020;
	add.s32 	%r1831, %r1185, %r1830;
	ld.shared.u32 	%r1832, [%r1831];
	xor.b32  	%r1833, %r1824, %r1820;
	xor.b32  	%r1834, %r1833, %r1828;
	xor.b32  	%r1835, %r1834, %r1832;
	ld.global.u32 	%r1836, [%rd30+128];
	xor.b32  	%r1837, %r1836, %r1778;
	ld.global.u32 	%r1838, [%rd30+132];
	xor.b32  	%r1839, %r1838, %r1797;
	ld.global.u32 	%r1840, [%rd30+136];
	xor.b32  	%r1841, %r1840, %r1816;
	ld.global.u32 	%r1842, [%rd30+140];
	xor.b32  	%r1843, %r1842, %r1835;
	shl.b32 	%r1844, %r1837, 2;
	and.b32  	%r1845, %r1844, 1020;
	add.s32 	%r1846, %r1170, %r1845;
	ld.shared.u32 	%r1847, [%r1846];
	shr.u32 	%r1848, %r1839, 6;
	and.b32  	%r1849, %r1848, 1020;
	add.s32 	%r1850, %r1175, %r1849;
	ld.shared.u32 	%r1851, [%r1850];
	shr.u32 	%r1852, %r1841, 14;
	and.b32  	%r1853, %r1852, 1020;
	add.s32 	%r1854, %r1180, %r1853;
	ld.shared.u32 	%r1855, [%r1854];
	shr.u32 	%r1856, %r1843, 22;
	and.b32  	%r1857, %r1856, 1020;
	add.s32 	%r1858, %r1185, %r1857;
	ld.shared.u32 	%r1859, [%r1858];
	xor.b32  	%r1860, %r1851, %r1847;
	xor.b32  	%r1861, %r1860, %r1855;
	xor.b32  	%r1862, %r1861, %r1859;
	shl.b32 	%r1863, %r1839, 2;
	and.b32  	%r1864, %r1863, 1020;
	add.s32 	%r1865, %r1170, %r1864;
	ld.shared.u32 	%r1866, [%r1865];
	shr.u32 	%r1867, %r1841, 6;
	and.b32  	%r1868, %r1867, 1020;
	add.s32 	%r1869, %r1175, %r1868;
	ld.shared.u32 	%r1870, [%r1869];
	shr.u32 	%r1871, %r1843, 14;
	and.b32  	%r1872, %r1871, 1020;
	add.s32 	%r1873, %r1180, %r1872;
	ld.shared.u32 	%r1874, [%r1873];
	shr.u32 	%r1875, %r1837, 22;
	and.b32  	%r1876, %r1875, 1020;
	add.s32 	%r1877, %r1185, %r1876;
	ld.shared.u32 	%r1878, [%r1877];
	xor.b32  	%r1879, %r1870, %r1866;
	xor.b32  	%r1880, %r1879, %r1874;
	xor.b32  	%r1881, %r1880, %r1878;
	shl.b32 	%r1882, %r1841, 2;
	and.b32  	%r1883, %r1882, 1020;
	add.s32 	%r1884, %r1170, %r1883;
	ld.shared.u32 	%r1885, [%r1884];
	shr.u32 	%r1886, %r1843, 6;
	and.b32  	%r1887, %r1886, 1020;
	add.s32 	%r1888, %r1175, %r1887;
	ld.shared.u32 	%r1889, [%r1888];
	shr.u32 	%r1890, %r1837, 14;
	and.b32  	%r1891, %r1890, 1020;
	add.s32 	%r1892, %r1180, %r1891;
	ld.shared.u32 	%r1893, [%r1892];
	shr.u32 	%r1894, %r1839, 22;
	and.b32  	%r1895, %r1894, 1020;
	add.s32 	%r1896, %r1185, %r1895;
	ld.shared.u32 	%r1897, [%r1896];
	xor.b32  	%r1898, %r1889, %r1885;
	xor.b32  	%r1899, %r1898, %r1893;
	xor.b32  	%r1900, %r1899, %r1897;
	shl.b32 	%r1901, %r1843, 2;
	and.b32  	%r1902, %r1901, 1020;
	add.s32 	%r1903, %r1170, %r1902;
	ld.shared.u32 	%r1904, [%r1903];
	shr.u32 	%r1905, %r1837, 6;
	and.b32  	%r1906, %r1905, 1020;
	add.s32 	%r1907, %r1175, %r1906;
	ld.shared.u32 	%r1908, [%r1907];
	shr.u32 	%r1909, %r1839, 14;
	and.b32  	%r1910, %r1909, 1020;
	add.s32 	%r1911, %r1180, %r1910;
	ld.shared.u32 	%r1912, [%r1911];
	shr.u32 	%r1913, %r1841, 22;
	and.b32  	%r1914, %r1913, 1020;
	add.s32 	%r1915, %r1185, %r1914;
	ld.shared.u32 	%r1916, [%r1915];
	xor.b32  	%r1917, %r1908, %r1904;
	xor.b32  	%r1918, %r1917, %r1912;
	xor.b32  	%r1919, %r1918, %r1916;
	ld.global.u32 	%r1920, [%rd30+144];
	xor.b32  	%r1921, %r1920, %r1862;
	shr.u32 	%r1922, %r1921, 8;
	shr.u32 	%r1923, %r1921, 16;
	shr.u32 	%r1924, %r1921, 24;
	ld.global.u32 	%r1925, [%rd30+148];
	xor.b32  	%r1926, %r1925, %r1881;
	shr.u32 	%r1927, %r1926, 8;
	shr.u32 	%r1928, %r1926, 16;
	shr.u32 	%r1929, %r1926, 24;
	ld.global.u32 	%r1930, [%rd30+152];
	xor.b32  	%r1931, %r1930, %r1900;
	shr.u32 	%r1932, %r1931, 8;
	shr.u32 	%r1933, %r1931, 16;
	shr.u32 	%r1934, %r1931, 24;
	ld.global.u32 	%r1935, [%rd30+156];
	xor.b32  	%r1936, %r1935, %r1919;
	and.b32  	%r1937, %r1921, 255;
	mov.u32 	%r1938, _ZZ7AES_128P8aesBlockyPjiE11matrizCajaS;
	add.s32 	%r1939, %r1938, %r1937;
	ld.shared.u8 	%r1940, [%r1939];
	and.b32  	%r1941, %r1922, 255;
	add.s32 	%r1942, %r1938, %r1941;
	ld.shared.u8 	%rs1, [%r1942];
	and.b32  	%r1943, %r1923, 255;
	add.s32 	%r1944, %r1938, %r1943;
	ld.shared.u8 	%r1945, [%r1944];
	add.s32 	%r1946, %r1938, %r1924;
	and.b32  	%r1947, %r1926, 255;
	add.s32 	%r1948, %r1938, %r1947;
	ld.shared.u8 	%r1949, [%r1948];
	and.b32  	%r1950, %r1927, 255;
	add.s32 	%r1951, %r1938, %r1950;
	ld.shared.u8 	%rs2, [%r1951];
	and.b32  	%r1952, %r1928, 255;
	add.s32 	%r1953, %r1938, %r1952;
	ld.shared.u8 	%r1954, [%r1953];
	add.s32 	%r1955, %r1938, %r1929;
	and.b32  	%r1956, %r1931, 255;
	add.s32 	%r1957, %r1938, %r1956;
	ld.shared.u8 	%r1958, [%r1957];
	and.b32  	%r1959, %r1932, 255;
	add.s32 	%r1960, %r1938, %r1959;
	ld.shared.u8 	%rs3, [%r1960];
	and.b32  	%r1961, %r1933, 255;
	add.s32 	%r1962, %r1938, %r1961;
	ld.shared.u8 	%r1963, [%r1962];
	add.s32 	%r1964, %r1938, %r1934;
	and.b32  	%r1965, %r1936, 255;
	add.s32 	%r1966, %r1938, %r1965;
	ld.shared.u8 	%r1967, [%r1966];
	shr.u32 	%r1968, %r1936, 8;
	and.b32  	%r1969, %r1968, 255;
	add.s32 	%r1970, %r1938, %r1969;
	ld.shared.u8 	%rs4, [%r1970];
	shr.u32 	%r1971, %r1936, 16;
	and.b32  	%r1972, %r1971, 255;
	add.s32 	%r1973, %r1938, %r1972;
	ld.shared.u8 	%r1974, [%r1973];
	shr.u32 	%r1975, %r1936, 24;
	add.s32 	%r1976, %r1938, %r1975;
	ld.shared.u8 	%r1977, [%r1976];
	shl.b32 	%r1978, %r1977, 24;
	mul.wide.u16 	%r1979, %rs1, 256;
	or.b32  	%r1980, %r1979, %r1967;
	shl.b32 	%r1981, %r1954, 16;
	or.b32  	%r1982, %r1980, %r1981;
	ld.shared.u8 	%r1983, [%r1964];
	shl.b32 	%r1984, %r1983, 24;
	or.b32  	%r1985, %r1982, %r1984;
	shl.b32 	%r1986, %r1963, 16;
	or.b32  	%r1987, %r1978, %r1986;
	mul.wide.u16 	%r1988, %rs2, 256;
	or.b32  	%r1989, %r1987, %r1988;
	or.b32  	%r1990, %r1989, %r1940;
	ld.global.u32 	%r1991, [%rd30+160];
	xor.b32  	%r1992, %r1991, %r1990;
	ld.shared.u8 	%r1993, [%r1946];
	shl.b32 	%r1994, %r1993, 24;
	shl.b32 	%r1995, %r1974, 16;
	or.b32  	%r1996, %r1994, %r1995;
	mul.wide.u16 	%r1997, %rs3, 256;
	or.b32  	%r1998, %r1996, %r1997;
	or.b32  	%r1999, %r1998, %r1949;
	ld.global.u32 	%r2000, [%rd30+164];
	xor.b32  	%r2001, %r2000, %r1999;
	ld.shared.u8 	%r2002, [%r1955];
	shl.b32 	%r2003, %r2002, 24;
	shl.b32 	%r2004, %r1945, 16;
	or.b32  	%r2005, %r2003, %r2004;
	mul.wide.u16 	%r2006, %rs4, 256;
	or.b32  	%r2007, %r2005, %r2006;
	or.b32  	%r2008, %r2007, %r1958;
	ld.global.u32 	%r2009, [%rd30+168];
	xor.b32  	%r2010, %r2009, %r2008;
	ld.global.u32 	%r2011, [%rd30+172];
	xor.b32  	%r2012, %r2011, %r1985;
	st.global.u32 	[%rd33], %r1992;
	st.global.u32 	[%rd33+4], %r2001;
	st.global.u32 	[%rd33+8], %r2010;
	st.global.u32 	[%rd33+12], %r2012;
$L__BB0_5:
	ret;

}
	// .globl	_Z24OCB128EncryptRandomAccesP8aesBlockS0_S0_yyyPj
.visible .entry _Z24OCB128EncryptRandomAccesP8aesBlockS0_S0_yyyPj(
	.param .u64 .ptr .align 1 _Z24OCB128EncryptRandomAccesP8aesBlockS0_S0_yyyPj_param_0,
	.param .u64 .ptr .align 1 _Z24OCB128EncryptRandomAccesP8aesBlockS0_S0_yyyPj_param_1,
	.param .u64 .ptr .align 1 _Z24OCB128EncryptRandomAccesP8aesBlockS0_S0_yyyPj_param_2,
	.param .u64 _Z24OCB128EncryptRandomAccesP8aesBlockS0_S0_yyyPj_param_3,
	.param .u64 _Z24OCB128EncryptRandomAccesP8aesBlockS0_S0_yyyPj_param_4,
	.param .u64 _Z24OCB128EncryptRandomAccesP8aesBlockS0_S0_yyyPj_param_5,
	.param .u64 .ptr .align 1 _Z24OCB128EncryptRandomAccesP8aesBlockS0_S0_yyyPj_param_6
)
{
	.local .align 16 .b8 	__local_depot1[4352];
	.reg .b64 	%SP;
	.reg .b64 	%SPL;
	.reg .pred 	%p<14>;
	.reg .b16 	%rs<13>;
	.reg .b32 	%r<6101>;
	.reg .b64 	%rd<103>;

	mov.u64 	%SPL, __local_depot1;
	ld.param.u64 	%rd60, [_Z24OCB128EncryptRandomAccesP8aesBlockS0_S0_yyyPj_param_0];
	ld.param.u64 	%rd61, [_Z24OCB128EncryptRandomAccesP8aesBlockS0_S0_yyyPj_param_1];
	ld.param.u64 	%rd57, [_Z24OCB128EncryptRandomAccesP8aesBlockS0_S0_yyyPj_param_3];
	ld.param.u64 	%rd58, [_Z24OCB128EncryptRandomAccesP8aesBlockS0_S0_yyyPj_param_4];
	cvta.to.global.u64 	%rd1, %rd61;
	cvta.to.global.u64 	%rd2, %rd60;
	add.u64 	%rd92, %SPL, 0;
	add.u64 	%rd4, %SPL, 256;
	add.u64 	%rd5, %SPL, 1280;
	add.u64 	%rd6, %SPL, 2304;
	add.u64 	%rd7, %SPL, 3328;
	mov.u32 	%r50, %ntid.x;
	mov.u32 	%r51, %ctaid.x;
	mov.u32 	%r1, %tid.x;
	mad.lo.s32 	%r52, %r50, %r51, %r1;
	cvt.s64.s32 	%rd8, %r52;
	setp.le.u64 	%p1, %rd57, %rd8;
	@%p1 bra 	$L__BB1_16;
	ld.param.u64 	%rd83, [_Z24OCB128EncryptRandomAccesP8aesBlockS0_S0_yyyPj_param_3];
	bar.sync 	0;
	add.s64 	%rd67, %rd83, -2;
	setp.ne.s64 	%p2, %rd67, %rd8;
	@%p2 bra 	$L__BB1_10;
	and.b64  	%rd72, %rd58, 15;
	setp.ne.s64 	%p8, %rd72, 0;
	@%p8 bra 	$L__BB1_7;
	cvt.u32.u64 	%r4075, %rd8;
	shl.b64 	%rd80, %rd8, 4;
	add.s64 	%rd9, %rd2, %rd80;
	add.s64 	%rd10, %rd1, %rd80;
	ld.global.u32 	%r4076, [%rd9];
	ld.global.u32 	%r4077, [%rd10];
	xor.b32  	%r2, %r4077, %r4076;
	st.global.u32 	[%rd9], %r2;
	ld.global.u32 	%r4078, [%rd9+4];
	ld.global.u32 	%r4079, [%rd10+4];
	xor.b32  	%r3, %r4079, %r4078;
	st.global.u32 	[%rd9+4], %r3;
	ld.global.u32 	%r4080, [%rd9+8];
	ld.global.u32 	%r4081, [%rd10+8];
	xor.b32  	%r4, %r4081, %r4080;
	st.global.u32 	[%rd9+8], %r4;
	ld.global.u32 	%r4082, [%rd9+12];
	ld.global.u32 	%r4083, [%rd10+12];
	xor.b32  	%r5, %r4083, %r4082;
	st.global.u32 	[%rd9+12], %r5;
	setp.ne.s32 	%p10, %r1, 0;
	setp.ne.s32 	%p11, %r4075, 0;
	and.pred  	%p12, %p10, %p11;
	@%p12 bra 	$L__BB1_6;
	mov.b32 	%r4090, 1990973438;
	mov.b32 	%r4091, 728170800;
	mov.b32 	%r4092, -982553614;
	mov.b32 	%r4093, 2071428195;
	st.local.v4.b32 	[%rd92], {%r4093, %r4092, %r4091, %r4090};
	mov.b32 	%r4094, -1066228580;
	mov.b32 	%r4095, -1348283219;
	mov.b32 	%r4096, -263759366;
	mov.b32 	%r4097, 2110358218;
	st.local.v4.b32 	[%rd92+16], {%r4097, %r4096, %r4095, %r4094};
	mov.b32 	%r4098, 355588209;
	mov.b32 	%r4099, -236608204;
	mov.b32 	%r4100, -856211658;
	mov.b32 	%r4101, 647232951;
	st.local.v4.b32 	[%rd92+32], {%r4101, %r4100, %r4099, %r4098};
	mov.b32 	%r4102, 1974609899;
	mov.b32 	%r4103, -494923257;
	mov.b32 	%r4104, -1710909928;
	mov.b32 	%r4105, -1021065468;
	st.local.v4.b32 	[%rd92+48], {%r4105, %r4104, %r4103, %r4102};
	mov.b32 	%r4106, -2077236439;
	mov.b32 	%r4107, -1277805742;
	mov.b32 	%r4108, -1604686309;
	mov.b32 	%r4109, 439124745;
	st.local.v4.b32 	[%rd92+64], {%r4109, %r4108, %r4107, %r4106};
	mov.b32 	%r4110, -816296886;
	mov.b32 	%r4111, 968805226;
	mov.b32 	%r4112, 1538391072;
	mov.b32 	%r4113, -318713517;
	st.local.v4.b32 	[%rd92+80], {%r4113, %r4112, %r4111, %r4110};
	mov.b32 	%r4114, -1465959344;
	mov.b32 	%r4115, 2130901317;
	mov.b32 	%r4116, -2060235453;
	mov.b32 	%r4117, -72683568;
	st.local.v4.b32 	[%rd92+96], {%r4117, %r4116, %r4115, %r4114};
	mov.b32 	%r4118, -755761392;
	mov.b32 	%r4119, 567981756;
	mov.b32 	%r4120, -180839022;
	mov.b32 	%r4121, -1891589295;
	st.local.v4.b32 	[%rd92+112], {%r4121, %r4120, %r4119, %r4118};
	mov.b32 	%r4122, 1931042148;
	mov.b32 	%r4123, 1031710660;
	mov.b32 	%r4124, 390371167;
	mov.b32 	%r4125, -334295859;
	st.local.v4.b32 	[%rd92+128], {%r4125, %r4124, %r4123, %r4122};
	mov.b32 	%r4126, -620011810;
	mov.b32 	%r4127, 347663942;
	mov.b32 	%r4128, -2003817950;
	mov.b32 	%r4129, -598769312;
	st.local.v4.b32 	[%rd92+144], {%r4129, %r4128, %r4127, %r4126};
	mov.b32 	%r4130, 2045023633;
	mov.b32 	%r4131, 1655493570;
	mov.b32 	%r4132, 1545864777;
	mov.b32 	%r4133, 171586272;
	st.local.v4.b32 	[%rd92+160], {%r4133, %r4132, %r4131, %r4130};
	mov.b32 	%r4134, 145652325;
	mov.b32 	%r4135, -353085844;
	mov.b32 	%r4136, -1454451315;
	mov.b32 	%r4137, 1832372455;
	st.local.v4.b32 	[%rd92+176], {%r4137, %r4136, %r4135, %r4134};
	mov.b32 	%r4138, -1970553525;
	mov.b32 	%r4139, 527752680;
	mov.b32 	%r4140, -961239524;
	mov.b32 	%r4141, 774207674;
	st.local.v4.b32 	[%rd92+192], {%r4141, %r4140, %r4139, %r4138};
	mov.b32 	%r4142, -1642217082;
	mov.b32 	%r4143, -1185467039;
	mov.b32 	%r4144, 251003720;
	mov.b32 	%r4145, 1723154032;
	st.local.v4.b32 	[%rd92+208], {%r4145, %r4144, %r4143, %r4142};
	mov.b32 	%r4146, -551004722;
	mov.b32 	%r4147, -377020773;
	mov.b32 	%r4148, -1802577559;
	mov.b32 	%r4149, 295237857;
	st.local.v4.b32 	[%rd92+224], {%r4149, %r4148, %r4147, %r4146};
	mov.b32 	%r4150, 381375664;
	mov.b32 	%r4151, 254646593;
	mov.b32 	%r4152, 1749214911;
	mov.b32 	%r4153, 227123596;
	st.local.v4.b32 	[%rd92+240], {%r4153, %r4152, %r4151, %r4150};
	mov.b32 	%r4154, -1921287178;
	mov.b32 	%r4155, -1720223762;
	mov.b32 	%r4156, -2072216328;
	mov.b32 	%r4157, -1520213050;
	st.local.v4.u32 	[%rd4], {%r4157, %r4156, %r4155, %r4154};
	add.s64 	%rd91, %rd4, 16;
	mov.b32 	%r4158, 1422247313;
	mov.b32 	%r4159, -1318096930;
	mov.b32 	%r4160, -1117033514;
	mov.b32 	%r4161, 234025727;
	st.local.v4.u32 	[%rd4+16], {%r4161, %r4160, %r4159, %r4158};
	mov.b32 	%r4162, 2099981142;
	mov.b32 	%r4163, -1452841010;
	mov.b32 	%r4164, 50397442;
	mov.b32 	%r4165, 1345335392;
	st.local.v4.u32 	[%rd4+32], {%r4165, %r4164, %r4163, %r4162};
	mov.b32 	%r4166, -1703512340;
	mov.b32 	%r4167, -424957107;
	mov.b32 	%r4168, 1658312629;
	mov.b32 	%r4169, 436141799;
	st.local.v4.u32 	[%rd4+48], {%r4169, %r4168, %r4167, %r4166};
	mov.b32 	%r4170, -2021818886;
	mov.b32 	%r4171, 1086966153;
	mov.b32 	%r4172, -1652391393;
	mov.b32 	%r4173, 1170918031;
	st.local.v4.u32 	[%rd4+64], {%r4173, %r4172, %r4171, %r4170};
	mov.b32 	%r4174, 200339707;
	mov.b32 	%r4175, -918075506;
	mov.b32 	%r4176, -346465870;
	mov.b32 	%r4177, 368769775;
	st.local.v4.u32 	[%rd4+80], {%r4177, %r4176, %r4175, %r4174};
	mov.b32 	%r4178, -357585083;
	mov.b32 	%r4179, -39673249;
	mov.b32 	%r4180, 1742001331;
	mov.b32 	%r4181, -324162239;
	st.local.v4.u32 	[%rd4+96], {%r4181, %r4180, %r4179, %r4178};
	mov.b32 	%r4182, 1539358875;
	mov.b32 	%r4183, -1770884380;
	mov.b32 	%r4184, -140204973;
	mov.b32 	%r4185, -1080255453;
	st.local.v4.u32 	[%rd4+112], {%r4185, %r4184, %r4183, %r4182};
	mov.b32 	%r4186, 1780885068;
	mov.b32 	%r4187, -1366060227;
	mov.b32 	%r4188, 486407649;
	mov.b32 	%r4189, -1028147339;
	st.local.v4.u32 	[%rd4+128], {%r4189, %r4188, %r4187, %r4186};
	mov.b32 	%r4190, 1338821763;
	mov.b32 	%r4191, 49805301;
	mov.b32 	%r4192, 1094664062;
	mov.b32 	%r4193, 1513502316;
	st.local.v4.u32 	[%rd4+144], {%r4193, %r4192, %r4191, %r4190};
	mov.b32 	%r4194, 150073849;
	mov.b32 	%r4195, 887481809;
	mov.b32 	%r4196, -190470831;
	mov.b32 	%r4197, 1546925160;
	st.local.v4.u32 	[%rd4+160], {%r4197, %r4196, %r4195, %r4194};
	mov.b32 	%r4198, 1058346282;
	mov.b32 	%r4199, 1395732834;
	mov.b32 	%r4200, 1943591083;
	mov.b32 	%r4201, -1821281822;
	st.local.v4.u32 	[%rd4+176], {%r4201, %r4200, %r4199, %r4198};
	mov.b32 	%r4202, 1589887901;
	mov.b32 	%r4203, 1696801606;
	mov.b32 	%r4204, 1388824469;
	mov.b32 	%r4205, 201589768;
	st.local.v4.u32 	[%rd4+192], {%r4205, %r4204, %r4203, %r4202};
	mov.b32 	%r4206, -1248159185;
	mov.b32 	%r4207, 251987210;
	mov.b32 	%r4208, -1583966665;
	mov.b32 	%r4209, 672667696;
	st.local.v4.u32 	[%rd4+208], {%r4209, %r4208, %r4207, %r4206};
	mov.b32 	%r4210, 1038279391;
	mov.b32 	%r4211, -1686077413;
	mov.b32 	%r4212, 907153956;
	mov.b32 	%r4213, 151455502;
	st.local.v4.u32 	[%rd4+224], {%r4213, %r4212, %r4211, %r4210};
	mov.b32 	%r4214, -1619692054;
	mov.b32 	%r4215, -843926913;
	mov.b32 	%r4216, 1764173646;
	mov.b32 	%r4217, 652995533;
	st.local.v4.u32 	[%rd4+240], {%r4217, %r4216, %r4215, %r4214};
	mov.b32 	%r4218, 773462580;
	mov.b32 	%r4219, 1949051992;
	mov.b32 	%r4220, -1635548387;
	mov.b32 	%r4221, 453576978;
	st.local.v4.u32 	[%rd4+256], {%r4221, %r4220, %r4219, %r4218};
	mov.b32 	%r4222, -73359269;
	mov.b32 	%r4223, -296068428;
	mov.b32 	%r4224, -1301385508;
	mov.b32 	%r4225, 756751158;
	st.local.v4.u32 	[%rd4+272], {%r4225, %r4224, %r4223, %r4222};
	mov.b32 	%r4226, -827083907;
	mov.b32 	%r4227, 1641469623;
	mov.b32 	%r4228, 1295727478;
	mov.b32 	%r4229, -162377052;
	st.local.v4.u32 	[%rd4+288], {%r4229, %r4228, %r4227, %r4226};
	mov.b32 	%r4230, -1752923117;
	mov.b32 	%r4231, 1898917726;
	mov.b32 	%r4232, 1055122397;
	mov.b32 	%r4233, 2066295122;
	st.local.v4.u32 	[%rd4+304], {%r4233, %r4232, %r4231, %r4230};
	mov.b32 	%r4234, 753790401;
	mov.b32 	%r4235, 0;
	mov.b32 	%r4236, 1758581177;
	mov.b32 	%r4237, -179088474;
	st.local.v4.u32 	[%rd4+320], {%r4237, %r4236, %r4235, %r4234};
	mov.b32 	%r4238, -312779850;
	mov.b32 	%r4239, -927878791;
	mov.b32 	%r4240, 536673507;
	mov.b32 	%r4241, 1612718144;
	st.local.v4.u32 	[%rd4+336], {%r4241, %r4240, %r4239, %r4238};
	mov.b32 	%r4242, 1262041458;
	mov.b32 	%r4243, -641810841;
	mov.b32 	%r4244, 1187761037;
	mov.b32 	%r4245, -1100322092;
	st.local.v4.u32 	[%rd4+352], {%r4245, %r4244, %r4243, %r4242};
	mov.b32 	%r4246, 1255133061;
	mov.b32 	%r4247, -396863312;
	mov.b32 	%r4248, -733197160;
	mov.b32 	%r4249, -565556588;
	st.local.v4.u32 	[%rd4+368], {%r4249, %r4248, %r4247, %r4246};
	mov.b32 	%r4250, 385612781;
	mov.b32 	%r4251, -441800113;
	mov.b32 	%r4252, 720367557;
	mov.b32 	%r4253, 1808847035;
	st.local.v4.u32 	[%rd4+384], {%r4253, %r4252, %r4251, %r4250};
	mov.b32 	%r4254, -1803188975;
	mov.b32 	%r4255, 1429418854;
	mov.b32 	%r4256, -682799718;
	mov.b32 	%r4257, -985447546;
	st.local.v4.u32 	[%rd4+400], {%r4257, %r4256, %r4255, %r4254};
	mov.b32 	%r4258, -2122350594;
	mov.b32 	%r4259, 100794884;
	mov.b32 	%r4260, 284817897;
	mov.b32 	%r4261, -817543798;
	st.local.v4.u32 	[%rd4+416], {%r4261, %r4260, %r4259, %r4258};
	mov.b32 	%r4262, -475486133;
	mov.b32 	%r4263, -1163944155;
	mov.b32 	%r4264, 1144798328;
	mov.b32 	%r4265, -263171936;
	st.local.v4.u32 	[%rd4+432], {%r4265, %r4264, %r4263, %r4262};
	mov.b32 	%r4266, -1970303227;
	mov.b32 	%r4267, -1069531008;
	mov.b32 	%r4268, -22830243;
	mov.b32 	%r4269, -212774494;
	st.local.v4.u32 	[%rd4+448], {%r4269, %r4268, %r4267, %r4266};
	mov.b32 	%r4270, 83228145;
	mov.b32 	%r4271, 1211644016;
	mov.b32 	%r4272, -1130521311;
	mov.b32 	%r4273, -1382903233;
	st.local.v4.u32 	[%rd4+464], {%r4273, %r4272, %r4271, %r4270};
	mov.b32 	%r4274, 1663115586;
	mov.b32 	%r4275, 1977277103;
	mov.b32 	%r4276, -1044990345;
	mov.b32 	%r4277, -541279133;
	st.local.v4.u32 	[%rd4+480], {%r4277, %r4276, %r4275, %r4274};
	mov.b32 	%r4278, 1842533055;
	mov.b32 	%r4279, 250868733;
	mov.b32 	%r4280, 452984805;
	mov.b32 	%r4281, 806359072;
	st.local.v4.u32 	[%rd4+496], {%r4281, %r4280, %r4279, %r4278};
	mov.b32 	%r4282, 804056259;
	mov.b32 	%r4283, 890442534;
	mov.b32 	%r4284, 336333848;
	mov.b32 	%r4285, 1288555905;
	st.local.v4.u32 	[%rd4+512], {%r4285, %r4284, %r4283, %r4282};
	mov.b32 	%r4286, 957814574;
	mov.b32 	%r4287, -867941240;
	mov.b32 	%r4288, -1567123659;
	mov.b32 	%r4289, -513843266;
	st.local.v4.u32 	[%rd4+528], {%r4289, %r4288, %r4287, %r4286};
	mov.b32 	%r4290, 1195195770;
	mov.b32 	%r4291, -2105639172;
	mov.b32 	%r4292, -223893675;
	mov.b32 	%r4293, 1472513171;
	st.local.v4.u32 	[%rd4+544], {%r4293, %r4292, %r4291, %r4290};
	mov.b32 	%r4294, -1787595802;
	mov.b32 	%r4295, 723065138;
	mov.b32 	%r4296, -413311558;
	mov.b32 	%r4297, -1402706744;
	st.local.v4.u32 	[%rd4+560], {%r4297, %r4296, %r4295, %r4294};
	mov.b32 	%r4298, 2145180835;
	mov.b32 	%r4299, -783331426;
	mov.b32 	%r4300, -1736343271;
	mov.b32 	%r4301, -1604296512;
	st.local.v4.u32 	[%rd4+576], {%r4301, %r4300, %r4299, %r4298};
	mov.b32 	%r4302, -2088204277;
	mov.b32 	%r4303, -1416589253;
	mov.b32 	%r4304, 2116692564;
	mov.b32 	%r4305, 1713513028;
	st.local.v4.u32 	[%rd4+592], {%r4305, %r4304, %r4303, %r4302};
	mov.b32 	%r4306, 1007948840;
	mov.b32 	%r4307, -742868885;
	mov.b32 	%r4308, 703524551;
	mov.b32 	%r4309, -901364084;
	st.local.v4.u32 	[%rd4+608], {%r4309, %r4308, %r4307, %r4306};
	mov.b32 	%r4310, 1994120109;
	mov.b32 	%r4311, 487262998;
	mov.b32 	%r4312, -497131844;
	mov.b32 	%r4313, 2044649127;
	st.local.v4.u32 	[%rd4+624], {%r4313, %r4312, %r4311, %r4310};
	mov.b32 	%r4314, 503974420;
	mov.b32 	%r4315, 1312438900;
	mov.b32 	%r4316, 1446130276;
	mov.b32 	%r4317, 1004593371;
	st.local.v4.u32 	[%rd4+640], {%r4317, %r4316, %r4315, %r4314};
	mov.b32 	%r4318, -463709000;
	mov.b32 	%r4319, 1814307912;
	mov.b32 	%r4320, 168166924;
	mov.b32 	%r4321, -615954030;
	st.local.v4.u32 	[%rd4+656], {%r4321, %r4320, %r4319, %r4318};
	mov.b32 	%r4322, -1503501628;
	mov.b32 	%r4323, -273896381;
	mov.b32 	%r4324, 1859376061;
	mov.b32 	%r4325, 1573044895;
	st.local.v4.u32 	[%rd4+672], {%r4325, %r4324, %r4323, %r4322};
	mov.b32 	%r4326, -1954973198;
	mov.b32 	%r4327, 937747667;
	mov.b32 	%r4328, -1533700815;
	mov.b32 	%r4329, -1466855111;
	st.local.v4.u32 	[%rd4+688], {%r4329, %r4328, %r4327, %r4326};
	mov.b32 	%r4330, -1217565222;
	mov.b32 	%r4331, 1496790894;
	mov.b32 	%r4332, 1137232011;
	mov.b32 	%r4333, 854058965;
	st.local.v4.u32 	[%rd4+704], {%r4333, %r4332, %r4331, %r4330};
	mov.b32 	%r4334, -525751991;
	mov.b32 	%r4335, -766620004;
	mov.b32 	%r4336, 1691735473;
	mov.b32 	%r4337, -1936880383;
	st.local.v4.u32 	[%rd4+720], {%r4337, %r4336, %r4335, %r4334};
	mov.b32 	%r4338, 636152527;
	mov.b32 	%r4339, 133494003;
	mov.b32 	%r4340, -95005012;
	mov.b32 	%r4341, -1267962664;
	st.local.v4.u32 	[%rd4+736], {%r4341, %r4340, %r4339, %r4338};
	mov.b32 	%r4342, 403179536;
	mov.b32 	%r4343, -374428089;
	mov.b32 	%r4344, -1904575756;
	mov.b32 	%r4345, -1352309302;
	st.local.v4.u32 	[%rd4+752], {%r4345, %r4344, %r4343, %r4342};
	mov.b32 	%r4346, 1915629148;
	mov.b32 	%r4347, 1864705354;
	mov.b32 	%r4348, -2005370640;
	mov.b32 	%r4349, -709182865;
	st.local.v4.u32 	[%rd4+768], {%r4349, %r4348, %r4347, %r4346};
	mov.b32 	%r4350, 1371981463;
	mov.b32 	%r4351, -944458637;
	mov.b32 	%r4352, -240736681;
	mov.b32 	%r4353, 605822008;
	st.local.v4.u32 	[%rd4+784], {%r4353, %r4352, %r4351, %r4350};
	mov.b32 	%r4354, 555687742;
	mov.b32 	%r4355, -1670089496;
	mov.b32 	%r4356, 2094914977;
	mov.b32 	%r4357, 602466507;
	st.local.v4.u32 	[%rd4+800], {%r4357, %r4356, %r4355, %r4354};
	mov.b32 	%r4358, -2054518257;
	mov.b32 	%r4359, -2037675251;
	mov.b32 	%r4360, -591544991;
	mov.b32 	%r4361, -582268010;
	st.local.v4.u32 	[%rd4+816], {%r4361, %r4360, %r4359, %r4358};
	mov.b32 	%r4362, -1436129588;
	mov.b32 	%r4363, -994724495;
	mov.b32 	%r4364, 1111375484;
	mov.b32 	%r4365, -1871679264;
	st.local.v4.u32 	[%rd4+832], {%r4365, %r4364, %r4363, %r4362};
	mov.b32 	%r4366, 302911004;
	mov.b32 	%r4367, 32962295;
	mov.b32 	%r4368, 84083462;
	mov.b32 	%r4369, -666351472;
	st.local.v4.u32 	[%rd4+848], {%r4369, %r4368, %r4367, %r4366};
	mov.b32 	%r4370, -793134743;
	mov.b32 	%r4371, -111716434;
	mov.b32 	%r4372, 1597322602;
	mov.b32 	%r4373, -1553899070;
	st.local.v4.u32 	[%rd4+864], {%r4373, %r4372, %r4371, %r4370};
	mov.b32 	%r4374, -1180787161;
	mov.b32 	%r4375, 656219450;
	mov.b32 	%r4376, 1489093017;
	mov.b32 	%r4377, -1853454825;
	st.local.v4.u32 	[%rd4+880], {%r4377, %r4376, %r4375, %r4374};
	mov.b32 	%r4378, 856756514;
	mov.b32 	%r4379, -1281845205;
	mov.b32 	%r4380, 335083755;
	mov.b32 	%r4381, 954327513;
	st.local.v4.u32 	[%rd4+896], {%r4381, %r4380, %r4379, %r4378};
	mov.b32 	%r4382, -1483434957;
	mov.b32 	%r4383, -1987146233;
	mov.b32 	%r4384, 1893325225;
	mov.b32 	%r4385, -1150719534;
	st.local.v4.u32 	[%rd4+912], {%r4385, %r4384, %r4383, %r4382};
	mov.b32 	%r4386, 552200649;
	mov.b32 	%r4387, -1836611819;
	mov.b32 	%r4388, 572399164;
	mov.b32 	%r4389, -1231316179;
	st.local.v4.u32 	[%rd4+928], {%r4389, %r4388, %r4387, %r4386};
	mov.b32 	%r4390, 2061492133;
	mov.b32 	%r4391, 2015897680;
	mov.b32 	%r4392, -11184726;
	mov.b32 	%r4393, 1238290055;
	st.local.v4.u32 	[%rd4+944], {%r4393, %r4392, %r4391, %r4390};
	mov.b32 	%r4394, 386731290;
	mov.b32 	%r4395, -2138470135;
	mov.b32 	%r4396, -123625127;
	mov.b32 	%r4397, -1886614525;
	st.local.v4.u32 	[%rd4+960], {%r4397, %r4396, %r4395, %r4394};
	mov.b32 	%r4398, -1201116976;
	mov.b32 	%r4399, -968736124;
	mov.b32 	%r4400, 837215959;
	mov.b32 	%r4401, -624967835;
	st.local.v4.u32 	[%rd4+976], {%r4401, %r4400, %r4399, %r4398};
	mov.b32 	%r4402, 286199582;
	mov.b32 	%r4403, 1999449434;
	mov.b32 	%r4404, -1332111063;
	mov.b32 	%r4405, -1019133566;
	st.local.v4.u32 	[%rd4+992], {%r4405, %r4404, %r4403, %r4402};
	mov.b32 	%r4406, 974525996;
	mov.b32 	%r4407, -692339859;
	mov.b32 	%r4408, -61582168;
	mov.b32 	%r4409, -877612933;
	st.local.v4.u32 	[%rd4+1008], {%r4409, %r4408, %r4407, %r4406};
	mov.b32 	%r4410, 2071721613;
	mov.b32 	%r4411, 2004348569;
	mov.b32 	%r4412, 2088564868;
	mov.b32 	%r4413, 1667483301;
	st.local.v4.u32 	[%rd5], {%r4413, %r4412, %r4411, %r4410};
	add.s64 	%rd90, %rd5, 16;
	mov.b32 	%r4414, -976907948;
	mov.b32 	%r4415, 1869602481;
	mov.b32 	%r4416, 1802229437;
	mov.b32 	%r4417, -218956019;
	st.local.v4.u32 	[%rd5+16], {%r4417, %r4416, %r4415, %r4414};
	mov.b32 	%r4418, 724260477;
	mov.b32 	%r4419, 1734856361;
	mov.b32 	%r4420, 16843267;
	mov.b32 	%r4421, 808476752;
	st.local.v4.u32 	[%rd5+32], {%r4421, %r4420, %r4419, %r4418};
	mov.b32 	%r4422, 1987505306;
	mov.b32 	%r4423, -1414836762;
	mov.b32 	%r4424, -673729182;
	mov.b32 	%r4425, -16849127;
	st.local.v4.u32 	[%rd5+48], {%r4425, %r4424, %r4423, %r4422};
	mov.b32 	%r4426, 2105408135;
	mov.b32 	%r4427, -909539008;
	mov.b32 	%r4428, -2105401443;
	mov.b32 	%r4429, -892694715;
	st.local.v4.u32 	[%rd5+64], {%r4429, %r4428, %r4427, %r4426};
	mov.b32 	%r4430, -252642549;
	mov.b32 	%r4431, 1195871945;
	mov.b32 	%r4432, 1499050731;
	mov.b32 	%r4433, -84218091;
	st.local.v4.u32 	[%rd5+80], {%r4433, %r4432, %r4431, %r4430};
	mov.b32 	%r4434, -1347467798;
	mov.b32 	%r4435, -1566416899;
	mov.b32 	%r4436, -724257945;
	mov.b32 	%r4437, -1381154324;
	st.local.v4.u32 	[%rd5+96], {%r4437, %r4436, %r4435, %r4434};
	mov.b32 	%r4438, -1061119141;
	mov.b32 	%r4439, 1920132246;
	mov.b32 	%r4440, -1532734473;
	mov.b32 	%r4441, -1667488833;
	st.local.v4.u32 	[%rd5+112], {%r4441, %r4440, %r4439, %r4438};
	mov.b32 	%r4442, 640044138;
	mov.b32 	%r4443, -1819066962;
	mov.b32 	%r4444, -33693412;
	mov.b32 	%r4445, -1212713534;
	st.local.v4.u32 	[%rd5+128], {%r4445, %r4444, %r4443, %r4442};
	mov.b32 	%r4446, -859012273;
	mov.b32 	%r4447, -134744830;
	mov.b32 	%r4448, 1061125697;
	mov.b32 	%r4449, 909536346;
	st.local.v4.u32 	[%rd5+144], {%r4449, %r4448, %r4447, %r4446};
	mov.b32 	%r4450, -235800312;
	mov.b32 	%r4451, -437923532;
	mov.b32 	%r4452, -1515892236;
	mov.b32 	%r4453, 875849820;
	st.local.v4.u32 	[%rd5+160], {%r4453, %r4452, %r4451, %r4450};
	mov.b32 	%r4454, 353708607;
	mov.b32 	%r4455, 825320019;
	mov.b32 	%r4456, -656888973;
	mov.b32 	%r4457, 1903288979;
	st.local.v4.u32 	[%rd5+176], {%r4457, %r4456, %r4455, %r4454};
	mov.b32 	%r4458, -1010590370;
	mov.b32 	%r4459, 589514341;
	mov.b32 	%r4460, -943221422;
	mov.b32 	%r4461, 67373068;
	st.local.v4.u32 	[%rd5+192], {%r4461, %r4460, %r4459, %r4458};
	mov.b32 	%r4462, -1701171275;
	mov.b32 	%r4463, 84216335;
	mov.b32 	%r4464, -1768540255;
	mov.b32 	%r4465, 404238376;
	st.local.v4.u32 	[%rd5+208], {%r4465, %r4464, %r4463, %r4462};
	mov.b32 	%r4466, -488448195;
	mov.b32 	%r4467, -2139087973;
	mov.b32 	%r4468, 303178806;
	mov.b32 	%r4469, 117902857;
	st.local.v4.u32 	[%rd5+224], {%r4469, %r4468, %r4467, %r4466};
	mov.b32 	%r4470, 1970662047;
	mov.b32 	%r4471, -1296924723;
	mov.b32 	%r4472, 656887401;
	mov.b32 	%r4473, -336868058;
	st.local.v4.u32 	[%rd5+240], {%r4473, %r4472, %r4471, %r4470};
	mov.b32 	%r4474, 437924910;
	mov.b32 	%r4475, 741103732;
	mov.b32 	%r4476, -2088559202;
	mov.b32 	%r4477, 151589403;
	st.local.v4.u32 	[%rd5+256], {%r4477, %r4476, %r4475, %r4474};
	mov.b32 	%r4478, -1600103429;
	mov.b32 	%r4479, 1515893998;
	mov.b32 	%r4480, 1852759218;
	mov.b32 	%r4481, 454768173;
	st.local.v4.u32 	[%rd5+272], {%r4481, %r4480, %r4479, %r4478};
	mov.b32 	%r4482, -1280082482;
	mov.b32 	%r4483, -690571423;
	mov.b32 	%r4484, 993752653;
	mov.b32 	%r4485, 1381147894;
	st.local.v4.u32 	[%rd5+288], {%r4485, %r4484, %r4483, %r4482};
	mov.b32 	%r4486, -2071719017;
	mov.b32 	%r4487, 791633521;
	mov.b32 	%r4488, -471605954;
	mov.b32 	%r4489, 690573947;
	st.local.v4.u32 	[%rd5+304], {%r4489, %r4488, %r4487, %r4486};
	mov.b32 	%r4490, -303185620;
	mov.b32 	%r4491, -774784664;
	mov.b32 	%r4492, 1397991157;
	st.local.v4.u32 	[%rd5+320], {%r4492, %r4491, %r4235, %r4490};
	mov.b32 	%r4493, 1532737261;
	mov.b32 	%r4494, -1313769016;
	mov.b32 	%r4495, -50535649;
	mov.b32 	%r4496, 538984544;
	st.local.v4.u32 	[%rd5+336], {%r4496, %r4495, %r4494, %r4493};
	mov.b32 	%r4497, 960066123;
	mov.b32 	%r4498, -1094817831;
	mov.b32 	%r4499, -875852474;
	mov.b32 	%r4500, 1785386174;
	st.local.v4.u32 	[%rd5+352], {%r4500, %r4499, %r4498, %r4497};
	mov.b32 	%r4501, -808483510;
	mov.b32 	%r4502, 1482207464;
	mov.b32 	%r4503, 1280088276;
	mov.b32 	%r4504, 1246401758;
	st.local.v4.u32 	[%rd5+368], {%r4504, %r4503, %r4502, %r4501};
	mov.b32 	%r4505, -67375850;
	mov.b32 	%r4506, -1431679003;
	mov.b32 	%r4507, -269499094;
	mov.b32 	%r4508, -791626901;
	st.local.v4.u32 	[%rd5+384], {%r4508, %r4507, %r4506, %r4505};
	mov.b32 	%r4509, -2054876780;
	mov.b32 	%r4510, 859006549;
	mov.b32 	%r4511, 1296931543;
	mov.b32 	%r4512, 1128498885;
	st.local.v4.u32 	[%rd5+400], {%r4512, %r4511, %r4510, %r4509};
	mov.b32 	%r4513, 2139094657;
	mov.b32 	%r4514, 33686534;
	mov.b32 	%r4515, -101062384;
	mov.b32 	%r4516, 1162185423;
	st.local.v4.u32 	[%rd5+416], {%r4516, %r4515, %r4514, %r4513};
	mov.b32 	%r4517, -1465365533;
	mov.b32 	%r4518, -1616960070;
	mov.b32 	%r4519, 1010595908;
	mov.b32 	%r4520, 1347461360;
	st.local.v4.u32 	[%rd5+432], {%r4520, %r4519, %r4518, %r4517};
	mov.b32 	%r4521, -1886452342;
	mov.b32 	%r4522, 1077969088;
	mov.b32 	%r4523, -1549574658;
	mov.b32 	%r4524, 1364304627;
	st.local.v4.u32 	[%rd5+448], {%r4524, %r4523, %r4522, %r4521};
	mov.b32 	%r4525, -168431356;
	mov.b32 	%r4526, 943222856;
	mov.b32 	%r4527, -1650646596;
	mov.b32 	%r4528, -1835909203;
	st.local.v4.u32 	[%rd5+464], {%r4528, %r4527, %r4526, %r4525};
	mov.b32 	%r4529, 555827811;
	mov.b32 	%r4530, -623202443;
	mov.b32 	%r4531, -1229555775;
	mov.b32 	%r4532, -1128504353;
	st.local.v4.u32 	[%rd5+480], {%r4532, %r4531, %r4530, %r4529};
	mov.b32 	%r4533, -757940371;
	mov.b32 	%r4534, -202113778;
	mov.b32 	%r4535, -6886;
	mov.b32 	%r4536, 269492272;
	st.local.v4.u32 	[%rd5+496], {%r4536, %r4535, %r4534, %r4533};
	mov.b32 	%r4537, -320027857;
	mov.b32 	%r4538, 320022069;
	mov.b32 	%r4539, 202119188;
	mov.b32 	%r4540, -842170036;
	st.local.v4.u32 	[%rd5+512], {%r4540, %r4539, %r4538, %r4537};
	mov.b32 	%r4541, 387395129;
	mov.b32 	%r4542, 1145342156;
	mov.b32 	%r4543, -1751698014;
	mov.b32 	%r4544, 1600110305;
	st.local.v4.u32 	[%rd5+528], {%r4544, %r4543, %r4542, %r4541};
	mov.b32 	%r4545, 1027439175;
	mov.b32 	%r4546, 2122251394;
	mov.b32 	%r4547, -1482205710;
	mov.b32 	%r4548, -993750185;
	st.local.v4.u32 	[%rd5+544], {%r4548, %r4547, %r4546, %r4545};
	mov.b32 	%r4549, 1936975509;
	mov.b32 	%r4550, 421081643;
	mov.b32 	%r4551, 1566423783;
	mov.b32 	%r4552, 1684326572;
	st.local.v4.u32 	[%rd5+560], {%r4552, %r4551, %r4550, %r4549};
	mov.b32 	%r4553, -589520001;
	mov.b32 	%r4554, 1330618065;
	mov.b32 	%r4555, -2122245736;
	mov.b32 	%r4556, 1616953504;
	st.local.v4.u32 	[%rd5+576], {%r4556, %r4555, %r4554, %r4553};
	mov.b32 	%r4557, -2004350077;
	mov.b32 	%r4558, -1869595733;
	mov.b32 	%r4559, 707417214;
	mov.b32 	%r4560, 572671078;
	st.local.v4.u32 	[%rd5+592], {%r4560, %r4559, %r4558, %r4557};
	mov.b32 	%r4561, 336865340;
	mov.b32 	%r4562, -1195873325;
	mov.b32 	%r4563, -286341335;
	mov.b32 	%r4564, 1179028682;
	st.local.v4.u32 	[%rd5+608], {%r4564, %r4563, %r4562, %r4561};
	mov.b32 	%r4565, -606360202;
	mov.b32 	%r4566, 185275933;
	mov.b32 	%r4567, 1583267042;
	mov.b32 	%r4568, -555833479;
	st.local.v4.u32 	[%rd5+624], {%r4568, %r4567, %r4566, %r4565};
	mov.b32 	%r4569, 168432670;
	mov.b32 	%r4570, 976909390;
	mov.b32 	%r4571, 842163286;
	mov.b32 	%r4572, -522134725;
	st.local.v4.u32 	[%rd5+640], {%r4572, %r4571, %r4570, %r4569};
	mov.b32 	%r4573, 1549580516;
	mov.b32 	%r4574, 606357612;
	mov.b32 	%r4575, 101059594;
	mov.b32 	%r4576, 1229558491;
	st.local.v4.u32 	[%rd5+656], {%r4576, %r4575, %r4574, %r4573};
	mov.b32 	%r4577, 1650640038;
	mov.b32 	%r4578, -1397996561;
	mov.b32 	%r4579, -741098130;
	mov.b32 	%r4580, -1027432611;
	st.local.v4.u32 	[%rd5+672], {%r4580, %r4579, %r4578, %r4577};
	mov.b32 	%r4581, 2038035083;
	mov.b32 	%r4582, -454765769;
	mov.b32 	%r4583, -1785384540;
	mov.b32 	%r4584, -1852753496;
	st.local.v4.u32 	[%rd5+688], {%r4584, %r4583, %r4582, %r4581};
	mov.b32 	%r4585, 1835915959;
	mov.b32 	%r4586, 926379609;
	mov.b32 	%r4587, -926381245;
	mov.b32 	%r4588, -404237006;
	st.local.v4.u32 	[%rd5+704], {%r4588, %r4587, %r4586, %r4585};
	mov.b32 	%r4589, -1448523296;
	mov.b32 	%r4590, 1313774802;
	mov.b32 	%r4591, -707415708;
	mov.b32 	%r4592, -1920138868;
	st.local.v4.u32 	[%rd5+720], {%r4592, %r4591, %r4590, %r4589};
	mov.b32 	%r4593, -353710299;
	mov.b32 	%r4594, -185273593;
	mov.b32 	%r4595, 1448520954;
	mov.b32 	%r4596, 1819072692;
	st.local.v4.u32 	[%rd5+736], {%r4596, %r4595, %r4594, %r4593};
	mov.b32 	%r4597, 134746136;
	mov.b32 	%r4598, -1364310039;
	mov.b32 	%r4599, 2054878350;
	mov.b32 	%r4600, 1701169839;
	st.local.v4.u32 	[%rd5+752], {%r4600, %r4599, %r4598, %r4597};
	mov.b32 	%r4601, 774790258;
	mov.b32 	%r4602, 623200879;
	mov.b32 	%r4603, 2021191816;
	mov.b32 	%r4604, -1162186795;
	st.local.v4.u32 	[%rd5+768], {%r4604, %r4603, %r4602, %r4601};
	mov.b32 	%r4605, -960063663;
	mov.b32 	%r4606, -1263242297;
	mov.b32 	%r4607, -1499047951;
	mov.b32 	%r4608, 471611428;
	st.local.v4.u32 	[%rd5+784], {%r4608, %r4607, %r4606, %r4605};
	mov.b32 	%r4609, 522141217;
	mov.b32 	%r4610, 1953818780;
	mov.b32 	%r4611, -572677764;
	mov.b32 	%r4612, -387396829;
	st.local.v4.u32 	[%rd5+800], {%r4612, %r4611, %r4610, %r4609};
	mov.b32 	%r4613, -1970663547;
	mov.b32 	%r4614, -1953821306;
	mov.b32 	%r4615, -1111662116;
	mov.b32 	%r4616, 1263245021;
	st.local.v4.u32 	[%rd5+816], {%r4616, %r4615, %r4614, %r4613};
	mov.b32 	%r4617, 1718013098;
	mov.b32 	%r4618, -1246400060;
	mov.b32 	%r4619, 1044282434;
	mov.b32 	%r4620, 1886445712;
	st.local.v4.u32 	[%rd5+832], {%r4620, %r4619, %r4618, %r4617};
	mov.b32 	%r4621, 235805714;
	mov.b32 	%r4622, -151587071;
	mov.b32 	%r4623, 50529797;
	mov.b32 	%r4624, 1212715224;
	st.local.v4.u32 	[%rd5+848], {%r4624, %r4623, %r4622, %r4621};
	mov.b32 	%r4625, -1179031088;
	mov.b32 	%r4626, 1465364217;
	mov.b32 	%r4627, 892693087;
	mov.b32 	%r4628, 1633796771;
	st.local.v4.u32 	[%rd5+864], {%r4628, %r4627, %r4626, %r4625};
	mov.b32 	%r4629, -1633802311;
	mov.b32 	%r4630, 488454695;
	mov.b32 	%r4631, -1044276904;
	mov.b32 	%r4632, -2038032495;
	st.local.v4.u32 	[%rd5+880], {%r4632, %r4631, %r4630, %r4629};
	mov.b32 	%r4633, 286335539;
	mov.b32 	%r4634, -1734857805;
	mov.b32 	%r4635, -117904621;
	mov.b32 	%r4636, -505292488;
	st.local.v4.u32 	[%rd5+896], {%r4636, %r4635, %r4634, %r4633};
	mov.b32 	%r4637, -1802226777;
	mov.b32 	%r4638, -1903294583;
	mov.b32 	%r4639, -640046736;
	mov.b32 	%r4640, 1768542907;
	st.local.v4.u32 	[%rd5+912], {%r4640, %r4639, %r4638, %r4637};
	mov.b32 	%r4641, -370554592;
	mov.b32 	%r4642, -2021190254;
	mov.b32 	%r4643, 505297954;
	mov.b32 	%r4644, -1684329034;
	st.local.v4.u32 	[%rd5+928], {%r4644, %r4643, %r4642, %r4641};
	mov.b32 	%r4645, -538991238;
	mov.b32 	%r4646, 673730680;
	mov.b32 	%r4647, 1431677695;
	mov.b32 	%r4648, -825325751;
	st.local.v4.u32 	[%rd5+944], {%r4648, %r4647, %r4646, %r4645};
	mov.b32 	%r4649, 218962455;
	mov.b32 	%r4650, -1987507840;
	mov.b32 	%r4651, -1583261192;
	mov.b32 	%r4652, -1936981105;
	st.local.v4.u32 	[%rd5+960], {%r4652, %r4651, %r4650, %r4649};
	mov.b32 	%r4653, 1751699640;
	mov.b32 	%r4654, 1111655622;
	mov.b32 	%r4655, -421079247;
	mov.b32 	%r4656, -1077975590;
	st.local.v4.u32 	[%rd5+976], {%r4656, %r4655, %r4654, %r4653};
	mov.b32 	%r4657, 252648977;
	mov.b32 	%r4658, 757946999;
	mov.b32 	%r4659, -1718015568;
	mov.b32 	%r4660, 1094812355;
	st.local.v4.u32 	[%rd5+992], {%r4660, %r4659, %r4658, %r4657};
	mov.b32 	%r4661, 370551866;
	mov.b32 	%r4662, -1145344554;
	mov.b32 	%r4663, 1414834428;
	mov.b32 	%r4664, -1330611253;
	st.local.v4.u32 	[%rd5+1008], {%r4664, %r4663, %r4662, %r4661};
	mov.b32 	%r4665, 2079755643;
	mov.b32 	%r4666, 2012125559;
	mov.b32 	%r4667, 2096661628;
	mov.b32 	%r4668, 1673962851;
	st.local.v4.u32 	[%rd6], {%r4668, %r4667, %r4666, %r4665};
	add.s64 	%rd89, %rd6, 16;
	mov.b32 	%r4669, -980331323;
	mov.b32 	%r4670, 1876865391;
	mov.b32 	%r4671, 1809235307;
	mov.b32 	%r4672, -218165774;
	st.local.v4.u32 	[%rd6+16], {%r4672, %r4671, %r4670, %r4669};
	mov.b32 	%r4673, 727088427;
	mov.b32 	%r4674, 1741597031;
	mov.b32 	%r4675, 16909057;
	mov.b32 	%r4676, 811618352;
	st.local.v4.u32 	[%rd6+32], {%r4676, %r4675, %r4674, %r4673};
	mov.b32 	%r4677, 1995217526;
	mov.b32 	%r4678, -1420958037;
	mov.b32 	%r4679, -675978537;
	mov.b32 	%r4680, -18408962;
	st.local.v4.u32 	[%rd6+48], {%r4680, %r4679, %r4678, %r4677};
	mov.b32 	%r4681, 2113570685;
	mov.b32 	%r4682, -913751863;
	mov.b32 	%r4683, -2111857278;
	mov.b32 	%r4684, -896580150;
	st.local.v4.u32 	[%rd6+64], {%r4684, %r4683, %r4682, %r4681};
	mov.b32 	%r4685, -251982864;
	mov.b32 	%r4686, 1200539975;
	mov.b32 	%r4687, 1504897881;
	mov.b32 	%r4688, -84994566;
	st.local.v4.u32 	[%rd6+80], {%r4688, %r4687, %r4686, %r4685};
	mov.b32 	%r4689, -1354372433;
	mov.b32 	%r4690, -1570767454;
	mov.b32 	%r4691, -726439980;
	mov.b32 	%r4692, -1388188499;
	st.local.v4.u32 	[%rd6+96], {%r4692, %r4691, %r4690, %r4689};
	mov.b32 	%r4693, -1063560256;
	mov.b32 	%r4694, 1927583346;
	mov.b32 	%r4695, -1538000988;
	mov.b32 	%r4696, -1675378788;
	st.local.v4.u32 	[%rd6+112], {%r4696, %r4695, %r4694, %r4693};
	mov.b32 	%r4697, 642542118;
	mov.b32 	%r4698, -1824674157;
	mov.b32 	%r4699, -35578627;
	mov.b32 	%r4700, -1217019209;
	st.local.v4.u32 	[%rd6+128], {%r4700, %r4699, %r4698, %r4697};
	mov.b32 	%r4701, -863809588;
	mov.b32 	%r4702, -134937865;
	mov.b32 	%r4703, 1065238847;
	mov.b32 	%r4704, 913070646;
	st.local.v4.u32 	[%rd6+144], {%r4704, %r4703, %r4702, %r4701};
	mov.b32 	%r4705, -235337487;
	mov.b32 	%r4706, -439274267;
	mov.b32 	%r4707, -1521355611;
	mov.b32 	%r4708, 879254580;
	st.local.v4.u32 	[%rd6+160], {%r4708, %r4707, %r4706, %r4705};
	mov.b32 	%r4709, 355090197;
	mov.b32 	%r4710, 828527409;
	mov.b32 	%r4711, -659852328;
	mov.b32 	%r4712, 1910674289;
	st.local.v4.u32 	[%rd6+176], {%r4712, %r4711, %r4710, %r4709};
	mov.b32 	%r4713, -1013096765;
	mov.b32 	%r4714, 591815971;
	mov.b32 	%r4715, -946515257;
	mov.b32 	%r4716, 67636228;
	st.local.v4.u32 	[%rd6+192], {%r4716, %r4715, %r4714, %r4713};
	mov.b32 	%r4717, -1708149350;
	mov.b32 	%r4718, 84545285;
	mov.b32 	%r4719, -1774739050;
	mov.b32 	%r4720, 405809176;
	st.local.v4.u32 	[%rd6+208], {%r4720, %r4719, %r4718, %r4717};
	mov.b32 	%r4721, -488686110;
	mov.b32 	%r4722, -2145674368;
	mov.b32 	%r4723, 304363026;
	mov.b32 	%r4724, 118360327;
	st.local.v4.u32 	[%rd6+224], {%r4724, %r4723, %r4722, %r4721};
	mov.b32 	%r4725, 1978310517;
	mov.b32 	%r4726, -1300247118;
	mov.b32 	%r4727, 659450151;
	mov.b32 	%r4728, -338876693;
	st.local.v4.u32 	[%rd6+240], {%r4728, %r4727, %r4726, %r4725};
	mov.b32 	%r4729, 439627290;
	mov.b32 	%r4730, 743994412;
	mov.b32 	%r4731, -2095210877;
	mov.b32 	%r4732, 152181513;
	st.local.v4.u32 	[%rd6+256], {%r4732, %r4731, %r4730, %r4729};
	mov.b32 	%r4733, -1604584544;
	mov.b32 	%r4734, 1521806938;
	mov.b32 	%r4735, 1859957358;
	mov.b32 	%r4736, 456535323;
	st.local.v4.u32 	[%rd6+272], {%r4736, %r4735, %r4734, %r4733};
	mov.b32 	%r4737, -1283600717;
	mov.b32 	%r4738, -692624938;
	mov.b32 	%r4739, 997608763;
	mov.b32 	%r4740, 1386542674;
	st.local.v4.u32 	[%rd6+288], {%r4740, %r4739, %r4738, %r4737};
	mov.b32 	%r4741, -2079090812;
	mov.b32 	%r4742, 794718511;
	mov.b32 	%r4743, -472039709;
	mov.b32 	%r4744, 693271337;
	st.local.v4.u32 	[%rd6+304], {%r4744, %r4743, %r4742, %r4741};
	mov.b32 	%r4745, -306107155;
	mov.b32 	%r4746, -776378159;
	mov.b32 	%r4747, 1403450707;
	st.local.v4.u32 	[%rd6+320], {%r4747, %r4746, %r4235, %r4745};
	mov.b32 	%r4748, 1538714971;
	mov.b32 	%r4749, -1317418831;
	mov.b32 	%r4750, -52224004;
	mov.b32 	%r4751, 541089824;
	st.local.v4.u32 	[%rd6+336], {%r4751, %r4750, %r4749, %r4748};
	mov.b32 	%r4752, 963791673;
	mov.b32 	%r4753, -1100490306;
	mov.b32 	%r4754, -879933749;
	mov.b32 	%r4755, 1792327274;
	st.local.v4.u32 	[%rd6+352], {%r4755, %r4754, %r4753, %r4752};
	mov.b32 	%r4756, -813348145;
	mov.b32 	%r4757, 1487988824;
	mov.b32 	%r4758, 1285084236;
	mov.b32 	%r4759, 1251270218;
	st.local.v4.u32 	[%rd6+368], {%r4759, %r4758, %r4757, %r4756};
	mov.b32 	%r4760, -68348165;
	mov.b32 	%r4761, -1437604438;
	mov.b32 	%r4762, -272291089;
	mov.b32 	%r4763, -793023536;
	st.local.v4.u32 	[%rd6+384], {%r4763, %r4762, %r4761, %r4760};
	mov.b32 	%r4764, -2062445435;
	mov.b32 	%r4765, 862344499;
	mov.b32 	%r4766, 1301993293;
	mov.b32 	%r4767, 1132905795;
	st.local.v4.u32 	[%rd6+400], {%r4767, %r4766, %r4765, %r4764};
	mov.b32 	%r4768, 2147385727;
	mov.b32 	%r4769, 33818114;
	mov.b32 	%r4770, -102166279;
	mov.b32 	%r4771, 1166724933;
	st.local.v4.u32 	[%rd6+416], {%r4771, %r4770, %r4769, %r4768};
	mov.b32 	%r4772, -1471421528;
	mov.b32 	%r4773, -1624917345;
	mov.b32 	%r4774, 1014514748;
	mov.b32 	%r4775, 1352724560;
	st.local.v4.u32 	[%rd6+432], {%r4775, %r4774, %r4773, %r4772};
	mov.b32 	%r4776, -1895462257;
	mov.b32 	%r4777, 1082179648;
	mov.b32 	%r4778, -1554121053;
	mov.b32 	%r4779, 1369633617;
	st.local.v4.u32 	[%rd6+448], {%r4779, %r4778, %r4777, %r4776};
	mov.b32 	%r4780, -168753931;
	mov.b32 	%r4781, 946882616;
	mov.b32 	%r4782, -1658733411;
	mov.b32 	%r4783, -1841320558;
	st.local.v4.u32 	[%rd6+464], {%r4783, %r4782, %r4781, %r4780};
	mov.b32 	%r4784, 557998881;
	mov.b32 	%r4785, -626035238;
	mov.b32 	%r4786, -1233665610;
	mov.b32 	%r4787, -1134305348;
	st.local.v4.u32 	[%rd6+480], {%r4787, %r4786, %r4785, %r4784};
	mov.b32 	%r4788, -759206446;
	mov.b32 	%r4789, -201519373;
	mov.b32 	%r4790, -1762561;
	mov.b32 	%r4791, 270544912;
	st.local.v4.u32 	[%rd6+496], {%r4791, %r4790, %r4789, %r4788};
	mov.b32 	%r4792, -322752532;
	mov.b32 	%r4793, 321271059;
	mov.b32 	%r4794, 202904588;
	mov.b32 	%r4795, -847164211;
	st.local.v4.u32 	[%rd6+512], {%r4795, %r4794, %r4793, %r4792};
	mov.b32 	%r4796, 388905239;
	mov.b32 	%r4797, 1149815876;
	mov.b32 	%r4798, -1758092649;
	mov.b32 	%r4799, 1606345055;
	st.local.v4.u32 	[%rd6+528], {%r4799, %r4798, %r4797, %r4796};
	mov.b32 	%r4800, 1031423805;
	mov.b32 	%r4801, 2130477694;
	mov.b32 	%r4802, -1487539545;
	mov.b32 	%r4803, -996976700;
	st.local.v4.u32 	[%rd6+544], {%r4803, %r4802, %r4801, %r4800};
	mov.b32 	%r4804, 1944491379;
	mov.b32 	%r4805, 422718233;
	mov.b32 	%r4806, 1572530013;
	mov.b32 	%r4807, 1690872932;
	st.local.v4.u32 	[%rd6+560], {%r4807, %r4806, %r4805, %r4804};
	mov.b32 	%r4808, -593264676;
	mov.b32 	%r4809, 1335808335;
	mov.b32 	%r4810, -2129028991;
	mov.b32 	%r4811, 1623236704;
	st.local.v4.u32 	[%rd6+576], {%r4811, %r4810, %r4809, %r4808};
	mov.b32 	%r4812, -2012511352;
	mov.b32 	%r4813, -1875137648;
	mov.b32 	%r4814, 710180394;
	mov.b32 	%r4815, 574907938;
	st.local.v4.u32 	[%rd6+592], {%r4815, %r4814, %r4813, %r4812};
	mov.b32 	%r4816, 338181140;
	mov.b32 	%r4817, -1200893000;
	mov.b32 	%r4818, -288937490;
	mov.b32 	%r4819, 1183631942;
	st.local.v4.u32 	[%rd6+608], {%r4819, %r4818, %r4817, %r4816};
	mov.b32 	%r4820, -609388837;
	mov.b32 	%r4821, 185998603;
	mov.b32 	%r4822, 1589437022;
	mov.b32 	%r4823, -559449634;
	st.local.v4.u32 	[%rd6+624], {%r4823, %r4822, %r4821, %r4820};
	mov.b32 	%r4824, 169090570;
	mov.b32 	%r4825, 980700730;
	mov.b32 	%r4826, 845436466;
	mov.b32 	%r4827, -522503200;
	st.local.v4.u32 	[%rd6+640], {%r4827, %r4826, %r4825, %r4824};
	mov.b32 	%r4828, 1555620956;
	mov.b32 	%r4829, 608726052;
	mov.b32 	%r4830, 101452294;
	mov.b32 	%r4831, 1234361161;
	st.local.v4.u32 	[%rd6+656], {%r4831, %r4830, %r4829, %r4828};
	mov.b32 	%r4832, 1657054818;
	mov.b32 	%r4833, -1404833876;
	mov.b32 	%r4834, -742560045;
	mov.b32 	%r4835, -1029743166;
	st.local.v4.u32 	[%rd6+672], {%r4835, %r4834, %r4833, %r4832};
	mov.b32 	%r4836, 2045938553;
	mov.b32 	%r4837, -455919644;
	mov.b32 	%r4838, -1791908715;
	mov.b32 	%r4839, -1858492271;
	st.local.v4.u32 	[%rd6+688], {%r4839, %r4838, %r4837, %r4836};
	mov.b32 	%r4840, 1843050349;
	mov.b32 	%r4841, 929978679;
	mov.b32 	%r4842, -930397240;
	mov.b32 	%r4843, -405458201;
	st.local.v4.u32 	[%rd6+704], {%r4843, %r4842, %r4841, %r4840};
	mov.b32 	%r4844, -1454776151;
	mov.b32 	%r4845, 1318900302;
	mov.b32 	%r4846, -709794603;
	mov.b32 	%r4847, -1929278323;
	st.local.v4.u32 	[%rd6+720], {%r4847, %r4846, %r4845, %r4844};
	mov.b32 	%r4848, -355523094;
	mov.b32 	%r4849, -185399308;
	mov.b32 	%r4850, 1454176854;
	mov.b32 	%r4851, 1826141292;
	st.local.v4.u32 	[%rd6+736], {%r4851, %r4850, %r4849, %r4848};
	mov.b32 	%r4852, 135272456;
	mov.b32 	%r4853, -1371018834;
	mov.b32 	%r4854, 2062847610;
	mov.b32 	%r4855, 1707781989;
	st.local.v4.u32 	[%rd6+752], {%r4855, %r4854, %r4853, %r4852};
	mov.b32 	%r4856, 777810478;
	mov.b32 	%r4857, 625635109;
	mov.b32 	%r4858, 2029029496;
	mov.b32 	%r4859, -1167075910;
	st.local.v4.u32 	[%rd6+768], {%r4859, %r4858, %r4857, %r4856};
	mov.b32 	%r4860, -963161658;
	mov.b32 	%r4861, -1267480652;
	mov.b32 	%r4862, -1504185946;
	mov.b32 	%r4863, 473441308;
	st.local.v4.u32 	[%rd6+784], {%r4863, %r4862, %r4861, %r4860};
	mov.b32 	%r4864, 524165407;
	mov.b32 	%r4865, 1961401460;
	mov.b32 	%r4866, -576619299;
	mov.b32 	%r4867, -389340184;
	st.local.v4.u32 	[%rd6+800], {%r4867, %r4866, %r4865, %r4864};
	mov.b32 	%r4868, -1978694262;
	mov.b32 	%r4869, -1962047861;
	mov.b32 	%r4870, -1117659971;
	mov.b32 	%r4871, 1268178251;
	st.local.v4.u32 	[%rd6+816], {%r4871, %r4870, %r4869, %r4868};
	mov.b32 	%r4872, 1724688998;
	mov.b32 	%r4873, -1250835275;
	mov.b32 	%r4874, 1048330814;
	mov.b32 	%r4875, 1893765232;
	st.local.v4.u32 	[%rd6+832], {%r4875, %r4874, %r4873, %r4872};
	mov.b32 	%r4876, 236720654;
	mov.b32 	%r4877, -151584266;
	mov.b32 	%r4878, 50726147;
	mov.b32 	%r4879, 1217452104;
	st.local.v4.u32 	[%rd6+848], {%r4879, %r4878, %r4877, %r4876};
	mov.b32 	%r4880, -1184247623;
	mov.b32 	%r4881, 1471084887;
	mov.b32 	%r4882, 896163637;
	mov.b32 	%r4883, 1640145761;
	st.local.v4.u32 	[%rd6+864], {%r4883, %r4882, %r4881, %r4880};
	mov.b32 	%r4884, -1641563746;
	mov.b32 	%r4885, 490350365;
	mov.b32 	%r4886, -1046914879;
	mov.b32 	%r4887, -2045275770;
	st.local.v4.u32 	[%rd6+880], {%r4887, %r4886, %r4885, %r4884};
	mov.b32 	%r4888, 287453969;
	mov.b32 	%r4889, -1741966440;
	mov.b32 	%r4890, -118811656;
	mov.b32 	%r4891, -505857823;
	st.local.v4.u32 	[%rd6+896], {%r4891, %r4890, %r4889, %r4888};
	mov.b32 	%r4892, -1808554092;
	mov.b32 	%r4893, -1912108658;
	mov.b32 	%r4894, -643206951;
	mov.b32 	%r4895, 1775418217;
	st.local.v4.u32 	[%rd6+912], {%r4895, %r4894, %r4893, %r4892};
	mov.b32 	%r4896, -372694807;
	mov.b32 	%r4897, -2028629369;
	mov.b32 	%r4898, 507257374;
	mov.b32 	%r4899, -1691502949;
	st.local.v4.u32 	[%rd6+928], {%r4899, %r4898, %r4897, %r4896};
	mov.b32 	%r4900, -542803233;
	mov.b32 	%r4901, 676362280;
	mov.b32 	%r4902, 1437269845;
	mov.b32 	%r4903, -829994546;
	st.local.v4.u32 	[%rd6+944], {%r4903, %r4902, %r4901, %r4900};
	mov.b32 	%r4904, 219813645;
	mov.b32 	%r4905, -1995865975;
	mov.b32 	%r4906, -1587939167;
	mov.b32 	%r4907, -1945923700;
	st.local.v4.u32 	[%rd6+960], {%r4907, %r4906, %r4905, %r4904};
	mov.b32 	%r4908, 1758509160;
	mov.b32 	%r4909, 1115997762;
	mov.b32 	%r4910, -422104602;
	mov.b32 	%r4911, -1083843905;
	st.local.v4.u32 	[%rd6+976], {%r4911, %r4910, %r4909, %r4908};
	mov.b32 	%r4912, 253628687;
	mov.b32 	%r4913, 760903469;
	mov.b32 	%r4914, -1725321063;
	mov.b32 	%r4915, 1099088705;
	st.local.v4.u32 	[%rd6+992], {%r4915, %r4914, %r4913, %r4912};
	mov.b32 	%r4916, 371997206;
	mov.b32 	%r4917, -1150429509;
	mov.b32 	%r4918, 1420360788;
	mov.b32 	%r4919, -1334064208;
	st.local.v4.u32 	[%rd6+1008], {%r4919, %r4918, %r4917, %r4916};
	mov.b32 	%r4920, -158499973;
	mov.b32 	%r4921, -291932297;
	mov.b32 	%r4922, -125535108;
	mov.b32 	%r4923, -962239645;
	st.local.v4.u32 	[%rd7], {%r4923, %r4922, %r4921, %r4920};
	add.s64 	%rd88, %rd7, 16;
	mov.b32 	%r4924, -1856715323;
	mov.b32 	%r4925, -558796945;
	mov.b32 	%r4926, -692229269;
	mov.b32 	%r4927, -15863054;
	st.local.v4.u32 	[%rd7+16], {%r4927, %r4926, %r4925, %r4924};
	mov.b32 	%r4928, 1451043627;
	mov.b32 	%r4929, -827758745;
	mov.b32 	%r4930, 33751297;
	mov.b32 	%r4931, 1615867952;
	st.local.v4.u32 	[%rd7+32], {%r4931, %r4930, %r4929, %r4928};
	mov.b32 	%r4932, -325421450;
	mov.b32 	%r4933, 1306962859;
	mov.b32 	%r4934, -1251813417;
	mov.b32 	%r4935, -417726722;
	st.local.v4.u32 	[%rd7+48], {%r4935, %r4934, %r4933, %r4932};
	mov.b32 	%r4936, -91783811;
	mov.b32 	%r4937, -1992242743;
	mov.b32 	%r4938, 530416258;
	mov.b32 	%r4939, -1891251510;
	st.local.v4.u32 	[%rd7+64], {%r4939, %r4938, %r4937, %r4936};
	mov.b32 	%r4940, -83103504;
	mov.b32 	%r4941, -1899411641;
	mov.b32 	%r4942, -1293199015;
	mov.b32 	%r4943, -283772166;
	st.local.v4.u32 	[%rd7+80], {%r4943, %r4942, %r4941, %r4940};
	mov.b32 	%r4944, 1173008303;
	mov.b32 	%r4945, 1610457762;
	mov.b32 	%r4946, -1285040940;
	mov.b32 	%r4947, 1106029997;
	st.local.v4.u32 	[%rd7+96], {%r4947, %r4946, %r4945, %r4944};
	mov.b32 	%r4948, -1688485696;
	mov.b32 	%r4949, -459902350;
	mov.b32 	%r4950, 1408738468;
	mov.b32 	%r4951, 599760028;
	st.local.v4.u32 	[%rd7+112], {%r4951, %r4950, %r4949, %r4948};
	mov.b32 	%r4952, 1282024998;
	mov.b32 	%r4953, 1034851219;
	mov.b32 	%r4954, -518193667;
	mov.b32 	%r4955, 1975695287;
	st.local.v4.u32 	[%rd7+128], {%r4955, %r4954, %r4953, %r4952};
	mov.b32 	%r4956, -2091922228;
	mov.b32 	%r4957, -184354825;
	mov.b32 	%r4958, 2118205247;
	mov.b32 	%r4959, 1817851446;
	st.local.v4.u32 	[%rd7+144], {%r4959, %r4958, %r4957, %r4956};
	mov.b32 	%r4960, -116854287;
	mov.b32 	%r4961, -785062427;
	mov.b32 	%r4962, 1374987685;
	mov.b32 	%r4963, 1750873140;
	st.local.v4.u32 	[%rd7+160], {%r4963, %r4962, %r4961, %r4960};
	mov.b32 	%r4964, 708777237;
	mov.b32 	%r4965, 1649619249;
	mov.b32 	%r4966, -1418471208;
	mov.b32 	%r4967, -493653647;
	st.local.v4.u32 	[%rd7+176], {%r4967, %r4966, %r4965, %r4964};
	mov.b32 	%r4968, -1654733885;
	mov.b32 	%r4969, 1181033251;
	mov.b32 	%r4970, -1789737017;
	mov.b32 	%r4971, 135005188;
	st.local.v4.u32 	[%rd7+192], {%r4971, %r4970, %r4969, %r4968};
	mov.b32 	%r4972, 800430746;
	mov.b32 	%r4973, 168756485;
	mov.b32 	%r4974, 933336726;
	mov.b32 	%r4975, 807933976;
	st.local.v4.u32 	[%rd7+208], {%r4975, %r4974, %r4973, %r4972};
	mov.b32 	%r4976, -549592350;
	mov.b32 	%r4977, 463175808;
	mov.b32 	%r4978, 607523346;
	mov.b32 	%r4979, 235472647;
	st.local.v4.u32 	[%rd7+224], {%r4979, %r4978, %r4977, %r4976};
	mov.b32 	%r4980, -358648459;
	mov.b32 	%r4981, 2144187058;
	mov.b32 	%r4982, 1315514151;
	mov.b32 	%r4983, -853087253;
	st.local.v4.u32 	[%rd7+240], {%r4983, %r4982, %r4981, %r4980};
	mov.b32 	%r4984, 875436570;
	mov.b32 	%r4985, 1484008492;
	mov.b32 	%r4986, 496927619;
	mov.b32 	%r4987, 303761673;
	st.local.v4.u32 	[%rd7+256], {%r4987, %r4986, %r4985, %r4984};
	mov.b32 	%r4988, 1543217312;
	mov.b32 	%r4989, -1259447718;
	mov.b32 	%r4990, -592286098;
	mov.b32 	%r4991, 908925723;
	st.local.v4.u32 	[%rd7+272], {%r4991, %r4990, %r4989, %r4988};
	mov.b32 	%r4992, 2110698419;
	mov.b32 	%r4993, -1218324778;
	mov.b32 	%r4994, 1984772923;
	mov.b32 	%r4995, -1527360942;
	st.local.v4.u32 	[%rd7+288], {%r4995, %r4994, %r4993, %r4992};
	mov.b32 	%r4996, 328696964;
	mov.b32 	%r4997, 1584475951;
	mov.b32 	%r4998, -583080989;
	mov.b32 	%r4999, 1383803177;
	st.local.v4.u32 	[%rd7+304], {%r4999, %r4998, %r4997, %r4996};
	mov.b32 	%r5000, -1054020115;
	mov.b32 	%r5001, -1184312879;
	mov.b32 	%r5002, -1493871789;
	st.local.v4.u32 	[%rd7+320], {%r5002, %r5001, %r4235, %r5000};
	mov.b32 	%r5003, -1225958565;
	mov.b32 	%r5004, 2043195825;
	mov.b32 	%r5005, -484442884;
	mov.b32 	%r5006, 1080041504;
	st.local.v4.u32 	[%rd7+336], {%r5006, %r5005, %r5004, %r5003};
	mov.b32 	%r5007, 1917532473;
	mov.b32 	%r5008, 1742323390;
	mov.b32 	%r5009, -1924740149;
	mov.b32 	%r5010, -725718422;
	st.local.v4.u32 	[%rd7+352], {%r5010, %r5009, %r5008, %r5007};
	mov.b32 	%r5011, -2058694705;
	mov.b32 	%r5012, -1326950312;
	mov.b32 	%r5013, -1730917300;
	mov.b32 	%r5014, -1797371318;
	st.local.v4.u32 	[%rd7+368], {%r5014, %r5013, %r5012, %r5011};
	mov.b32 	%r5015, -317260805;
	mov.b32 	%r5016, 1340451498;
	mov.b32 	%r5017, -987041809;
	mov.b32 	%r5018, -1150562096;
	st.local.v4.u32 	[%rd7+384], {%r5018, %r5017, %r5016, %r5015};
	mov.b32 	%r5019, 294946181;
	mov.b32 	%r5020, 1716859699;
	mov.b32 	%r5021, -1697166003;
	mov.b32 	%r5022, -2033892541;
	st.local.v4.u32 	[%rd7+400], {%r5022, %r5021, %r5020, %r5019};
	mov.b32 	%r5023, -25067649;
	mov.b32 	%r5024, 67502594;
	mov.b32 	%r5025, -384763399;
	mov.b32 	%r5026, -1966127803;
	st.local.v4.u32 	[%rd7+416], {%r5026, %r5025, %r5024, %r5023};
	mov.b32 	%r5027, 1273211048;
	mov.b32 	%r5028, 632987551;
	mov.b32 	%r5029, 2017737788;
	mov.b32 	%r5030, -1594863536;
	st.local.v4.u32 	[%rd7+432], {%r5030, %r5029, %r5028, %r5027};
	mov.b32 	%r5031, 92966799;
	mov.b32 	%r5032, -2134884288;
	mov.b32 	%r5033, 1576969123;
	mov.b32 	%r5034, -1561112239;
	st.local.v4.u32 	[%rd7+448], {%r5034, %r5033, %r5032, %r5031};
	mov.b32 	%r5035, -251333131;
	mov.b32 	%r5036, 1883781176;
	mov.b32 	%r5037, 566009245;
	mov.b32 	%r5038, 1068339858;
	st.local.v4.u32 	[%rd7+464], {%r5038, %r5037, %r5036, %r5035};
	mov.b32 	%r5039, 1113792801;
	mov.b32 	%r5040, -1351230758;
	mov.b32 	%r5041, 2009183926;
	mov.b32 	%r5042, 1675607228;
	st.local.v4.u32 	[%rd7+480], {%r5042, %r5041, %r5040, %r5039};
	mov.b32 	%r5043, -1083321646;
	mov.b32 	%r5044, -49351693;
	mov.b32 	%r5045, -451215361;
	mov.b32 	%r5046, 540020752;
	st.local.v4.u32 	[%rd7+496], {%r5046, %r5045, %r5044, %r5043};
	mov.b32 	%r5047, -1020269332;
	mov.b32 	%r5048, 641012499;
	mov.b32 	%r5049, 403966988;
	mov.b32 	%r5050, -2125673011;
	st.local.v4.u32 	[%rd7+512], {%r5050, %r5049, %r5048, %r5047};
	mov.b32 	%r5051, 775493399;
	mov.b32 	%r5052, -1999879100;
	mov.b32 	%r5053, 899848087;
	mov.b32 	%r5054, -1092526241;
	st.local.v4.u32 	[%rd7+528], {%r5054, %r5053, %r5052, %r5051};
	mov.b32 	%r5055, 2051489085;
	mov.b32 	%r5056, -58556802;
	mov.b32 	%r5057, 1441965991;
	mov.b32 	%r5058, -1822964540;
	st.local.v4.u32 	[%rd7+544], {%r5058, %r5057, %r5056, %r5055};
	mov.b32 	%r5059, -426413197;
	mov.b32 	%r5060, 841685273;
	mov.b32 	%r5061, -1159242403;
	mov.b32 	%r5062, -928226204;
	st.local.v4.u32 	[%rd7+560], {%r5062, %r5061, %r5060, %r5059};
	mov.b32 	%r5063, -1551901476;
	mov.b32 	%r5064, -1630449841;
	mov.b32 	%r5065, 429425025;
	mov.b32 	%r5066, -1063231392;
	st.local.v4.u32 	[%rd7+576], {%r5066, %r5065, %r5064, %r5063};
	mov.b32 	%r5067, 193169544;
	mov.b32 	%r5068, 1001099408;
	mov.b32 	%r5069, 1417554474;
	mov.b32 	%r5070, 1147544098;
	st.local.v4.u32 	[%rd7+592], {%r5070, %r5069, %r5068, %r5067};
	mov.b32 	%r5071, 675025940;
	mov.b32 	%r5072, 1809037496;
	mov.b32 	%r5073, -953553170;
	mov.b32 	%r5074, -1932900794;
	st.local.v4.u32 	[%rd7+608], {%r5074, %r5073, %r5072, %r5071};
	mov.b32 	%r5075, -1384719397;
	mov.b32 	%r5076, 371002123;
	mov.b32 	%r5077, -1126015394;
	mov.b32 	%r5078, -1485185314;
	st.local.v4.u32 	[%rd7+624], {%r5078, %r5077, %r5076, %r5075};
	mov.b32 	%r5079, 337512970;
	mov.b32 	%r5080, 1951283770;
	mov.b32 	%r5081, 1683370546;
	mov.b32 	%r5082, -616832800;
	st.local.v4.u32 	[%rd7+640], {%r5082, %r5081, %r5080, %r5079};
	mov.b32 	%r5083, -1192993700;
	mov.b32 	%r5084, 1215046692;
	mov.b32 	%r5085, 201983494;
	mov.b32 	%r5086, -1831122615;
	st.local.v4.u32 	[%rd7+656], {%r5086, %r5085, %r5084, %r5083};
	mov.b32 	%r5087, -995728798;
	mov.b32 	%r5088, 1139780780;
	mov.b32 	%r5089, -1116810285;
	mov.b32 	%r5090, -1621245246;
	st.local.v4.u32 	[%rd7+672], {%r5090, %r5089, %r5088, %r5087};
	mov.b32 	%r5091, -225740423;
	mov.b32 	%r5092, -751311644;
	mov.b32 	%r5093, 832869781;
	mov.b32 	%r5094, 967348625;
	st.local.v4.u32 	[%rd7+688], {%r5094, %r5093, %r5092, %r5091};
	mov.b32 	%r5095, -625513107;
	mov.b32 	%r5096, 1851340599;
	mov.b32 	%r5097, -1958491960;
	mov.b32 	%r5098, -718084121;
	st.local.v4.u32 	[%rd7+704], {%r5098, %r5097, %r5096, %r5095};
	mov.b32 	%r5099, 1239460265;
	mov.b32 	%r5100, -1663938994;
	mov.b32 	%r5101, -1318791723;
	mov.b32 	%r5102, 25988493;
	st.local.v4.u32 	[%rd7+720], {%r5102, %r5101, %r5100, %r5099};
	mov.b32 	%r5103, -819598614;
	mov.b32 	%r5104, -217582348;
	mov.b32 	%r5105, -1392880042;
	mov.b32 	%r5106, -659264404;
	st.local.v4.u32 	[%rd7+736], {%r5106, %r5105, %r5104, %r5103};
	mov.b32 	%r5107, 270010376;
	mov.b32 	%r5108, 1206496942;
	mov.b32 	%r5109, -191989126;
	mov.b32 	%r5110, -894474907;
	st.local.v4.u32 	[%rd7+752], {%r5110, %r5109, %r5108, %r5107};
	mov.b32 	%r5111, 1550986798;
	mov.b32 	%r5112, 1248797989;
	mov.b32 	%r5113, -259491720;
	mov.b32 	%r5114, 1876277946;
	st.local.v4.u32 	[%rd7+768], {%r5114, %r5113, %r5112, %r5111};
	mov.b32 	%r5115, -1756248378;
	mov.b32 	%r5116, 1942467764;
	mov.b32 	%r5117, 1475454630;
	mov.b32 	%r5118, 941890588;
	st.local.v4.u32 	[%rd7+784], {%r5118, %r5117, %r5116, %r5115};
	mov.b32 	%r5119, 1042358047;
	mov.b32 	%r5120, -392399756;
	mov.b32 	%r5121, -1585652259;
	mov.b32 	%r5122, -886839064;
	st.local.v4.u32 	[%rd7+800], {%r5122, %r5121, %r5120, %r5119};
	mov.b32 	%r5123, 260409994;
	mov.b32 	%r5124, 226921355;
	mov.b32 	%r5125, 1641856445;
	mov.b32 	%r5126, -1763882165;
	st.local.v4.u32 	[%rd7+816], {%r5126, %r5125, %r5124, %r5123};
	mov.b32 	%r5127, -861247898;
	mov.b32 	%r5128, 1908716981;
	mov.b32 	%r5129, 2084716094;
	mov.b32 	%r5130, -527404944;
	st.local.v4.u32 	[%rd7+832], {%r5130, %r5129, %r5128, %r5127};
	mov.b32 	%r5131, 470945294;
	mov.b32 	%r5132, -150866186;
	mov.b32 	%r5133, 100991747;
	mov.b32 	%r5134, -1864873912;
	st.local.v4.u32 	[%rd7+848], {%r5134, %r5133, %r5132, %r5131};
	mov.b32 	%r5135, 1775286713;
	mov.b32 	%r5136, -1359390889;
	mov.b32 	%r5137, 1784624437;
	mov.b32 	%r5138, -1029480095;
	st.local.v4.u32 	[%rd7+864], {%r5138, %r5137, %r5136, %r5135};
	mov.b32 	%r5139, 666476190;
	mov.b32 	%r5140, 975641885;
	mov.b32 	%r5141, -1722236479;
	mov.b32 	%r5142, 395413126;
	st.local.v4.u32 	[%rd7+880], {%r5142, %r5141, %r5140, %r5139};
	mov.b32 	%r5143, 573772049;
	mov.b32 	%r5144, 733190296;
	mov.b32 	%r5145, -351012616;
	mov.b32 	%r5146, -650583583;
	st.local.v4.u32 	[%rd7+896], {%r5146, %r5145, %r5144, %r5143};
	mov.b32 	%r5147, 866620564;
	mov.b32 	%r5148, 126455438;
	mov.b32 	%r5149, -1452221991;
	mov.b32 	%r5150, -759469719;
	st.local.v4.u32 	[%rd7+912], {%r5150, %r5149, %r5148, %r5147};
	mov.b32 	%r5151, -920589847;
	mov.b32 	%r5152, 361924487;
	mov.b32 	%r5153, 1008868894;
	mov.b32 	%r5154, 766942107;
	st.local.v4.u32 	[%rd7+928], {%r5154, %r5153, %r5152, %r5151};
	mov.b32 	%r5155, -1518673953;
	mov.b32 	%r5156, 1350051880;
	mov.b32 	%r5157, -1426107051;
	mov.b32 	%r5158, -2025206066;
	st.local.v4.u32 	[%rd7+944], {%r5158, %r5157, %r5156, %r5155};
	mov.b32 	%r5159, 437718285;
	mov.b32 	%r5160, 159418761;
	mov.b32 	%r5161, 1509466529;
	mov.b32 	%r5162, 59739276;
	st.local.v4.u32 	[%rd7+960], {%r5162, %r5161, %r5160, %r5159};
	mov.b32 	%r5163, -793221016;
	mov.b32 	%r5164, -2067381694;
	mov.b32 	%r5165, -684595482;
	mov.b32 	%r5166, 1708834751;
	st.local.v4.u32 	[%rd7+976], {%r5166, %r5165, %r5164, %r5163};
	mov.b32 	%r5167, 504434447;
	mov.b32 	%r5168, 1517759789;
	mov.b32 	%r5169, 699439513;
	mov.b32 	%r5170, -2101132991;
	st.local.v4.u32 	[%rd7+992], {%r5170, %r5169, %r5168, %r5167};
	mov.b32 	%r5171, 742004246;
	mov.b32 	%r5172, 1842789307;
	mov.b32 	%r5173, -1459858348;
	mov.b32 	%r5174, 2076946608;
	st.local.v4.u32 	[%rd7+1008], {%r5174, %r5173, %r5172, %r5171};
	mov.u32 	%r5175, _ZZ7AES_128P8aesBlockyPjiE11matrizCajaS;
	add.s32 	%r6087, %r5175, 3;
	mov.u32 	%r5176, _ZZ7AES_128P8aesBlockyPjiE2T1;
	add.s32 	%r6086, %r5176, 16;
	mov.u32 	%r5177, _ZZ7AES_128P8aesBlockyPjiE2T4;
	add.s32 	%r6085, %r5177, 16;
	mov.u32 	%r5178, _ZZ7AES_128P8aesBlockyPjiE2T2;
	add.s32 	%r6084, %r5178, 16;
	mov.u32 	%r5179, _ZZ7AES_128P8aesBlockyPjiE2T3;
	add.s32 	%r6083, %r5179, 16;
	mov.b32 	%r6088, 7;
$L__BB1_5:
	ld.local.v2.b32 	{%r5180, %r5181}, [%rd92];
	bfe.u32 	%r5182, %r5181, 24, 8;
	bfe.u32 	%r5183, %r5181, 16, 8;
	bfe.u32 	%r5184, %r5181, 8, 8;
	bfe.u32 	%r5185, %r5181, 0, 8;
	bfe.u32 	%r5186, %r5180, 24, 8;
	bfe.u32 	%r5187, %r5180, 16, 8;
	bfe.u32 	%r5188, %r5180, 8, 8;
	bfe.u32 	%r5189, %r5180, 0, 8;
	st.shared.u8 	[%r6087+-3], %r5189;
	ld.local.v4.u32 	{%r5190, %r5191, %r5192, %r5193}, [%rd91+-16];
	st.shared.u32 	[%r6086+-16], %r5190;
	ld.local.v4.u32 	{%r5194, %r5195, %r5196, %r5197}, [%rd90+-16];
	st.shared.u32 	[%r6084+-16], %r5194;
	ld.local.v4.u32 	{%r5198, %r5199, %r5200, %r5201}, [%rd89+-16];
	st.shared.u32 	[%r6083+-16], %r5198;
	ld.local.v4.u32 	{%r5202, %r5203, %r5204, %r5205}, [%rd88+-16];
	st.shared.u32 	[%r6085+-16], %r5202;
	st.shared.u8 	[%r6087+-2], %r5188;
	st.shared.u32 	[%r6086+-12], %r5191;
	st.shared.u32 	[%r6084+-12], %r5195;
	st.shared.u32 	[%r6083+-12], %r5199;
	st.shared.u32 	[%r6085+-12], %r5203;
	st.shared.u8 	[%r6087+-1], %r5187;
	st.shared.u32 	[%r6086+-8], %r5192;
	st.shared.u32 	[%r6084+-8], %r5196;
	st.shared.u32 	[%r6083+-8], %r5200;
	st.shared.u32 	[%r6085+-8], %r5204;
	st.shared.u8 	[%r6087], %r5186;
	st.shared.u32 	[%r6086+-4], %r5193;
	st.shared.u32 	[%r6084+-4], %r5197;
	st.shared.u32 	[%r6083+-4], %r5201;
	st.shared.u32 	[%r6085+-4], %r5205;
	st.shared.u8 	[%r6087+1], %r5185;
	ld.local.v4.u32 	{%r5206, %r5207, %r5208, %r5209}, [%rd91];
	st.shared.u32 	[%r6086], %r5206;
	ld.local.v4.u32 	{%r5210, %r5211, %r5212, %r5213}, [%rd90];
	st.shared.u32 	[%r6084], %r5210;
	ld.local.v4.u32 	{%r5214, %r5215, %r5216, %r5217}, [%rd89];
	st.shared.u32 	[%r6083], %r5214;
	ld.local.v4.u32 	{%r5218, %r5219, %r5220, %r5221}, [%rd88];
	st.shared.u32 	[%r6085], %r5218;
	st.shared.u8 	[%r6087+2], %r5184;
	st.shared.u32 	[%r6086+4], %r5207;
	st.shared.u32 	[%r6084+4], %r5211;
	st.shared.u32 	[%r6083+4], %r5215;
	st.shared.u32 	[%r6085+4], %r5219;
	st.shared.u8 	[%r6087+3], %r5183;
	st.shared.u32 	[%r6086+8], %r5208;
	st.shared.u32 	[%r6084+8], %r5212;
	st.shared.u32 	[%r6083+8], %r5216;
	st.shared.u32 	[%r6085+8], %r5220;
	st.shared.u8 	[%r6087+4], %r5182;
	st.shared.u32 	[%r6086+12], %r5209;
	st.shared.u32 	[%r6084+12], %r5213;
	st.shared.u32 	[%r6083+12], %r5217;
	st.shared.u32 	[%r6085+12], %r5221;
	add.s32 	%r6088, %r6088, 8;
	add.s64 	%rd92, %rd92, 8;
	add.s64 	%rd91, %rd91, 32;
	add.s64 	%rd90, %rd90, 32;
	add.s64 	%rd89, %rd89, 32;
	add.s64 	%rd88, %rd88, 32;
	add.s32 	%r6087, %r6087, 8;
	add.s32 	%r6086, %r6086, 32;
	add.s32 	%r6085, %r6085, 32;
	add.s32 	%r6084, %r6084, 32;
	add.s32 	%r6083, %r6083, 32;
	setp.ne.s32 	%p13, %r6088, 263;
	@%p13 bra 	$L__BB1_5;
$L__BB1_6:
	ld.param.u64 	%rd87, [_Z24OCB128EncryptRandomAccesP8aesBlockS0_S0_yyyPj_param_6];
	cvta.to.global.u64 	%rd81, %rd87;
	ld.global.u32 	%r5222, [%rd81];
	xor.b32  	%r5223, %r5222, %r2;
	ld.global.u32 	%r5224, [%rd81+4];
	xor.b32  	%r5225, %r5224, %r3;
	ld.global.u32 	%r5226, [%rd81+8];
	xor.b32  	%r5227, %r5226, %r4;
	ld.global.u32 	%r5228, [%rd81+12];
	xor.b32  	%r5229, %r5228, %r5;
	shl.b32 	%r5230, %r5223, 2;
	and.b32  	%r5231, %r5230, 1020;
	mov.u32 	%r5232, _ZZ7AES_128P8aesBlockyPjiE2T1;
	add.s32 	%r5233, %r5232, %r5231;
	ld.shared.u32 	%r5234, [%r5233];
	shr.u32 	%r5235, %r5225, 6;
	and.b32  	%r5236, %r5235, 1020;
	mov.u32 	%r5237, _ZZ7AES_128P8aesBlockyPjiE2T2;
	add.s32 	%r5238, %r5237, %r5236;
	ld.shared.u32 	%r5239, [%r5238];
	shr.u32 	%r5240, %r5227, 14;
	and.b32  	%r5241, %r5240, 1020;
	mov.u32 	%r5242, _ZZ7AES_128P8aesBlockyPjiE2T3;
	add.s32 	%r5243, %r5242, %r5241;
	ld.shared.u32 	%r5244, [%r5243];
	shr.u32 	%r5245, %r5229, 22;
	and.b32  	%r5246, %r5245, 1020;
	mov.u32 	%r5247, _ZZ7AES_128P8aesBlockyPjiE2T4;
	add.s32 	%r5248, %r5247, %r5246;
	ld.shared.u32 	%r5249, [%r5248];
	xor.b32  	%r5250, %r5239, %r5234;
	xor.b32  	%r5251, %r5250, %r5244;
	xor.b32  	%r5252, %r5251, %r5249;
	shl.b32 	%r5253, %r5225, 2;
	and.b32  	%r5254, %r5253, 1020;
	add.s32 	%r5255, %r5232, %r5254;
	ld.shared.u32 	%r5256, [%r5255];
	shr.u32 	%r5257, %r5227, 6;
	and.b32  	%r5258, %r5257, 1020;
	add.s32 	%r5259, %r5237, %r5258;
	ld.shared.u32 	%r5260, [%r5259];
	shr.u32 	%r5261, %r5229, 14;
	and.b32  	%r5262, %r5261, 1020;
	add.s32 	%r5263, %r5242, %r5262;
	ld.shared.u32 	%r5264, [%r5263];
	shr.u32 	%r5265, %r5223, 22;
	and.b32  	%r5266, %r5265, 1020;
	add.s32 	%r5267, %r5247, %r5266;
	ld.shared.u32 	%r5268, [%r5267];
	xor.b32  	%r5269, %r5260, %r5256;
	xor.b32  	%r5270, %r5269, %r5264;
	xor.b32  	%r5271, %r5270, %r5268;
	shl.b32 	%r5272, %r5227, 2;
	and.b32  	%r5273, %r5272, 1020;
	add.s32 	%r5274, %r5232, %r5273;
	ld.shared.u32 	%r5275, [%r5274];
	shr.u32 	%r5276, %r5229, 6;
	and.b32  	%r5277, %r5276, 1020;
	add.s32 	%r5278, %r5237, %r5277;
	ld.shared.u32 	%r5279, [%r5278];
	shr.u32 	%r5280, %r5223, 14;
	and.b32  	%r5281, %r5280, 1020;
	add.s32 	%r5282, %r5242, %r5281;
	ld.shared.u32 	%r5283, [%r5282];
	shr.u32 	%r5284, %r5225, 22;
	and.b32  	%r5285, %r5284, 1020;
	add.s32 	%r5286, %r5247, %r5285;
	ld.shared.u32 	%r5287, [%r5286];
	xor.b32  	%r5288, %r5279, %r5275;
	xor.b32  	%r5289, %r5288, %r5283;
	xor.b32  	%r5290, %r5289, %r5287;
	shl.b32 	%r5291, %r5229, 2;
	and.b32  	%r5292, %r5291, 1020;
	add.s32 	%r5293, %r5232, %r5292;
	ld.shared.u32 	%r5294, [%r5293];
	shr.u32 	%r5295, %r5223, 6;
	and.b32  	%r5296, %r5295, 1020;
	add.s32 	%r5297, %r5237, %r5296;
	ld.shared.u32 	%r5298, [%r5297];
	shr.u32 	%r5299, %r5225, 14;
	and.b32  	%r5300, %r5299, 1020;
	add.s32 	%r5301, %r5242, %r5300;
	ld.shared.u32 	%r5302, [%r5301];
	shr.u32 	%r5303, %r5227, 22;
	and.b32  	%r5304, %r5303, 1020;
	add.s32 	%r5305, %r5247, %r5304;
	ld.shared.u32 	%r5306, [%r5305];
	xor.b32  	%r5307, %r5298, %r5294;
	xor.b32  	%r5308, %r5307, %r5302;
	xor.b32  	%r5309, %r5308, %r5306;
	ld.global.u32 	%r5310, [%rd81+16];
	xor.b32  	%r5311, %r5310, %r5252;
	ld.global.u32 	%r5312, [%rd81+20];
	xor.b32  	%r5313, %r5312, %r5271;
	ld.global.u32 	%r5314, [%rd81+24];
	xor.b32  	%r5315, %r5314, %r5290;
	ld.global.u32 	%r5316, [%rd81+28];
	xor.b32  	%r5317, %r5316, %r5309;
	shl.b32 	%r5318, %r5311, 2;
	and.b32  	%r5319, %r5318, 1020;
	add.s32 	%r5320, %r5232, %r5319;
	ld.shared.u32 	%r5321, [%r5320];
	shr.u32 	%r5322, %r5313, 6;
	and.b32  	%r5323, %r5322, 1020;
	add.s32 	%r5324, %r5237, %r5323;
	ld.shared.u32 	%r5325, [%r5324];
	shr.u32 	%r5326, %r5315, 14;
	and.b32  	%r5327, %r5326, 1020;
	add.s32 	%r5328, %r5242, %r5327;
	ld.shared.u32 	%r5329, [%r5328];
	shr.u32 	%r5330, %r5317, 22;
	and.b32  	%r5331, %r5330, 1020;
	add.s32 	%r5332, %r5247, %r5331;
	ld.shared.u32 	%r5333, [%r5332];
	xor.b32  	%r5334, %r5325, %r5321;
	xor.b32  	%r5335, %r5334, %r5329;
	xor.b32  	%r5336, %r5335, %r5333;
	shl.b32 	%r5337, %r5313, 2;
	and.b32  	%r5338, %r5337, 1020;
	add.s32 	%r5339, %r5232, %r5338;
	ld.shared.u32 	%r5340, [%r5339];
	shr.u32 	%r5341, %r5315, 6;
	and.b32  	%r5342, %r5341, 1020;
	add.s32 	%r5343, %r5237, %r5342;
	ld.shared.u32 	%r5344, [%r5343];
	shr.u32 	%r5345, %r5317, 14;
	and.b32  	%r5346, %r5345, 1020;
	add.s32 	%r5347, %r5242, %r5346;
	ld.shared.u32 	%r5348, [%r5347];
	shr.u32 	%r5349, %r5311, 22;
	and.b32  	%r5350, %r5349, 1020;
	add.s32 	%r5351, %r5247, %r5350;
	ld.shared.u32 	%r5352, [%r5351];
	xor.b32  	%r5353, %r5344, %r5340;
	xor.b32  	%r5354, %r5353, %r5348;
	xor.b32  	%r5355, %r5354, %r5352;
	shl.b32 	%r5356, %r5315, 2;
	and.b32  	%r5357, %r5356, 1020;
	add.s32 	%r5358, %r5232, %r5357;
	ld.shared.u32 	%r5359, [%r5358];
	shr.u32 	%r5360, %r5317, 6;
	and.b32  	%r5361, %r5360, 1020;
	add.s32 	%r5362, %r5237, %r5361;
	ld.shared.u32 	%r5363, [%r5362];
	shr.u32 	%r5364, %r5311, 14;
	and.b32  	%r5365, %r5364, 1020;
	add.s32 	%r5366, %r5242, %r5365;
	ld.shared.u32 	%r5367, [%r5366];
	shr.u32 	%r5368, %r5313, 22;
	and.b32  	%r5369, %r5368, 1020;
	add.s32 	%r5370, %r5247, %r5369;
	ld.shared.u32 	%r5371, [%r5370];
	xor.b32  	%r5372, %r5363, %r5359;
	xor.b32  	%r5373, %r5372, %r5367;
	xor.b32  	%r5374, %r5373, %r5371;
	shl.b32 	%r5375, %r5317, 2;
	and.b32  	%r5376, %r5375, 1020;
	add.s32 	%r5377, %r5232, %r5376;
	ld.shared.u32 	%r5378, [%r5377];
	shr.u32 	%r5379, %r5311, 6;
	and.b32  	%r5380, %r5379, 1020;
	add.s32 	%r5381, %r5237, %r5380;
	ld.shared.u32 	%r5382, [%r5381];
	shr.u32 	%r5383, %r5313, 14;
	and.b32  	%r5384, %r5383, 1020;
	add.s32 	%r5385, %r5242, %r5384;
	ld.shared.u32 	%r5386, [%r5385];
	shr.u32 	%r5387, %r5315, 22;
	and.b32  	%r5388, %r5387, 1020;
	add.s32 	%r5389, %r5247, %r5388;
	ld.shared.u32 	%r5390, [%r5389];
	xor.b32  	%r5391, %r5382, %r5378;
	xor.b32  	%r5392, %r5391, %r5386;
	xor.b32  	%r5393, %r5392, %r5390;
	ld.global.u32 	%r5394, [%rd81+32];
	xor.b32  	%r5395, %r5394, %r5336;
	ld.global.u32 	%r5396, [%rd81+36];
	xor.b32  	%r5397, %r5396, %r5355;
	ld.global.u32 	%r5398, [%rd81+40];
	xor.b32  	%r5399, %r5398, %r5374;
	ld.global.u32 	%r5400, [%rd81+44];
	xor.b32  	%r5401, %r5400, %r5393;
	shl.b32 	%r5402, %r5395, 2;
	and.b32  	%r5403, %r5402, 1020;
	add.s32 	%r5404, %r5232, %r5403;
	ld.shared.u32 	%r5405, [%r5404];
	shr.u32 	%r5406, %r5397, 6;
	and.b32  	%r5407, %r5406, 1020;
	add.s32 	%r5408, %r5237, %r5407;
	ld.shared.u32 	%r5409, [%r5408];
	shr.u32 	%r5410, %r5399, 14;
	and.b32  	%r5411, %r5410, 1020;
	add.s32 	%r5412, %r5242, %r5411;
	ld.shared.u32 	%r5413, [%r5412];
	shr.u32 	%r5414, %r5401, 22;
	and.b32  	%r5415, %r5414, 1020;
	add.s32 	%r5416, %r5247, %r5415;
	ld.shared.u32 	%r5417, [%r5416];
	xor.b32  	%r5418, %r5409, %r5405;
	xor.b32  	%r5419, %r5418, %r5413;
	xor.b32  	%r5420, %r5419, %r5417;
	shl.b32 	%r5421, %r5397, 2;
	and.b32  	%r5422, %r5421, 1020;
	add.s32 	%r5423, %r5232, %r5422;
	ld.shared.u32 	%r5424, [%r5423];
	shr.u32 	%r5425, %r5399, 6;
	and.b32  	%r5426, %r5425, 1020;
	add.s32 	%r5427, %r5237, %r5426;
	ld.shared.u32 	%r5428, [%r5427];
	shr.u32 	%r5429, %r5401, 14;
	and.b32  	%r5430, %r5429, 1020;
	add.s32 	%r5431, %r5242, %r5430;
	ld.shared.u32 	%r5432, [%r5431];
	shr.u32 	%r5433, %r5395, 22;
	and.b32  	%r5434, %r5433, 1020;
	add.s32 	%r5435, %r5247, %r5434;
	ld.shared.u32 	%r5436, [%r5435];
	xor.b32  	%r5437, %r5428, %r5424;
	xor.b32  	%r5438, %r5437, %r5432;
	xor.b32  	%r5439, %r5438, %r5436;
	shl.b32 	%r5440, %r5399, 2;
	and.b32  	%r5441, %r5440, 1020;
	add.s32 	%r5442, %r5232, %r5441;
	ld.shared.u32 	%r5443, [%r5442];
	shr.u32 	%r5444, %r5401, 6;
	and.b32  	%r5445, %r5444, 1020;
	add.s32 	%r5446, %r5237, %r5445;
	ld.shared.u32 	%r5447, [%r5446];
	shr.u32 	%r5448, %r5395, 14;
	and.b32  	%r5449, %r5448, 1020;
	add.s32 	%r5450, %r5242, %r5449;
	ld.shared.u32 	%r5451, [%r5450];
	shr.u32 	%r5452, %r5397, 22;
	and.b32  	%r5453, %r5452, 1020;
	add.s32 	%r5454, %r5247, %r5453;
	ld.shared.u32 	%r5455, [%r5454];
	xor.b32  	%r5456, %r5447, %r5443;
	xor.b32  	%r5457, %r5456, %r5451;
	xor.b32  	%r5458, %r5457, %r5455;
	shl.b32 	%r5459, %r5401, 2;
	and.b32  	%r5460, %r5459, 1020;
	add.s32 	%r5461, %r5232, %r5460;
	ld.shared.u32 	%r5462, [%r5461];
	shr.u32 	%r5463, %r5395, 6;
	and.b32  	%r5464, %r5463, 1020;
	add.s32 	%r5465, %r5237, %r5464;
	ld.shared.u32 	%r5466, [%r5465];
	shr.u32 	%r5467, %r5397, 14;
	and.b32  	%r5468, %r5467, 1020;
	add.s32 	%r5469, %r5242, %r5468;
	ld.shared.u32 	%r5470, [%r5469];
	shr.u32 	%r5471, %r5399, 22;
	and.b32  	%r5472, %r5471, 1020;
	add.s32 	%r5473, %r5247, %r5472;
	ld.shared.u32 	%r5474, [%r5473];
	xor.b32  	%r5475, %r5466, %r5462;
	xor.b32  	%r5476, %r5475, %r5470;
	xor.b32  	%r5477, %r5476, %r5474;
	ld.global.u32 	%r5478, [%rd81+48];
	xor.b32  	%r5479, %r5478, %r5420;
	ld.global.u32 	%r5480, [%rd81+52];
	xor.b32  	%r5481, %r5480, %r5439;
	ld.global.u32 	%r5482, [%rd81+56];
	xor.b32  	%r5483, %r5482, %r5458;
	ld.global.u32 	%r5484, [%rd81+60];
	xor.b32  	%r5485, %r5484, %r5477;
	shl.b32 	%r5486, %r5479, 2;
	and.b32  	%r5487, %r5486, 1020;
	add.s32 	%r5488, %r5232, %r5487;
	ld.shared.u32 	%r5489, [%r5488];
	shr.u32 	%r5490, %r5481, 6;
	and.b32  	%r5491, %r5490, 1020;
	add.s32 	%r5492, %r5237, %r5491;
	ld.shared.u32 	%r5493, [%r5492];
	shr.u32 	%r5494, %r5483, 14;
	and.b32  	%r5495, %r5494, 1020;
	add.s32 	%r5496, %r5242, %r5495;
	ld.shared.u32 	%r5497, [%r5496];
	shr.u32 	%r5498, %r5485, 22;
	and.b32  	%r5499, %r5498, 1020;
	add.s32 	%r5500, %r5247, %r5499;
	ld.shared.u32 	%r5501, [%r5500];
	xor.b32  	%r5502, %r5493, %r5489;
	xor.b32  	%r5503, %r5502, %r5497;
	xor.b32  	%r5504, %r5503, %r5501;
	shl.b32 	%r5505, %r5481, 2;
	and.b32  	%r5506, %r5505, 1020;
	add.s32 	%r5507, %r5232, %r5506;
	ld.shared.u32 	%r5508, [%r5507];
	shr.u32 	%r5509, %r5483, 6;
	and.b32  	%r5510, %r5509, 1020;
	add.s32 	%r5511, %r5237, %r5510;
	ld.shared.u32 	%r5512, [%r5511];
	shr.u32 	%r5513, %r5485, 14;
	and.b32  	%r5514, %r5513, 1020;
	add.s32 	%r5515, %r5242, %r5514;
	ld.shared.u32 	%r5516, [%r5515];
	shr.u32 	%r5517, %r5479, 22;
	and.b32  	%r5518, %r5517, 1020;
	add.s32 	%r5519, %r5247, %r5518;
	ld.shared.u32 	%r5520, [%r5519];
	xor.b32  	%r5521, %r5512, %r5508;
	xor.b32  	%r5522, %r5521, %r5516;
	xor.b32  	%r5523, %r5522, %r5520;
	shl.b32 	%r5524, %r5483, 2;
	and.b32  	%r5525, %r5524, 1020;
	add.s32 	%r5526, %r5232, %r5525;
	ld.shared.u32 	%r5527, [%r5526];
	shr.u32 	%r5528, %r5485, 6;
	and.b32  	%r5529, %r5528, 1020;
	add.s32 	%r5530, %r5237, %r5529;
	ld.shared.u32 	%r5531, [%r5530];
	shr.u32 	%r5532, %r5479, 14;
	and.b32  	%r5533, %r5532, 1020;
	add.s32 	%r5534, %r5242, %r5533;
	ld.shared.u32 	%r5535, [%r5534];
	shr.u32 	%r5536, %r5481, 22;
	and.b32  	%r5537, %r5536, 1020;
	add.s32 	%r5538, %r5247, %r5537;
	ld.shared.u32 	%r5539, [%r5538];
	xor.b32  	%r5540, %r5531, %r5527;
	xor.b32  	%r5541, %r5540, %r5535;
	xor.b32  	%r5542, %r5541, %r5539;
	shl.b32 	%r5543, %r5485, 2;
	and.b32  	%r5544, %r5543, 1020;
	add.s32 	%r5545, %r5232, %r5544;
	ld.shared.u32 	%r5546, [%r5545];
	shr.u32 	%r5547, %r5479, 6;
	and.b32  	%r5548, %r5547, 1020;
	add.s32 	%r5549, %r5237, %r5548;
	ld.shared.u32 	%r5550, [%r5549];
	shr.u32 	%r5551, %r5481, 14;
	and.b32  	%r5552, %r5551, 1020;
	add.s32 	%r5553, %r5242, %r5552;
	ld.shared.u32 	%r5554, [%r5553];
	shr.u32 	%r5555, %r5483, 22;
	and.b32  	%r5556, %r5555, 1020;
	add.s32 	%r5557, %r5247, %r5556;
	ld.shared.u32 	%r5558, [%r5557];
	xor.b32  	%r5559, %r5550, %r5546;
	xor.b32  	%r5560, %r5559, %r5554;
	xor.b32  	%r5561, %r5560, %r5558;
	ld.global.u32 	%r5562, [%rd81+64];
	xor.b32  	%r5563, %r5562, %r5504;
	ld.global.u32 	%r5564, [%rd81+68];
	xor.b32  	%r5565, %r5564, %r5523;
	ld.global.u32 	%r5566, [%rd81+72];
	xor.b32  	%r5567, %r5566, %r5542;
	ld.global.u32 	%r5568, [%rd81+76];
	xor.b32  	%r5569, %r5568, %r5561;
	shl.b32 	%r5570, %r5563, 2;
	and.b32  	%r5571, %r5570, 1020;
	add.s32 	%r5572, %r5232, %r5571;
	ld.shared.u32 	%r5573, [%r5572];
	shr.u32 	%r5574, %r5565, 6;
	and.b32  	%r5575, %r5574, 1020;
	add.s32 	%r5576, %r5237, %r5575;
	ld.shared.u32 	%r5577, [%r5576];
	shr.u32 	%r5578, %r5567, 14;
	and.b32  	%r5579, %r5578, 1020;
	add.s32 	%r5580, %r5242, %r5579;
	ld.shared.u32 	%r5581, [%r5580];
	shr.u32 	%r5582, %r5569, 22;
	and.b32  	%r5583, %r5582, 1020;
	add.s32 	%r5584, %r5247, %r5583;
	ld.shared.u32 	%r5585, [%r5584];
	xor.b32  	%r5586, %r5577, %r5573;
	xor.b32  	%r5587, %r5586, %r5581;
	xor.b32  	%r5588, %r5587, %r5585;
	shl.b32 	%r5589, %r5565, 2;
	and.b32  	%r5590, %r5589, 1020;
	add.s32 	%r5591, %r5232, %r5590;
	ld.shared.u32 	%r5592, [%r5591];
	shr.u32 	%r5593, %r5567, 6;
	and.b32  	%r5594, %r5593, 1020;
	add.s32 	%r5595, %r5237, %r5594;
	ld.shared.u32 	%r5596, [%r5595];
	shr.u32 	%r5597, %r5569, 14;
	and.b32  	%r5598, %r5597, 1020;
	add.s32 	%r5599, %r5242, %r5598;
	ld.shared.u32 	%r5600, [%r5599];
	shr.u32 	%r5601, %r5563, 22;
	and.b32  	%r5602, %r5601, 1020;
	add.s32 	%r5603, %r5247, %r5602;
	ld.shared.u32 	%r5604, [%r5603];
	xor.b32  	%r5605, %r5596, %r5592;
	xor.b32  	%r5606, %r5605, %r5600;
	xor.b32  	%r5607, %r5606, %r5604;
	shl.b32 	%r5608, %r5567, 2;
	and.b32  	%r5609, %r5608, 1020;
	add.s32 	%r5610, %r5232, %r5609;
	ld.shared.u32 	%r5611, [%r5610];
	shr.u32 	%r5612, %r5569, 6;
	and.b32  	%r5613, %r5612, 1020;
	add.s32 	%r5614, %r5237, %r5613;
	ld.shared.u32 	%r5615, [%r5614];
	shr.u32 	%r5616, %r5563, 14;
	and.b32  	%r5617, %r5616, 1020;
	add.s32 	%r5618, %r5242, %r5617;
	ld.shared.u32 	%r5619, [%r5618];
	shr.u32 	%r5620, %r5565, 22;
	and.b32  	%r5621, %r5620, 1020;
	add.s32 	%r5622, %r5247, %r5621;
	ld.shared.u32 	%r5623, [%r5622];
	xor.b32  	%r5624, %r5615, %r5611;
	xor.b32  	%r5625, %r5624, %r5619;
	xor.b32  	%r5626, %r5625, %r5623;
	shl.b32 	%r5627, %r5569, 2;
	and.b32  	%r5628, %r5627, 1020;
	add.s32 	%r5629, %r5232, %r5628;
	ld.shared.u32 	%r5630, [%r5629];
	shr.u32 	%r5631, %r5563, 6;
	and.b32  	%r5632, %r5631, 1020;
	add.s32 	%r5633, %r5237, %r5632;
	ld.shared.u32 	%r5634, [%r5633];
	shr.u32 	%r5635, %r5565, 14;
	and.b32  	%r5636, %r5635, 1020;
	add.s32 	%r5637, %r5242, %r5636;
	ld.shared.u32 	%r5638, [%r5637];
	shr.u32 	%r5639, %r5567, 22;
	and.b32  	%r5640, %r5639, 1020;
	add.s32 	%r5641, %r5247, %r5640;
	ld.shared.u32 	%r5642, [%r5641];
	xor.b32  	%r5643, %r5634, %r5630;
	xor.b32  	%r5644, %r5643, %r5638;
	xor.b32  	%r5645, %r5644, %r5642;
	ld.global.u32 	%r5646, [%rd81+80];
	xor.b32  	%r5647, %r5646, %r5588;
	ld.global.u32 	%r5648, [%rd81+84];
	xor.b32  	%r5649, %r5648, %r5607;
	ld.global.u32 	%r5650, [%rd81+88];
	xor.b32  	%r5651, %r5650, %r5626;
	ld.global.u32 	%r5652, [%rd81+92];
	xor.b32  	%r5653, %r5652, %r5645;
	shl.b32 	%r5654, %r5647, 2;
	and.b32  	%r5655, %r5654, 1020;
	add.s32 	%r5656, %r5232, %r5655;
	ld.shared.u32 	%r5657, [%r5656];
	shr.u32 	%r5658, %r5649, 6;
	and.b32  	%r5659, %r5658, 1020;
	add.s32 	%r5660, %r5237, %r5659;
	ld.shared.u32 	%r5661, [%r5660];
	shr.u32 	%r5662, %r5651, 14;
	and.b32  	%r5663, %r5662, 1020;
	add.s32 	%r5664, %r5242, %r5663;
	ld.shared.u32 	%r5665, [%r5664];
	shr.u32 	%r5666, %r5653, 22;
	and.b32  	%r5667, %r5666, 1020;
	add.s32 	%r5668, %r5247, %r5667;
	ld.shared.u32 	%r5669, [%r5668];
	xor.b32  	%r5670, %r5661, %r5657;
	xor.b32  	%r5671, %r5670, %r5665;
	xor.b32  	%r5672, %r5671, %r5669;
	shl.b32 	%r5673, %r5649, 2;
	and.b32  	%r5674, %r5673, 1020;
	add.s32 	%r5675, %r5232, %r5674;
	ld.shared.u32 	%r5676, [%r5675];
	shr.u32 	%r5677, %r5651, 6;
	and.b32  	%r5678, %r5677, 1020;
	add.s32 	%r5679, %r5237, %r5678;
	ld.shared.u32 	%r5680, [%r5679];
	shr.u32 	%r5681, %r5653, 14;
	and.b32  	%r5682, %r5681, 1020;
	add.s32 	%r5683, %r5242, %r5682;
	ld.shared.u32 	%r5684, [%r5683];
	shr.u32 	%r5685, %r5647, 22;
	and.b32  	%r5686, %r5685, 1020;
	add.s32 	%r5687, %r5247, %r5686;
	ld.shared.u32 	%r5688, [%r5687];
	xor.b32  	%r5689, %r5680, %r5676;
	xor.b32  	%r5690, %r5689, %r5684;
	xor.b32  	%r5691, %r5690, %r5688;
	shl.b32 	%r5692, %r5651, 2;
	and.b32  	%r5693, %r5692, 1020;
	add.s32 	%r5694, %r5232, %r5693;
	ld.shared.u32 	%r5695, [%r5694];
	shr.u32 	%r5696, %r5653, 6;
	and.b32  	%r5697, %r5696, 1020;
	add.s32 	%r5698, %r5237, %r5697;
	ld.shared.u32 	%r5699, [%r5698];
	shr.u32 	%r5700, %r5647, 14;
	and.b32  	%r5701, %r5700, 1020;
	add.s32 	%r5702, %r5242, %r5701;
	ld.shared.u32 	%r5703, [%r5702];
	shr.u32 	%r5704, %r5649, 22;
	and.b32  	%r5705, %r5704, 1020;
	add.s32 	%r5706, %r5247, %r5705;
	ld.shared.u32 	%r5707, [%r5706];
	xor.b32  	%r5708, %r5699, %r5695;
	xor.b32  	%r5709, %r5708, %r5703;
	xor.b32  	%r5710, %r5709, %r5707;
	shl.b32 	%r5711, %r5653, 2;
	and.b32  	%r5712, %r5711, 1020;
	add.s32 	%r5713, %r5232, %r5712;
	ld.shared.u32 	%r5714, [%r5713];
	shr.u32 	%r5715, %r5647, 6;
	and.b32  	%r5716, %r5715, 1020;
	add.s32 	%r5717, %r5237, %r5716;
	ld.shared.u32 	%r5718, [%r5717];
	shr.u32 	%r5719, %r5649, 14;
	and.b32  	%r5720, %r5719, 1020;
	add.s32 	%r5721, %r5242, %r5720;
	ld.shared.u32 	%r5722, [%r5721];
	shr.u32 	%r5723, %r5651, 22;
	and.b32  	%r5724, %r5723, 1020;
	add.s32 	%r5725, %r5247, %r5724;
	ld.shared.u32 	%r5726, [%r5725];
	xor.b32  	%r5727, %r5718, %r5714;
	xor.b32  	%r5728, %r5727, %r5722;
	xor.b32  	%r5729, %r5728, %r5726;
	ld.global.u32 	%r5730, [%rd81+96];
	xor.b32  	%r5731, %r5730, %r5672;
	ld.global.u32 	%r5732, [%rd81+100];
	xor.b32  	%r5733, %r5732, %r5691;
	ld.global.u32 	%r5734, [%rd81+104];
	xor.b32  	%r5735, %r5734, %r5710;
	ld.global.u32 	%r5736, [%rd81+108];
	xor.b32  	%r5737, %r5736, %r5729;
	shl.b32 	%r5738, %r5731, 2;
	and.b32  	%r5739, %r5738, 1020;
	add.s32 	%r5740, %r5232, %r5739;
	ld.shared.u32 	%r5741, [%r5740];
	shr.u32 	%r5742, %r5733, 6;
	and.b32  	%r5743, %r5742, 1020;
	add.s32 	%r5744, %r5237, %r5743;
	ld.shared.u32 	%r5745, [%r5744];
	shr.u32 	%r5746, %r5735, 14;
	and.b32  	%r5747, %r5746, 1020;
	add.s32 	%r5748, %r5242, %r5747;
	ld.shared.u32 	%r5749, [%r5748];
	shr.u32 	%r5750, %r5737, 22;
	and.b32  	%r5751, %r5750, 1020;
	add.s32 	%r5752, %r5247, %r5751;
	ld.shared.u32 	%r5753, [%r5752];
	xor.b32  	%r5754, %r5745, %r5741;
	xor.b32  	%r5755, %r5754, %r5749;
	xor.b32  	%r5756, %r5755, %r5753;
	shl.b32 	%r5757, %r5733, 2;
	and.b32  	%r5758, %r5757, 1020;
	add.s32 	%r5759, %r5232, %r5758;
	ld.shared.u32 	%r5760, [%r5759];
	shr.u32 	%r5761, %r5735, 6;
	and.b32  	%r5762, %r5761, 1020;
	add.s32 	%r5763, %r5237, %r5762;
	ld.shared.u32 	%r5764, [%r5763];
	shr.u32 	%r5765, %r5737, 14;
	and.b32  	%r5766, %r5765, 1020;
	add.s32 	%r5767, %r5242, %r5766;
	ld.shared.u32 	%r5768, [%r5767];
	shr.u32 	%r5769, %r5731, 22;
	and.b32  	%r5770, %r5769, 1020;
	add.s32 	%r5771, %r5247, %r5770;
	ld.shared.u32 	%r5772, [%r5771];
	xor.b32  	%r5773, %r5764, %r5760;
	xor.b32  	%r5774, %r5773, %r5768;
	xor.b32  	%r5775, %r5774, %r5772;
	shl.b32 	%r5776, %r5735, 2;
	and.b32  	%r5777, %r5776, 1020;
	add.s32 	%r5778, %r5232, %r5777;
	ld.shared.u32 	%r5779, [%r5778];
	shr.u32 	%r5780, %r5737, 6;
	and.b32  	%r5781, %r5780, 1020;
	add.s32 	%r5782, %r5237, %r5781;
	ld.shared.u32 	%r5783, [%r5782];
	shr.u32 	%r5784, %r5731, 14;
	and.b32  	%r5785, %r5784, 1020;
	add.s32 	%r5786, %r5242, %r5785;
	ld.shared.u32 	%r5787, [%r5786];
	shr.u32 	%r5788, %r5733, 22;
	and.b32  	%r5789, %r5788, 1020;
	add.s32 	%r5790, %r5247, %r5789;
	ld.shared.u32 	%r5791, [%r5790];
	xor.b32  	%r5792, %r5783, %r5779;
	xor.b32  	%r5793, %r5792, %r5787;
	xor.b32  	%r5794, %r5793, %r5791;
	shl.b32 	%r5795, %r5737, 2;
	and.b32  	%r5796, %r5795, 1020;
	add.s32 	%r5797, %r5232, %r5796;
	ld.shared.u32 	%r5798, [%r5797];
	shr.u32 	%r5799, %r5731, 6;
	and.b32  	%r5800, %r5799, 1020;
	add.s32 	%r5801, %r5237, %r5800;
	ld.shared.u32 	%r5802, [%r5801];
	shr.u32 	%r5803, %r5733, 14;
	and.b32  	%r5804, %r5803, 1020;
	add.s32 	%r5805, %r5242, %r5804;
	ld.shared.u32 	%r5806, [%r5805];
	shr.u32 	%r5807, %r5735, 22;
	and.b32  	%r5808, %r5807, 1020;
	add.s32 	%r5809, %r5247, %r5808;
	ld.shared.u32 	%r5810, [%r5809];
	xor.b32  	%r5811, %r5802, %r5798;
	xor.b32  	%r5812, %r5811, %r5806;
	xor.b32  	%r5813, %r5812, %r5810;
	ld.global.u32 	%r5814, [%rd81+112];
	xor.b32  	%r5815, %r5814, %r5756;
	ld.global.u32 	%r5816, [%rd81+116];
	xor.b32  	%r5817, %r5816, %r5775;
	ld.global.u32 	%r5818, [%rd81+120];
	xor.b32  	%r5819, %r5818, %r5794;
	ld.global.u32 	%r5820, [%rd81+124];
	xor.b32  	%r5821, %r5820, %r5813;
	shl.b32 	%r5822, %r5815, 2;
	and.b32  	%r5823, %r5822, 1020;
	add.s32 	%r5824, %r5232, %r5823;
	ld.shared.u32 	%r5825, [%r5824];
	shr.u32 	%r5826, %r5817, 6;
	and.b32  	%r5827, %r5826, 1020;
	add.s32 	%r5828, %r5237, %r5827;
	ld.shared.u32 	%r5829, [%r5828];
	shr.u32 	%r5830, %r5819, 14;
	and.b32  	%r5831, %r5830, 1020;
	add.s32 	%r5832, %r5242, %r5831;
	ld.shared.u32 	%r5833, [%r5832];
	shr.u32 	%r5834, %r5821, 22;
	and.b32  	%r5835, %r5834, 1020;
	add.s32 	%r5836, %r5247, %r5835;
	ld.shared.u32 	%r5837, [%r5836];
	xor.b32  	%r5838, %r5829, %r5825;
	xor.b32  	%r5839, %r5838, %r5833;
	xor.b32  	%r5840, %r5839, %r5837;
	shl.b32 	%r5841, %r5817, 2;
	and.b32  	%r5842, %r5841, 1020;
	add.s32 	%r5843, %r5232, %r5842;
	ld.shared.u32 	%r5844, [%r5843];
	shr.u32 	%r5845, %r5819, 6;
	and.b32  	%r5846, %r5845, 1020;
	add.s32 	%r5847, %r5237, %r5846;
	ld.shared.u32 	%r5848, [%r5847];
	shr.u32 	%r5849, %r5821, 14;
	and.b32  	%r5850, %r5849, 1020;
	add.s32 	%r5851, %r5242, %r5850;
	ld.shared.u32 	%r5852, [%r5851];
	shr.u32 	%r5853, %r5815, 22;
	and.b32  	%r5854, %r5853, 1020;
	add.s32 	%r5855, %r5247, %r5854;
	ld.shared.u32 	%r5856, [%r5855];
	xor.b32  	%r5857, %r5848, %r5844;
	xor.b32  	%r5858, %r5857, %r5852;
	xor.b32  	%r5859, %r5858, %r5856;
	shl.b32 	%r5860, %r5819, 2;
	and.b32  	%r5861, %r5860, 1020;
	add.s32 	%r5862, %r5232, %r5861;
	ld.shared.u32 	%r5863, [%r5862];
	shr.u32 	%r5864, %r5821, 6;
	and.b32  	%r5865, %r5864, 1020;
	add.s32 	%r5866, %r5237, %r5865;
	ld.shared.u32 	%r5867, [%r5866];
	shr.u32 	%r5868, %r5815, 14;
	and.b32  	%r5869, %r5868, 1020;
	add.s32 	%r5870, %r5242, %r5869;
	ld.shared.u32 	%r5871, [%r5870];
	shr.u32 	%r5872, %r5817, 22;
	and.b32  	%r5873, %r5872, 1020;
	add.s32 	%r5874, %r5247, %r5873;
	ld.shared.u32 	%r5875, [%r5874];
	xor.b32  	%r5876, %r5867, %r5863;
	xor.b32  	%r5877, %r5876, %r5871;
	xor.b32  	%r5878, %r5877, %r5875;
	shl.b32 	%r5879, %r5821, 2;
	and.b32  	%r5880, %r5879, 1020;
	add.s32 	%r5881, %r5232, %r5880;
	ld.shared.u32 	%r5882, [%r5881];
	shr.u32 	%r5883, %r5815, 6;
	and.b32  	%r5884, %r5883, 1020;
	add.s32 	%r5885, %r5237, %r5884;
	ld.shared.u32 	%r5886, [%r5885];
	shr.u32 	%r5887, %r5817, 14;
	and.b32  	%r5888, %r5887, 1020;
	add.s32 	%r5889, %r5242, %r5888;
	ld.shared.u32 	%r5890, [%r5889];
	shr.u32 	%r5891, %r5819, 22;
	and.b32  	%r5892, %r5891, 1020;
	add.s32 	%r5893, %r5247, %r5892;
	ld.shared.u32 	%r5894, [%r5893];
	xor.b32  	%r5895, %r5886, %r5882;
	xor.b32  	%r5896, %r5895, %r5890;
	xor.b32  	%r5897, %r5896, %r5894;
	ld.global.u32 	%r5898, [%rd81+128];
	xor.b32  	%r5899, %r5898, %r5840;
	ld.global.u32 	%r5900, [%rd81+132];
	xor.b32  	%r5901, %r5900, %r5859;
	ld.global.u32 	%r5902, [%rd81+136];
	xor.b32  	%r5903, %r5902, %r5878;
	ld.global.u32 	%r5904, [%rd81+140];
	xor.b32  	%r5905, %r5904, %r5897;
	shl.b32 	%r5906, %r5899, 2;
	and.b32  	%r5907, %r5906, 1020;
	add.s32 	%r5908, %r5232, %r5907;
	ld.shared.u32 	%r5909, [%r5908];
	shr.u32 	%r5910, %r5901, 6;
	and.b32  	%r5911, %r5910, 1020;
	add.s32 	%r5912, %r5237, %r5911;
	ld.shared.u32 	%r5913, [%r5912];
	shr.u32 	%r5914, %r5903, 14;
	and.b32  	%r5915, %r5914, 1020;
	add.s32 	%r5916, %r5242, %r5915;
	ld.shared.u32 	%r5917, [%r5916];
	shr.u32 	%r5918, %r5905, 22;
	and.b32  	%r5919, %r5918, 1020;
	add.s32 	%r5920, %r5247, %r5919;
	ld.shared.u32 	%r5921, [%r5920];
	xor.b32  	%r5922, %r5913, %r5909;
	xor.b32  	%r5923, %r5922, %r5917;
	xor.b32  	%r5924, %r5923, %r5921;
	shl.b32 	%r5925, %r5901, 2;
	and.b32  	%r5926, %r5925, 1020;
	add.s32 	%r5927, %r5232, %r5926;
	ld.shared.u32 	%r5928, [%r5927];
	shr.u32 	%r5929, %r5903, 6;
	and.b32  	%r5930, %r5929, 1020;
	add.s32 	%r5931, %r5237, %r5930;
	ld.shared.u32 	%r5932, [%r5931];
	shr.u32 	%r5933, %r5905, 14;
	and.b32  	%r5934, %r5933, 1020;
	add.s32 	%r5935, %r5242, %r5934;
	ld.shared.u32 	%r5936, [%r5935];
	shr.u32 	%r5937, %r5899, 22;
	and.b32  	%r5938, %r5937, 1020;
	add.s32 	%r5939, %r5247, %r5938;
	ld.shared.u32 	%r5940, [%r5939];
	xor.b32  	%r5941, %r5932, %r5928;
	xor.b32  	%r5942, %r5941, %r5936;
	xor.b32  	%r5943, %r5942, %r5940;
	shl.b32 	%r5944, %r5903, 2;
	and.b32  	%r5945, %r5944, 1020;
	add.s32 	%r5946, %r5232, %r5945;
	ld.shared.u32 	%r5947, [%r5946];
	shr.u32 	%r5948, %r5905, 6;
	and.b32  	%r5949, %r5948, 1020;
	add.s32 	%r5950, %r5237, %r5949;
	ld.shared.u32 	%r5951, [%r5950];
	shr.u32 	%r5952, %r5899, 14;
	and.b32  	%r5953, %r5952, 1020;
	add.s32 	%r5954, %r5242, %r5953;
	ld.shared.u32 	%r5955, [%r5954];
	shr.u32 	%r5956, %r5901, 22;
	and.b32  	%r5957, %r5956, 1020;
	add.s32 	%r5958, %r5247, %r5957;
	ld.shared.u32 	%r5959, [%r5958];
	xor.b32  	%r5960, %r5951, %r5947;
	xor.b32  	%r5961, %r5960, %r5955;
	xor.b32  	%r5962, %r5961, %r5959;
	shl.b32 	%r5963, %r5905, 2;
	and.b32  	%r5964, %r5963, 1020;
	add.s32 	%r5965, %r5232, %r5964;
	ld.shared.u32 	%r5966, [%r5965];
	shr.u32 	%r5967, %r5899, 6;
	and.b32  	%r5968, %r5967, 1020;
	add.s32 	%r5969, %r5237, %r5968;
	ld.shared.u32 	%r5970, [%r5969];
	shr.u32 	%r5971, %r5901, 14;
	and.b32  	%r5972, %r5971, 1020;
	add.s32 	%r5973, %r5242, %r5972;
	ld.shared.u32 	%r5974, [%r5973];
	shr.u32 	%r5975, %r5903, 22;
	and.b32  	%r5976, %r5975, 1020;
	add.s32 	%r5977, %r5247, %r5976;
	ld.shared.u32 	%r5978, [%r5977];
	xor.b32  	%r5979, %r5970, %r5966;
	xor.b32  	%r5980, %r5979, %r5974;
	xor.b32  	%r5981, %r5980, %r5978;
	ld.global.u32 	%r5982, [%rd81+144];
	xor.b32  	%r5983, %r5982, %r5924;
	shr.u32 	%r5984, %r5983, 8;
	shr.u32 	%r5985, %r5983, 16;
	shr.u32 	%r5986, %r5983, 24;
	ld.global.u32 	%r5987, [%rd81+148];
	xor.b32  	%r5988, %r5987, %r5943;
	shr.u32 	%r5989, %r5988, 8;
	shr.u32 	%r5990, %r5988, 16;
	shr.u32 	%r5991, %r5988, 24;
	ld.global.u32 	%r5992, [%rd81+152];
	xor.b32  	%r5993, %r5992, %r5962;
	shr.u32 	%r5994, %r5993, 8;
	shr.u32 	%r5995, %r5993, 16;
	shr.u32 	%r5996, %r5993, 24;
	ld.global.u32 	%r5997, [%rd81+156];
	xor.b32  	%r5998, %r5997, %r5981;
	and.b32  	%r5999, %r5983, 255;
	mov.u32 	%r6000, _ZZ7AES_128P8aesBlockyPjiE11matrizCajaS;
	add.s32 	%r6001, %r6000, %r5999;
	ld.shared.u8 	%r6002, [%r6001];
	and.b32  	%r6003, %r5984, 255;
	add.s32 	%r6004, %r6000, %r6003;
	ld.shared.u8 	%rs9, [%r6004];
	and.b32  	%r6005, %r5985, 255;
	add.s32 	%r6006, %r6000, %r6005;
	ld.shared.u8 	%r6007, [%r6006];
	add.s32 	%r6008, %r6000, %r5986;
	and.b32  	%r6009, %r5988, 255;
	add.s32 	%r6010, %r6000, %r6009;
	ld.shared.u8 	%r6011, [%r6010];
	and.b32  	%r6012, %r5989, 255;
	add.s32 	%r6013, %r6000, %r6012;
	ld.shared.u8 	%rs10, [%r6013];
	and.b32  	%r6014, %r5990, 255;
	add.s32 	%r6015, %r6000, %r6014;
	ld.shared.u8 	%r6016, [%r6015];
	add.s32 	%r6017, %r6000, %r5991;
	and.b32  	%r6018, %r5993, 255;
	add.s32 	%r6019, %r6000, %r6018;
	ld.shared.u8 	%r6020, [%r6019];
	and.b32  	%r6021, %r5994, 255;
	add.s32 	%r6022, %r6000, %r6021;
	ld.shared.u8 	%rs11, [%r6022];
	and.b32  	%r6023, %r5995, 255;
	add.s32 	%r6024, %r6000, %r6023;
	ld.shared.u8 	%r6025, [%r6024];
	add.s32 	%r6026, %r6000, %r5996;
	and.b32  	%r6027, %r5998, 255;
	add.s32 	%r6028, %r6000, %r6027;
	ld.shared.u8 	%r6029, [%r6028];
	shr.u32 	%r6030, %r5998, 8;
	and.b32  	%r6031, %r6030, 255;
	add.s32 	%r6032, %r6000, %r6031;
	ld.shared.u8 	%rs12, [%r6032];
	shr.u32 	%r6033, %r5998, 16;
	and.b32  	%r6034, %r6033, 255;
	add.s32 	%r6035, %r6000, %r6034;
	ld.shared.u8 	%r6036, [%r6035];
	shr.u32 	%r6037, %r5998, 24;
	add.s32 	%r6038, %r6000, %r6037;
	ld.shared.u8 	%r6039, [%r6038];
	shl.b32 	%r6040, %r6039, 24;
	mul.wide.u16 	%r6041, %rs9, 256;
	or.b32  	%r6042, %r6041, %r6029;
	shl.b32 	%r6043, %r6016, 16;
	or.b32  	%r6044, %r6042, %r6043;
	ld.shared.u8 	%r6045, [%r6026];
	shl.b32 	%r6046, %r6045, 24;
	or.b32  	%r6047, %r6044, %r6046;
	shl.b32 	%r6048, %r6025, 16;
	or.b32  	%r6049, %r6040, %r6048;
	mul.wide.u16 	%r6050, %rs10, 256;
	or.b32  	%r6051, %r6049, %r6050;
	or.b32  	%r6052, %r6051, %r6002;
	ld.global.u32 	%r6053, [%rd81+160];
	xor.b32  	%r6054, %r6053, %r6052;
	ld.shared.u8 	%r6055, [%r6008];
	shl.b32 	%r6056, %r6055, 24;
	shl.b32 	%r6057, %r6036, 16;
	or.b32  	%r6058, %r6056, %r6057;
	mul.wide.u16 	%r6059, %rs11, 256;
	or.b32  	%r6060, %r6058, %r6059;
	or.b32  	%r6061, %r6060, %r6011;
	ld.global.u32 	%r6062, [%rd81+164];
	xor.b32  	%r6063, %r6062, %r6061;
	ld.shared.u8 	%r6064, [%r6017];
	shl.b32 	%r6065, %r6064, 24;
	shl.b32 	%r6066, %r6007, 16;
	or.b32  	%r6067, %r6065, %r6066;
	mul.wide.u16 	%r6068, %rs12, 256;
	or.b32  	%r6069, %r6067, %r6068;
	or.b32  	%r6070, %r6069, %r6020;
	ld.global.u32 	%r6071, [%rd81+168];
	xor.b32  	%r6072, %r6071, %r6070;
	ld.global.u32 	%r6073, [%rd81+172];
	xor.b32  	%r6074, %r6073, %r6047;
	st.global.u32 	[%rd9], %r6054;
	st.global.u32 	[%rd9+4], %r6063;
	st.global.u32 	[%rd9+8], %r6072;
	st.global.u32 	[%rd9+12], %r6074;
	ld.global.u32 	%r6075, [%rd10];
	xor.b32  	%r6076, %r6075, %r6054;
	st.global.u32 	[%rd9], %r6076;
	ld.global.u32 	%r6077, [%rd10+4];
	xor.b32  	%r6078, %r6077, %r6063;
	st.global.u32 	[%rd9+4], %r6078;
	ld.global.u32 	%r6079, [%rd10+8];
	xor.b32  	%r6080, %r6079, %r6072;
	st.global.u32 	[%rd9+8], %r6080;
	ld.global.u32 	%r6081, [%rd10+12];
	xor.b32  	%r6082, %r6081, %r6074;
	st.global.u32 	[%rd9+12], %r6082;
	bra.uni 	$L__BB1_16;
$L__BB1_7:
	{ // callseq 0, 0
	.param .b64 param0;
	st.param.b64 	[param0], 16;
	.param .b64 retval0;
	call.uni (retval0), 
	malloc, 
	(
	param0
	);
	ld.param.b64 	%rd73, [retval0];
	} // callseq 0
	mov.b64 	%rd74, 1;
	st.u64 	[%rd73+-8], %rd74;
	mov.b32 	%r2071, 0;
	st.u32 	[%rd73], %r2071;
	st.u32 	[%rd73+4], %r2071;
	st.u32 	[%rd73+8], %r2071;
	st.u32 	[%rd73+12], %r2071;
	shl.b64 	%rd75, %rd8, 4;
	add.s64 	%rd76, %rd1, %rd75;
	ld.global.u32 	%r2072, [%rd76];
	st.u32 	[%rd73], %r2072;
	ld.global.u32 	%r2073, [%rd76+4];
	st.u32 	[%rd73+4], %r2073;
	ld.global.u32 	%r2074, [%rd76+8];
	st.u32 	[%rd73+8], %r2074;
	ld.global.u32 	%r2075, [%rd76+12];
	st.u32 	[%rd73+12], %r2075;
	mov.b32 	%r2076, 1990973438;
	mov.b32 	%r2077, 728170800;
	mov.b32 	%r2078, -982553614;
	mov.b32 	%r2079, 2071428195;
	st.local.v4.b32 	[%rd92], {%r2079, %r2078, %r2077, %r2076};
	mov.b32 	%r2080, -1066228580;
	mov.b32 	%r2081, -1348283219;
	mov.b32 	%r2082, -263759366;
	mov.b32 	%r2083, 2110358218;
	st.local.v4.b32 	[%rd92+16], {%r2083, %r2082, %r2081, %r2080};
	mov.b32 	%r2084, 355588209;
	mov.b32 	%r2085, -236608204;
	mov.b32 	%r2086, -856211658;
	mov.b32 	%r2087, 647232951;
	st.local.v4.b32 	[%rd92+32], {%r2087, %r2086, %r2085, %r2084};
	mov.b32 	%r2088, 1974609899;
	mov.b32 	%r2089, -494923257;
	mov.b32 	%r2090, -1710909928;
	mov.b32 	%r2091, -1021065468;
	st.local.v4.b32 	[%rd92+48], {%r2091, %r2090, %r2089, %r2088};
	mov.b32 	%r2092, -2077236439;
	mov.b32 	%r2093, -1277805742;
	mov.b32 	%r2094, -1604686309;
	mov.b32 	%r2095, 439124745;
	st.local.v4.b32 	[%rd92+64], {%r2095, %r2094, %r2093, %r2092};
	mov.b32 	%r2096, -816296886;
	mov.b32 	%r2097, 968805226;
	mov.b32 	%r2098, 1538391072;
	mov.b32 	%r2099, -318713517;
	st.local.v4.b32 	[%rd92+80], {%r2099, %r2098, %r2097, %r2096};
	mov.b32 	%r2100, -1465959344;
	mov.b32 	%r2101, 2130901317;
	mov.b32 	%r2102, -2060235453;
	mov.b32 	%r2103, -72683568;
	st.local.v4.b32 	[%rd92+96], {%r2103, %r2102, %r2101, %r2100};
	mov.b32 	%r2104, -755761392;
	mov.b32 	%r2105, 567981756;
	mov.b32 	%r2106, -180839022;
	mov.b32 	%r2107, -1891589295;
	st.local.v4.b32 	[%rd92+112], {%r2107, %r2106, %r2105, %r2104};
	mov.b32 	%r2108, 1931042148;
	mov.b32 	%r2109, 1031710660;
	mov.b32 	%r2110, 390371167;
	mov.b32 	%r2111, -334295859;
	st.local.v4.b32 	[%rd92+128], {%r2111, %r2110, %r2109, %r2108};
	mov.b32 	%r2112, -620011810;
	mov.b32 	%r2113, 347663942;
	mov.b32 	%r2114, -2003817950;
	mov.b32 	%r2115, -598769312;
	st.local.v4.b32 	[%rd92+144], {%r2115, %r2114, %r2113, %r2112};
	mov.b32 	%r2116, 2045023633;
	mov.b32 	%r2117, 1655493570;
	mov.b32 	%r2118, 1545864777;
	mov.b32 	%r2119, 171586272;
	st.local.v4.b32 	[%rd92+160], {%r2119, %r2118, %r2117, %r2116};
	mov.b32 	%r2120, 145652325;
	mov.b32 	%r2121, -353085844;
	mov.b32 	%r2122, -1454451315;
	mov.b32 	%r2123, 1832372455;
	st.local.v4.b32 	[%rd92+176], {%r2123, %r2122, %r2121, %r2120};
	mov.b32 	%r2124, -1970553525;
	mov.b32 	%r2125, 527752680;
	mov.b32 	%r2126, -961239524;
	mov.b32 	%r2127, 774207674;
	st.local.v4.b32 	[%rd92+192], {%r2127, %r2126, %r2125, %r2124};
	mov.b32 	%r2128, -1642217082;
	mov.b32 	%r2129, -1185467039;
	mov.b32 	%r2130, 251003720;
	mov.b32 	%r2131, 1723154032;
	st.local.v4.b32 	[%rd92+208], {%r2131, %r2130, %r2129, %r2128};
	mov.b32 	%r2132, -551004722;
	mov.b32 	%r2133, -377020773;
	mov.b32 	%r2134, -1802577559;
	mov.b32 	%r2135, 295237857;
	st.local.v4.b32 	[%rd92+224], {%r2135, %r2134, %r2133, %r2132};
	mov.b32 	%r2136, 381375664;
	mov.b32 	%r2137, 254646593;
	mov.b32 	%r2138, 1749214911;
	mov.b32 	%r2139, 227123596;
	st.local.v4.b32 	[%rd92+240], {%r2139, %r2138, %r2137, %r2136};
	mov.b32 	%r2140, -1921287178;
	mov.b32 	%r2141, -1720223762;
	mov.b32 	%r2142, -2072216328;
	mov.b32 	%r2143, -1520213050;
	st.local.v4.u32 	[%rd4], {%r2143, %r2142, %r2141, %r2140};
	add.s64 	%rd96, %rd4, 16;
	mov.b32 	%r2144, 1422247313;
	mov.b32 	%r2145, -1318096930;
	mov.b32 	%r2146, -1117033514;
	mov.b32 	%r2147, 234025727;
	st.local.v4.u32 	[%rd4+16], {%r2147, %r2146, %r2145, %r2144};
	mov.b32 	%r2148, 2099981142;
	mov.b32 	%r2149, -1452841010;
	mov.b32 	%r2150, 50397442;
	mov.b32 	%r2151, 1345335392;
	st.local.v4.u32 	[%rd4+32], {%r2151, %r2150, %r2149, %r2148};
	mov.b32 	%r2152, -1703512340;
	mov.b32 	%r2153, -424957107;
	mov.b32 	%r2154, 1658312629;
	mov.b32 	%r2155, 436141799;
	st.local.v4.u32 	[%rd4+48], {%r2155, %r2154, %r2153, %r2152};
	mov.b32 	%r2156, -2021818886;
	mov.b32 	%r2157, 1086966153;
	mov.b32 	%r2158, -1652391393;
	mov.b32 	%r2159, 1170918031;
	st.local.v4.u32 	[%rd4+64], {%r2159, %r2158, %r2157, %r2156};
	mov.b32 	%r2160, 200339707;
	mov.b32 	%r2161, -918075506;
	mov.b32 	%r2162, -346465870;
	mov.b32 	%r2163, 368769775;
	st.local.v4.u32 	[%rd4+80], {%r2163, %r2162, %r2161, %r2160};
	mov.b32 	%r2164, -357585083;
	mov.b32 	%r2165, -39673249;
	mov.b32 	%r2166, 1742001331;
	mov.b32 	%r2167, -324162239;
	st.local.v4.u32 	[%rd4+96], {%r2167, %r2166, %r2165, %r2164};
	mov.b32 	%r2168, 1539358875;
	mov.b32 	%r2169, -1770884380;
	mov.b32 	%r2170, -140204973;
	mov.b32 	%r2171, -1080255453;
	st.local.v4.u32 	[%rd4+112], {%r2171, %r2170, %r2169, %r2168};
	mov.b32 	%r2172, 1780885068;
	mov.b32 	%r2173, -1366060227;
	mov.b32 	%r2174, 486407649;
	mov.b32 	%r2175, -1028147339;
	st.local.v4.u32 	[%rd4+128], {%r2175, %r2174, %r2173, %r2172};
	mov.b32 	%r2176, 1338821763;
	mov.b32 	%r2177, 49805301;
	mov.b32 	%r2178, 1094664062;
	mov.b32 	%r2179, 1513502316;
	st.local.v4.u32 	[%rd4+144], {%r2179, %r2178, %r2177, %r2176};
	mov.b32 	%r2180, 150073849;
	mov.b32 	%r2181, 887481809;
	mov.b32 	%r2182, -190470831;
	mov.b32 	%r2183, 1546925160;
	st.local.v4.u32 	[%rd4+160], {%r2183, %r2182, %r2181, %r2180};
	mov.b32 	%r2184, 1058346282;
	mov.b32 	%r2185, 1395732834;
	mov.b32 	%r2186, 1943591083;
	mov.b32 	%r2187, -1821281822;
	st.local.v4.u32 	[%rd4+176], {%r2187, %r2186, %r2185, %r2184};
	mov.b32 	%r2188, 1589887901;
	mov.b32 	%r2189, 1696801606;
	mov.b32 	%r2190, 1388824469;
	mov.b32 	%r2191, 201589768;
	st.local.v4.u32 	[%rd4+192], {%r2191, %r2190, %r2189, %r2188};
	mov.b32 	%r2192, -1248159185;
	mov.b32 	%r2193, 251987210;
	mov.b32 	%r2194, -1583966665;
	mov.b32 	%r2195, 672667696;
	st.local.v4.u32 	[%rd4+208], {%r2195, %r2194, %r2193, %r2192};
	mov.b32 	%r2196, 1038279391;
	mov.b32 	%r2197, -1686077413;
	mov.b32 	%r2198, 907153956;
	mov.b32 	%r2199, 151455502;
	st.local.v4.u32 	[%rd4+224], {%r2199, %r2198, %r2197, %r2196};
	mov.b32 	%r2200, -1619692054;
	mov.b32 	%r2201, -843926913;
	mov.b32 	%r2202, 1764173646;
	mov.b32 	%r2203, 652995533;
	st.local.v4.u32 	[%rd4+240], {%r2203, %r2202, %r2201, %r2200};
	mov.b32 	%r2204, 773462580;
	mov.b32 	%r2205, 1949051992;
	mov.b32 	%r2206, -1635548387;
	mov.b32 	%r2207, 453576978;
	st.local.v4.u32 	[%rd4+256], {%r2207, %r2206, %r2205, %r2204};
	mov.b32 	%r2208, -73359269;
	mov.b32 	%r2209, -296068428;
	mov.b32 	%r2210, -1301385508;
	mov.b32 	%r2211, 756751158;
	st.local.v4.u32 	[%rd4+272], {%r2211, %r2210, %r2209, %r2208};
	mov.b32 	%r2212, -827083907;
	mov.b32 	%r2213, 1641469623;
	mov.b32 	%r2214, 1295727478;
	mov.b32 	%r2215, -162377052;
	st.local.v4.u32 	[%rd4+288], {%r2215, %r2214, %r2213, %r2212};
	mov.b32 	%r2216, -1752923117;
	mov.b32 	%r2217, 1898917726;
	mov.b32 	%r2218, 1055122397;
	mov.b32 	%r2219, 2066295122;
	st.local.v4.u32 	[%rd4+304], {%r2219, %r2218, %r2217, %r2216};
	mov.b32 	%r2220, 753790401;
	mov.b32 	%r2221, 1758581177;
	mov.b32 	%r2222, -179088474;
	st.local.v4.u32 	[%rd4+320], {%r2222, %r2221, %r2071, %r2220};
	mov.b32 	%r2223, -312779850;
	mov.b32 	%r2224, -927878791;
	mov.b32 	%r2225, 536673507;
	mov.b32 	%r2226, 1612718144;
	st.local.v4.u32 	[%rd4+336], {%r2226, %r2225, %r2224, %r2223};
	mov.b32 	%r2227, 1262041458;
	mov.b32 	%r2228, -641810841;
	mov.b32 	%r2229, 1187761037;
	mov.b32 	%r2230, -1100322092;
	st.local.v4.u32 	[%rd4+352], {%r2230, %r2229, %r2228, %r2227};
	mov.b32 	%r2231, 1255133061;
	mov.b32 	%r2232, -396863312;
	mov.b32 	%r2233, -733197160;
	mov.b32 	%r2234, -565556588;
	st.local.v4.u32 	[%rd4+368], {%r2234, %r2233, %r2232, %r2231};
	mov.b32 	%r2235, 385612781;
	mov.b32 	%r2236, -441800113;
	mov.b32 	%r2237, 720367557;
	mov.b32 	%r2238, 1808847035;
	st.local.v4.u32 	[%rd4+384], {%r2238, %r2237, %r2236, %r2235};
	mov.b32 	%r2239, -1803188975;
	mov.b32 	%r2240, 1429418854;
	mov.b32 	%r2241, -682799718;
	mov.b32 	%r2242, -985447546;
	st.local.v4.u32 	[%rd4+400], {%r2242, %r2241, %r2240, %r2239};
	mov.b32 	%r2243, -2122350594;
	mov.b32 	%r2244, 100794884;
	mov.b32 	%r2245, 284817897;
	mov.b32 	%r2246, -817543798;
	st.local.v4.u32 	[%rd4+416], {%r2246, %r2245, %r2244, %r2243};
	mov.b32 	%r2247, -475486133;
	mov.b32 	%r2248, -1163944155;
	mov.b32 	%r2249, 1144798328;
	mov.b32 	%r2250, -263171936;
	st.local.v4.u32 	[%rd4+432], {%r2250, %r2249, %r2248, %r2247};
	mov.b32 	%r2251, -1970303227;
	mov.b32 	%r2252, -1069531008;
	mov.b32 	%r2253, -22830243;
	mov.b32 	%r2254, -212774494;
	st.local.v4.u32 	[%rd4+448], {%r2254, %r2253, %r2252, %r2251};
	mov.b32 	%r2255, 83228145;
	mov.b32 	%r2256, 1211644016;
	mov.b32 	%r2257, -1130521311;
	mov.b32 	%r2258, -1382903233;
	st.local.v4.u32 	[%rd4+464], {%r2258, %r2257, %r2256, %r2255};
	mov.b32 	%r2259, 1663115586;
	mov.b32 	%r2260, 1977277103;
	mov.b32 	%r2261, -1044990345;
	mov.b32 	%r2262, -541279133;
	st.local.v4.u32 	[%rd4+480], {%r2262, %r2261, %r2260, %r2259};
	mov.b32 	%r2263, 1842533055;
	mov.b32 	%r2264, 250868733;
	mov.b32 	%r2265, 452984805;
	mov.b32 	%r2266, 806359072;
	st.local.v4.u32 	[%rd4+496], {%r2266, %r2265, %r2264, %r2263};
	mov.b32 	%r2267, 804056259;
	mov.b32 	%r2268, 890442534;
	mov.b32 	%r2269, 336333848;
	mov.b32 	%r2270, 1288555905;
	st.local.v4.u32 	[%rd4+512], {%r2270, %r2269, %r2268, %r2267};
	mov.b32 	%r2271, 957814574;
	mov.b32 	%r2272, -867941240;
	mov.b32 	%r2273, -1567123659;
	mov.b32 	%r2274, -513843266;
	st.local.v4.u32 	[%rd4+528], {%r2274, %r2273, %r2272, %r2271};
	mov.b32 	%r2275, 1195195770;
	mov.b32 	%r2276, -2105639172;
	mov.b32 	%r2277, -223893675;
	mov.b32 	%r2278, 1472513171;
	st.local.v4.u32 	[%rd4+544], {%r2278, %r2277, %r2276, %r2275};
	mov.b32 	%r2279, -1787595802;
	mov.b32 	%r2280, 723065138;
	mov.b32 	%r2281, -413311558;
	mov.b32 	%r2282, -1402706744;
	st.local.v4.u32 	[%rd4+560], {%r2282, %r2281, %r2280, %r2279};
	mov.b32 	%r2283, 2145180835;
	mov.b32 	%r2284, -783331426;
	mov.b32 	%r2285, -1736343271;
	mov.b32 	%r2286, -1604296512;
	st.local.v4.u32 	[%rd4+576], {%r2286, %r2285, %r2284, %r2283};
	mov.b32 	%r2287, -2088204277;
	mov.b32 	%r2288, -1416589253;
	mov.b32 	%r2289, 2116692564;
	mov.b32 	%r2290, 1713513028;
	st.local.v4.u32 	[%rd4+592], {%r2290, %r2289, %r2288, %r2287};
	mov.b32 	%r2291, 1007948840;
	mov.b32 	%r2292, -742868885;
	mov.b32 	%r2293, 703524551;
	mov.b32 	%r2294, -901364084;
	st.local.v4.u32 	[%rd4+608], {%r2294, %r2293, %r2292, %r2291};
	mov.b32 	%r2295, 1994120109;
	mov.b32 	%r2296, 487262998;
	mov.b32 	%r2297, -497131844;
	mov.b32 	%r2298, 2044649127;
	st.local.v4.u32 	[%rd4+624], {%r2298, %r2297, %r2296, %r2295};
	mov.b32 	%r2299, 503974420;
	mov.b32 	%r2300, 1312438900;
	mov.b32 	%r2301, 1446130276;
	mov.b32 	%r2302, 1004593371;
	st.local.v4.u32 	[%rd4+640], {%r2302, %r2301, %r2300, %r2299};
	mov.b32 	%r2303, -463709000;
	mov.b32 	%r2304, 1814307912;
	mov.b32 	%r2305, 168166924;
	mov.b32 	%r2306, -615954030;
	st.local.v4.u32 	[%rd4+656], {%r2306, %r2305, %r2304, %r2303};
	mov.b32 	%r2307, -1503501628;
	mov.b32 	%r2308, -273896381;
	mov.b32 	%r2309, 1859376061;
	mov.b32 	%r2310, 1573044895;
	st.local.v4.u32 	[%rd4+672], {%r2310, %r2309, %r2308, %r2307};
	mov.b32 	%r2311, -1954973198;
	mov.b32 	%r2312, 937747667;
	mov.b32 	%r2313, -1533700815;
	mov.b32 	%r2314, -1466855111;
	st.local.v4.u32 	[%rd4+688], {%r2314, %r2313, %r2312, %r2311};
	mov.b32 	%r2315, -1217565222;
	mov.b32 	%r2316, 1496790894;
	mov.b32 	%r2317, 1137232011;
	mov.b32 	%r2318, 854058965;
	st.local.v4.u32 	[%rd4+704], {%r2318, %r2317, %r2316, %r2315};
	mov.b32 	%r2319, -525751991;
	mov.b32 	%r2320, -766620004;
	mov.b32 	%r2321, 1691735473;
	mov.b32 	%r2322, -1936880383;
	st.local.v4.u32 	[%rd4+720], {%r2322, %r2321, %r2320, %r2319};
	mov.b32 	%r2323, 636152527;
	mov.b32 	%r2324, 133494003;
	mov.b32 	%r2325, -95005012;
	mov.b32 	%r2326, -1267962664;
	st.local.v4.u32 	[%rd4+736], {%r2326, %r2325, %r2324, %r2323};
	mov.b32 	%r2327, 403179536;
	mov.b32 	%r2328, -374428089;
	mov.b32 	%r2329, -1904575756;
	mov.b32 	%r2330, -1352309302;
	st.local.v4.u32 	[%rd4+752], {%r2330, %r2329, %r2328, %r2327};
	mov.b32 	%r2331, 1915629148;
	mov.b32 	%r2332, 1864705354;
	mov.b32 	%r2333, -2005370640;
	mov.b32 	%r2334, -709182865;
	st.local.v4.u32 	[%rd4+768], {%r2334, %r2333, %r2332, %r2331};
	mov.b32 	%r2335, 1371981463;
	mov.b32 	%r2336, -944458637;
	mov.b32 	%r2337, -240736681;
	mov.b32 	%r2338, 605822008;
	st.local.v4.u32 	[%rd4+784], {%r2338, %r2337, %r2336, %r2335};
	mov.b32 	%r2339, 555687742;
	mov.b32 	%r2340, -1670089496;
	mov.b32 	%r2341, 2094914977;
	mov.b32 	%r2342, 602466507;
	st.local.v4.u32 	[%rd4+800], {%r2342, %r2341, %r2340, %r2339};
	mov.b32 	%r2343, -2054518257;
	mov.b32 	%r2344, -2037675251;
	mov.b32 	%r2345, -591544991;
	mov.b32 	%r2346, -582268010;
	st.local.v4.u32 	[%rd4+816], {%r2346, %r2345, %r2344, %r2343};
	mov.b32 	%r2347, -1436129588;
	mov.b32 	%r2348, -994724495;
	mov.b32 	%r2349, 1111375484;
	mov.b32 	%r2350, -1871679264;
	st.local.v4.u32 	[%rd4+832], {%r2350, %r2349, %r2348, %r2347};
	mov.b32 	%r2351, 302911004;
	mov.b32 	%r2352, 32962295;
	mov.b32 	%r2353, 84083462;
	mov.b32 	%r2354, -666351472;
	st.local.v4.u32 	[%rd4+848], {%r2354, %r2353, %r2352, %r2351};
	mov.b32 	%r2355, -793134743;
	mov.b32 	%r2356, -111716434;
	mov.b32 	%r2357, 1597322602;
	mov.b32 	%r2358, -1553899070;
	st.local.v4.u32 	[%rd4+864], {%r2358, %r2357, %r2356, %r2355};
	mov.b32 	%r2359, -1180787161;
	mov.b32 	%r2360, 656219450;
	mov.b32 	%r2361, 1489093017;
	mov.b32 	%r2362, -1853454825;
	st.local.v4.u32 	[%rd4+880], {%r2362, %r2361, %r2360, %r2359};
	mov.b32 	%r2363, 856756514;
	mov.b32 	%r2364, -1281845205;
	mov.b32 	%r2365, 335083755;
	mov.b32 	%r2366, 954327513;
	st.local.v4.u32 	[%rd4+896], {%r2366, %r2365, %r2364, %r2363};
	mov.b32 	%r2367, -1483434957;
	mov.b32 	%r2368, -1987146233;
	mov.b32 	%r2369, 1893325225;
	mov.b32 	%r2370, -1150719534;
	st.local.v4.u32 	[%rd4+912], {%r2370, %r2369, %r2368, %r2367};
	mov.b32 	%r2371, 552200649;
	mov.b32 	%r2372, -1836611819;
	mov.b32 	%r2373, 572399164;
	mov.b32 	%r2374, -1231316179;
	st.local.v4.u32 	[%rd4+928], {%r2374, %r2373, %r2372, %r2371};
	mov.b32 	%r2375, 2061492133;
	mov.b32 	%r2376, 2015897680;
	mov.b32 	%r2377, -11184726;
	mov.b32 	%r2378, 1238290055;
	st.local.v4.u32 	[%rd4+944], {%r2378, %r2377, %r2376, %r2375};
	mov.b32 	%r2379, 386731290;
	mov.b32 	%r2380, -2138470135;
	mov.b32 	%r2381, -123625127;
	mov.b32 	%r2382, -1886614525;
	st.local.v4.u32 	[%rd4+960], {%r2382, %r2381, %r2380, %r2379};
	mov.b32 	%r2383, -1201116976;
	mov.b32 	%r2384, -968736124;
	mov.b32 	%r2385, 837215959;
	mov.b32 	%r2386, -624967835;
	st.local.v4.u32 	[%rd4+976], {%r2386, %r2385, %r2384, %r2383};
	mov.b32 	%r2387, 286199582;
	mov.b32 	%r2388, 1999449434;
	mov.b32 	%r2389, -1332111063;
	mov.b32 	%r2390, -1019133566;
	st.local.v4.u32 	[%rd4+992], {%r2390, %r2389, %r2388, %r2387};
	mov.b32 	%r2391, 974525996;
	mov.b32 	%r2392, -692339859;
	mov.b32 	%r2393, -61582168;
	mov.b32 	%r2394, -877612933;
	st.local.v4.u32 	[%rd4+1008], {%r2394, %r2393, %r2392, %r2391};
	mov.b32 	%r2395, 2071721613;
	mov.b32 	%r2396, 2004348569;
	mov.b32 	%r2397, 2088564868;
	mov.b32 	%r2398, 1667483301;
	st.local.v4.u32 	[%rd5], {%r2398, %r2397, %r2396, %r2395};
	add.s64 	%rd95, %rd5, 16;
	mov.b32 	%r2399, -976907948;
	mov.b32 	%r2400, 1869602481;
	mov.b32 	%r2401, 1802229437;
	mov.b32 	%r2402, -218956019;
	st.local.v4.u32 	[%rd5+16], {%r2402, %r2401, %r2400, %r2399};
	mov.b32 	%r2403, 724260477;
	mov.b32 	%r2404, 1734856361;
	mov.b32 	%r2405, 16843267;
	mov.b32 	%r2406, 808476752;
	st.local.v4.u32 	[%rd5+32], {%r2406, %r2405, %r2404, %r2403};
	mov.b32 	%r2407, 1987505306;
	mov.b32 	%r2408, -1414836762;
	mov.b32 	%r2409, -673729182;
	mov.b32 	%r2410, -16849127;
	st.local.v4.u32 	[%rd5+48], {%r2410, %r2409, %r2408, %r2407};
	mov.b32 	%r2411, 2105408135;
	mov.b32 	%r2412, -909539008;
	mov.b32 	%r2413, -2105401443;
	mov.b32 	%r2414, -892694715;
	st.local.v4.u32 	[%rd5+64], {%r2414, %r2413, %r2412, %r2411};
	mov.b32 	%r2415, -252642549;
	mov.b32 	%r2416, 1195871945;
	mov.b32 	%r2417, 1499050731;
	mov.b32 	%r2418, -84218091;
	st.local.v4.u32 	[%rd5+80], {%r2418, %r2417, %r2416, %r2415};
	mov.b32 	%r2419, -1347467798;
	mov.b32 	%r2420, -1566416899;
	mov.b32 	%r2421, -724257945;
	mov.b32 	%r2422, -1381154324;
	st.local.v4.u32 	[%rd5+96], {%r2422, %r2421, %r2420, %r2419};
	mov.b32 	%r2423, -1061119141;
	mov.b32 	%r2424, 1920132246;
	mov.b32 	%r2425, -1532734473;
	mov.b32 	%r2426, -1667488833;
	st.local.v4.u32 	[%rd5+112], {%r2426, %r2425, %r2424, %r2423};
	mov.b32 	%r2427, 640044138;
	mov.b32 	%r2428, -1819066962;
	mov.b32 	%r2429, -33693412;
	mov.b32 	%r2430, -1212713534;
	st.local.v4.u32 	[%rd5+128], {%r2430, %r2429, %r2428, %r2427};
	mov.b32 	%r2431, -859012273;
	mov.b32 	%r2432, -134744830;
	mov.b32 	%r2433, 1061125697;
	mov.b32 	%r2434, 909536346;
	st.local.v4.u32 	[%rd5+144], {%r2434, %r2433, %r2432, %r2431};
	mov.b32 	%r2435, -235800312;
	mov.b32 	%r2436, -437923532;
	mov.b32 	%r2437, -1515892236;
	mov.b32 	%r2438, 875849820;
	st.local.v4.u32 	[%rd5+160], {%r2438, %r2437, %r2436, %r2435};
	mov.b32 	%r2439, 353708607;
	mov.b32 	%r2440, 825320019;
	mov.b32 	%r2441, -656888973;
	mov.b32 	%r2442, 1903288979;
	st.local.v4.u32 	[%rd5+176], {%r2442, %r2441, %r2440, %r2439};
	mov.b32 	%r2443, -1010590370;
	mov.b32 	%r2444, 589514341;
	mov.b32 	%r2445, -943221422;
	mov.b32 	%r2446, 67373068;
	st.local.v4.u32 	[%rd5+192], {%r2446, %r2445, %r2444, %r2443};
	mov.b32 	%r2447, -1701171275;
	mov.b32 	%r2448, 84216335;
	mov.b32 	%r2449, -1768540255;
	mov.b32 	%r2450, 404238376;
	st.local.v4.u32 	[%rd5+208], {%r2450, %r2449, %r2448, %r2447};
	mov.b32 	%r2451, -488448195;
	mov.b32 	%r2452, -2139087973;
	mov.b32 	%r2453, 303178806;
	mov.b32 	%r2454, 117902857;
	st.local.v4.u32 	[%rd5+224], {%r2454, %r2453, %r2452, %r2451};
	mov.b32 	%r2455, 1970662047;
	mov.b32 	%r2456, -1296924723;
	mov.b32 	%r2457, 656887401;
	mov.b32 	%r2458, -336868058;
	st.local.v4.u32 	[%rd5+240], {%r2458, %r2457, %r2456, %r2455};
	mov.b32 	%r2459, 437924910;
	mov.b32 	%r2460, 741103732;
	mov.b32 	%r2461, -2088559202;
	mov.b32 	%r2462, 151589403;
	st.local.v4.u32 	[%rd5+256], {%r2462, %r2461, %r2460, %r2459};
	mov.b32 	%r2463, -1600103429;
	mov.b32 	%r2464, 1515893998;
	mov.b32 	%r2465, 1852759218;
	mov.b32 	%r2466, 454768173;
	st.local.v4.u32 	[%rd5+272], {%r2466, %r2465, %r2464, %r2463};
	mov.b32 	%r2467, -1280082482;
	mov.b32 	%r2468, -690571423;
	mov.b32 	%r2469, 993752653;
	mov.b32 	%r2470, 1381147894;
	st.local.v4.u32 	[%rd5+288], {%r2470, %r2469, %r2468, %r2467};
	mov.b32 	%r2471, -2071719017;
	mov.b32 	%r2472, 791633521;
	mov.b32 	%r2473, -471605954;
	mov.b32 	%r2474, 690573947;
	st.local.v4.u32 	[%rd5+304], {%r2474, %r2473, %r2472, %r2471};
	mov.b32 	%r2475, -303185620;
	mov.b32 	%r2476, -774784664;
	mov.b32 	%r2477, 1397991157;
	st.local.v4.u32 	[%rd5+320], {%r2477, %r2476, %r2071, %r2475};
	mov.b32 	%r2478, 1532737261;
	mov.b32 	%r2479, -1313769016;
	mov.b32 	%r2480, -50535649;
	mov.b32 	%r2481, 538984544;
	st.local.v4.u32 	[%rd5+336], {%r2481, %r2480, %r2479, %r2478};
	mov.b32 	%r2482, 960066123;
	mov.b32 	%r2483, -1094817831;
	mov.b32 	%r2484, -875852474;
	mov.b32 	%r2485, 1785386174;
	st.local.v4.u32 	[%rd5+352], {%r2485, %r2484, %r2483, %r2482};
	mov.b32 	%r2486, -808483510;
	mov.b32 	%r2487, 1482207464;
	mov.b32 	%r2488, 1280088276;
	mov.b32 	%r2489, 1246401758;
	st.local.v4.u32 	[%rd5+368], {%r2489, %r2488, %r2487, %r2486};
	mov.b32 	%r2490, -67375850;
	mov.b32 	%r2491, -1431679003;
	mov.b32 	%r2492, -269499094;
	mov.b32 	%r2493, -791626901;
	st.local.v4.u32 	[%rd5+384], {%r2493, %r2492, %r2491, %r2490};
	mov.b32 	%r2494, -2054876780;
	mov.b32 	%r2495, 859006549;
	mov.b32 	%r2496, 1296931543;
	mov.b32 	%r2497, 1128498885;
	st.local.v4.u32 	[%rd5+400], {%r2497, %r2496, %r2495, %r2494};
	mov.b32 	%r2498, 2139094657;
	mov.b32 	%r2499, 33686534;
	mov.b32 	%r2500, -101062384;
	mov.b32 	%r2501, 1162185423;
	st.local.v4.u32 	[%rd5+416], {%r2501, %r2500, %r2499, %r2498};
	mov.b32 	%r2502, -1465365533;
	mov.b32 	%r2503, -1616960070;
	mov.b32 	%r2504, 1010595908;
	mov.b32 	%r2505, 1347461360;
	st.local.v4.u32 	[%rd5+432], {%r2505, %r2504, %r2503, %r2502};
	mov.b32 	%r2506, -1886452342;
	mov.b32 	%r2507, 1077969088;
	mov.b32 	%r2508, -1549574658;
	mov.b32 	%r2509, 1364304627;
	st.local.v4.u32 	[%rd5+448], {%r2509, %r2508, %r2507, %r2506};
	mov.b32 	%r2510, -168431356;
	mov.b32 	%r2511, 943222856;
	mov.b32 	%r2512, -1650646596;
	mov.b32 	%r2513, -1835909203;
	st.local.v4.u32 	[%rd5+464], {%r2513, %r2512, %r2511, %r2510};
	mov.b32 	%r2514, 555827811;
	mov.b32 	%r2515, -623202443;
	mov.b32 	%r2516, -1229555775;
	mov.b32 	%r2517, -1128504353;
	st.local.v4.u32 	[%rd5+480], {%r2517, %r2516, %r2515, %r2514};
	mov.b32 	%r2518, -757940371;
	mov.b32 	%r2519, -202113778;
	mov.b32 	%r2520, -6886;
	mov.b32 	%r2521, 269492272;
	st.local.v4.u32 	[%rd5+496], {%r2521, %r2520, %r2519, %r2518};
	mov.b32 	%r2522, -320027857;
	mov.b32 	%r2523, 320022069;
	mov.b32 	%r2524, 202119188;
	mov.b32 	%r2525, -842170036;
	st.local.v4.u32 	[%rd5+512], {%r2525, %r2524, %r2523, %r2522};
	mov.b32 	%r2526, 387395129;
	mov.b32 	%r2527, 1145342156;
	mov.b32 	%r2528, -1751698014;
	mov.b32 	%r2529, 1600110305;
	st.local.v4.u32 	[%rd5+528], {%r2529, %r2528, %r2527, %r2526};
	mov.b32 	%r2530, 1027439175;
	mov.b32 	%r2531, 2122251394;
	mov.b32 	%r2532, -1482205710;
	mov.b32 	%r2533, -993750185;
	st.local.v4.u32 	[%rd5+544], {%r2533, %r2532, %r2531, %r2530};
	mov.b32 	%r2534, 1936975509;
	mov.b32 	%r2535, 421081643;
	mov.b32 	%r2536, 1566423783;
	mov.b32 	%r2537, 1684326572;
	st.local.v4.u32 	[%rd5+560], {%r2537, %r2536, %r2535, %r2534};
	mov.b32 	%r2538, -589520001;
	mov.b32 	%r2539, 1330618065;
	mov.b32 	%r2540, -2122245736;
	mov.b32 	%r2541, 1616953504;
	st.local.v4.u32 	[%rd5+576], {%r2541, %r2540, %r2539, %r2538};
	mov.b32 	%r2542, -2004350077;
	mov.b32 	%r2543, -1869595733;
	mov.b32 	%r2544, 707417214;
	mov.b32 	%r2545, 572671078;
	st.local.v4.u32 	[%rd5+592], {%r2545, %r2544, %r2543, %r2542};
	mov.b32 	%r2546, 336865340;
	mov.b32 	%r2547, -1195873325;
	mov.b32 	%r2548, -286341335;
	mov.b32 	%r2549, 1179028682;
	st.local.v4.u32 	[%rd5+608], {%r2549, %r2548, %r2547, %r2546};
	mov.b32 	%r2550, -606360202;
	mov.b32 	%r2551, 185275933;
	mov.b32 	%r2552, 1583267042;
	mov.b32 	%r2553, -555833479;
	st.local.v4.u32 	[%rd5+624], {%r2553, %r2552, %r2551, %r2550};
	mov.b32 	%r2554, 168432670;
	mov.b32 	%r2555, 976909390;
	mov.b32 	%r2556, 842163286;
	mov.b32 	%r2557, -522134725;
	st.local.v4.u32 	[%rd5+640], {%r2557, %r2556, %r2555, %r2554};
	mov.b32 	%r2558, 1549580516;
	mov.b32 	%r2559, 606357612;
	mov.b32 	%r2560, 101059594;
	mov.b32 	%r2561, 1229558491;
	st.local.v4.u32 	[%rd5+656], {%r2561, %r2560, %r2559, %r2558};
	mov.b32 	%r2562, 1650640038;
	mov.b32 	%r2563, -1397996561;
	mov.b32 	%r2564, -741098130;
	mov.b32 	%r2565, -1027432611;
	st.local.v4.u32 	[%rd5+672], {%r2565, %r2564, %r2563, %r2562};
	mov.b32 	%r2566, 2038035083;
	mov.b32 	%r2567, -454765769;
	mov.b32 	%r2568, -1785384540;
	mov.b32 	%r2569, -1852753496;
	st.local.v4.u32 	[%rd5+688], {%r2569, %r2568, %r2567, %r2566};
	mov.b32 	%r2570, 1835915959;
	mov.b32 	%r2571, 926379609;
	mov.b32 	%r2572, -926381245;
	mov.b32 	%r2573, -404237006;
	st.local.v4.u32 	[%rd5+704], {%r2573, %r2572, %r2571, %r2570};
	mov.b32 	%r2574, -1448523296;
	mov.b32 	%r2575, 1313774802;
	mov.b32 	%r2576, -707415708;
	mov.b32 	%r2577, -1920138868;
	st.local.v4.u32 	[%rd5+720], {%r2577, %r2576, %r2575, %r2574};
	mov.b32 	%r2578, -353710299;
	mov.b32 	%r2579, -185273593;
	mov.b32 	%r2580, 1448520954;
	mov.b32 	%r2581, 1819072692;
	st.local.v4.u32 	[%rd5+736], {%r2581, %r2580, %r2579, %r2578};
	mov.b32 	%r2582, 134746136;
	mov.b32 	%r2583, -1364310039;
	mov.b32 	%r2584, 2054878350;
	mov.b32 	%r2585, 1701169839;
	st.local.v4.u32 	[%rd5+752], {%r2585, %r2584, %r2583, %r2582};
	mov.b32 	%r2586, 774790258;
	mov.b32 	%r2587, 623200879;
	mov.b32 	%r2588, 2021191816;
	mov.b32 	%r2589, -1162186795;
	st.local.v4.u32 	[%rd5+768], {%r2589, %r2588, %r2587, %r2586};
	mov.b32 	%r2590, -960063663;
	mov.b32 	%r2591, -1263242297;
	mov.b32 	%r2592, -1499047951;
	mov.b32 	%r2593, 471611428;
	st.local.v4.u32 	[%rd5+784], {%r2593, %r2592, %r2591, %r2590};
	mov.b32 	%r2594, 522141217;
	mov.b32 	%r2595, 1953818780;
	mov.b32 	%r2596, -572677764;
	mov.b32 	%r2597, -387396829;
	st.local.v4.u32 	[%rd5+800], {%r2597, %r2596, %r2595, %r2594};
	mov.b32 	%r2598, -1970663547;
	mov.b32 	%r2599, -1953821306;
	mov.b32 	%r2600, -1111662116;
	mov.b32 	%r2601, 1263245021;
	st.local.v4.u32 	[%rd5+816], {%r2601, %r2600, %r2599, %r2598};
	mov.b32 	%r2602, 1718013098;
	mov.b32 	%r2603, -1246400060;
	mov.b32 	%r2604, 1044282434;
	mov.b32 	%r2605, 1886445712;
	st.local.v4.u32 	[%rd5+832], {%r2605, %r2604, %r2603, %r2602};
	mov.b32 	%r2606, 235805714;
	mov.b32 	%r2607, -151587071;
	mov.b32 	%r2608, 50529797;
	mov.b32 	%r2609, 1212715224;
	st.local.v4.u32 	[%rd5+848], {%r2609, %r2608, %r2607, %r2606};
	mov.b32 	%r2610, -1179031088;
	mov.b32 	%r2611, 1465364217;
	mov.b32 	%r2612, 892693087;
	mov.b32 	%r2613, 1633796771;
	st.local.v4.u32 	[%rd5+864], {%r2613, %r2612, %r2611, %r2610};
	mov.b32 	%r2614, -1633802311;
	mov.b32 	%r2615, 488454695;
	mov.b32 	%r2616, -1044276904;
	mov.b32 	%r2617, -2038032495;
	st.local.v4.u32 	[%rd5+880], {%r2617, %r2616, %r2615, %r2614};
	mov.b32 	%r2618, 286335539;
	mov.b32 	%r2619, -1734857805;
	mov.b32 	%r2620, -117904621;
	mov.b32 	%r2621, -505292488;
	st.local.v4.u32 	[%rd5+896], {%r2621, %r2620, %r2619, %r2618};
	mov.b32 	%r2622, -1802226777;
	mov.b32 	%r2623, -1903294583;
	mov.b32 	%r2624, -640046736;
	mov.b32 	%r2625, 1768542907;
	st.local.v4.u32 	[%rd5+912], {%r2625, %r2624, %r2623, %r2622};
	mov.b32 	%r2626, -370554592;
	mov.b32 	%r2627, -2021190254;
	mov.b32 	%r2628, 505297954;
	mov.b32 	%r2629, -1684329034;
	st.local.v4.u32 	[%rd5+928], {%r2629, %r2628, %r2627, %r2626};
	mov.b32 	%r2630, -538991238;
	mov.b32 	%r2631, 673730680;
	mov.b32 	%r2632, 1431677695;
	mov.b32 	%r2633, -825325751;
	st.local.v4.u32 	[%rd5+944], {%r2633, %r2632, %r2631, %r2630};
	mov.b32 	%r2634, 218962455;
	mov.b32 	%r2635, -1987507840;
	mov.b32 	%r2636, -1583261192;
	mov.b32 	%r2637, -1936981105;
	st.local.v4.u32 	[%rd5+960], {%r2637, %r2636, %r2635, %r2634};
	mov.b32 	%r2638, 1751699640;
	mov.b32 	%r2639, 1111655622;
	mov.b32 	%r2640, -421079247;
	mov.b32 	%r2641, -1077975590;
	st.local.v4.u32 	[%rd5+976], {%r2641, %r2640, %r2639, %r2638};
	mov.b32 	%r2642, 252648977;
	mov.b32 	%r2643, 757946999;
	mov.b32 	%r2644, -1718015568;
	mov.b32 	%r2645, 1094812355;
	st.local.v4.u32 	[%rd5+992], {%r2645, %r2644, %r2643, %r2642};
	mov.b32 	%r2646, 370551866;
	mov.b32 	%r2647, -1145344554;
	mov.b32 	%r2648, 1414834428;
	mov.b32 	%r2649, -1330611253;
	st.local.v4.u32 	[%rd5+1008], {%r2649, %r2648, %r2647, %r2646};
	mov.b32 	%r2650, 2079755643;
	mov.b32 	%r2651, 2012125559;
	mov.b32 	%r2652, 2096661628;
	mov.b32 	%r2653, 1673962851;
	st.local.v4.u32 	[%rd6], {%r2653, %r2652, %r2651, %r2650};
	add.s64 	%rd94, %rd6, 16;
	mov.b32 	%r2654, -980331323;
	mov.b32 	%r2655, 1876865391;
	mov.b32 	%r2656, 1809235307;
	mov.b32 	%r2657, -218165774;
	st.local.v4.u32 	[%rd6+16], {%r2657, %r2656, %r2655, %r2654};
	mov.b32 	%r2658, 727088427;
	mov.b32 	%r2659, 1741597031;
	mov.b32 	%r2660, 16909057;
	mov.b32 	%r2661, 811618352;
	st.local.v4.u32 	[%rd6+32], {%r2661, %r2660, %r2659, %r2658};
	mov.b32 	%r2662, 1995217526;
	mov.b32 	%r2663, -1420958037;
	mov.b32 	%r2664, -675978537;
	mov.b32 	%r2665, -18408962;
	st.local.v4.u32 	[%rd6+48], {%r2665, %r2664, %r2663, %r2662};
	mov.b32 	%r2666, 2113570685;
	mov.b32 	%r2667, -913751863;
	mov.b32 	%r2668, -2111857278;
	mov.b32 	%r2669, -896580150;
	st.local.v4.u32 	[%rd6+64], {%r2669, %r2668, %r2667, %r2666};
	mov.b32 	%r2670, -251982864;
	mov.b32 	%r2671, 1200539975;
	mov.b32 	%r2672, 1504897881;
	mov.b32 	%r2673, -84994566;
	st.local.v4.u32 	[%rd6+80], {%r2673, %r2672, %r2671, %r2670};
	mov.b32 	%r2674, -1354372433;
	mov.b32 	%r2675, -1570767454;
	mov.b32 	%r2676, -726439980;
	mov.b32 	%r2677, -1388188499;
	st.local.v4.u32 	[%rd6+96], {%r2677, %r2676, %r2675, %r2674};
	mov.b32 	%r2678, -1063560256;
	mov.b32 	%r2679, 1927583346;
	mov.b32 	%r2680, -1538000988;
	mov.b32 	%r2681, -1675378788;
	st.local.v4.u32 	[%rd6+112], {%r2681, %r2680, %r2679, %r2678};
	mov.b32 	%r2682, 642542118;
	mov.b32 	%r2683, -1824674157;
	mov.b32 	%r2684, -35578627;
	mov.b32 	%r2685, -1217019209;
	st.local.v4.u32 	[%rd6+128], {%r2685, %r2684, %r2683, %r2682};
	mov.b32 	%r2686, -863809588;
	mov.b32 	%r2687, -134937865;
	mov.b32 	%r2688, 1065238847;
	mov.b32 	%r2689, 913070646;
	st.local.v4.u32 	[%rd6+144], {%r2689, %r2688, %r2687, %r2686};
	mov.b32 	%r2690, -235337487;
	mov.b32 	%r2691, -439274267;
	mov.b32 	%r2692, -1521355611;
	mov.b32 	%r2693, 879254580;
	st.local.v4.u32 	[%rd6+160], {%r2693, %r2692, %r2691, %r2690};
	mov.b32 	%r2694, 355090197;
	mov.b32 	%r2695, 828527409;
	mov.b32 	%r2696, -659852328;
	mov.b32 	%r2697, 1910674289;
	st.local.v4.u32 	[%rd6+176], {%r2697, %r2696, %r2695, %r2694};
	mov.b32 	%r2698, -1013096765;
	mov.b32 	%r2699, 591815971;
	mov.b32 	%r2700, -946515257;
	mov.b32 	%r2701, 67636228;
	st.local.v4.u32 	[%rd6+192], {%r2701, %r2700, %r2699, %r2698};
	mov.b32 	%r2702, -1708149350;
	mov.b32 	%r2703, 84545285;
	mov.b32 	%r2704, -1774739050;
	mov.b32 	%r2705, 405809176;
	st.local.v4.u32 	[%rd6+208], {%r2705, %r2704, %r2703, %r2702};
	mov.b32 	%r2706, -488686110;
	mov.b32 	%r2707, -2145674368;
	mov.b32 	%r2708, 304363026;
	mov.b32 	%r2709, 118360327;
	st.local.v4.u32 	[%rd6+224], {%r2709, %r2708, %r2707, %r2706};
	mov.b32 	%r2710, 1978310517;
	mov.b32 	%r2711, -1300247118;
	mov.b32 	%r2712, 659450151;
	mov.b32 	%r2713, -338876693;
	st.local.v4.u32 	[%rd6+240], {%r2713, %r2712, %r2711, %r2710};
	mov.b32 	%r2714, 439627290;
	mov.b32 	%r2715, 743994412;
	mov.b32 	%r2716, -2095210877;
	mov.b32 	%r2717, 152181513;
	st.local.v4.u32 	[%rd6+256], {%r2717, %r2716, %r2715, %r2714};
	mov.b32 	%r2718, -1604584544;
	mov.b32 	%r2719, 1521806938;
	mov.b32 	%r2720, 1859957358;
	mov.b32 	%r2721, 456535323;
	st.local.v4.u32 	[%rd6+272], {%r2721, %r2720, %r2719, %r2718};
	mov.b32 	%r2722, -1283600717;
	mov.b32 	%r2723, -692624938;
	mov.b32 	%r2724, 997608763;
	mov.b32 	%r2725, 1386542674;
	st.local.v4.u32 	[%rd6+288], {%r2725, %r2724, %r2723, %r2722};
	mov.b32 	%r2726, -2079090812;
	mov.b32 	%r2727, 794718511;
	mov.b32 	%r2728, -472039709;
	mov.b32 	%r2729, 693271337;
	st.local.v4.u32 	[%rd6+304], {%r2729, %r2728, %r2727, %r2726};
	mov.b32 	%r2730, -306107155;
	mov.b32 	%r2731, -776378159;
	mov.b32 	%r2732, 1403450707;
	st.local.v4.u32 	[%rd6+320], {%r2732, %r2731, %r2071, %r2730};
	mov.b32 	%r2733, 1538714971;
	mov.b32 	%r2734, -1317418831;
	mov.b32 	%r2735, -52224004;
	mov.b32 	%r2736, 541089824;
	st.local.v4.u32 	[%rd6+336], {%r2736, %r2735, %r2734, %r2733};
	mov.b32 	%r2737, 963791673;
	mov.b32 	%r2738, -1100490306;
	mov.b32 	%r2739, -879933749;
	mov.b32 	%r2740, 1792327274;
	st.local.v4.u32 	[%rd6+352], {%r2740, %r2739, %r2738, %r2737};
	mov.b32 	%r2741, -813348145;
	mov.b32 	%r2742, 1487988824;
	mov.b32 	%r2743, 1285084236;
	mov.b32 	%r2744, 1251270218;
	st.local.v4.u32 	[%rd6+368], {%r2744, %r2743, %r2742, %r2741};
	mov.b32 	%r2745, -68348165;
	mov.b32 	%r2746, -1437604438;
	mov.b32 	%r2747, -272291089;
	mov.b32 	%r2748, -793023536;
	st.local.v4.u32 	[%rd6+384], {%r2748, %r2747, %r2746, %r2745};
	mov.b32 	%r2749, -2062445435;
	mov.b32 	%r2750, 862344499;
	mov.b32 	%r2751, 1301993293;
	mov.b32 	%r2752, 1132905795;
	st.local.v4.u32 	[%rd6+400], {%r2752, %r2751, %r2750, %r2749};
	mov.b32 	%r2753, 2147385727;
	mov.b32 	%r2754, 33818114;
	mov.b32 	%r2755, -102166279;
	mov.b32 	%r2756, 1166724933;
	st.local.v4.u32 	[%rd6+416], {%r2756, %r2755, %r2754, %r2753};
	mov.b32 	%r2757, -1471421528;
	mov.b32 	%r2758, -1624917345;
	mov.b32 	%r2759, 1014514748;
	mov.b32 	%r2760, 1352724560;
	st.local.v4.u32 	[%rd6+432], {%r2760, %r2759, %r2758, %r2757};
	mov.b32 	%r2761, -1895462257;
	mov.b32 	%r2762, 1082179648;
	mov.b32 	%r2763, -1554121053;
	mov.b32 	%r2764, 1369633617;
	st.local.v4.u32 	[%rd6+448], {%r2764, %r2763, %r2762, %r2761};
	mov.b32 	%r2765, -168753931;
	mov.b32 	%r2766, 946882616;
	mov.b32 	%r2767, -1658733411;
	mov.b32 	%r2768, -1841320558;
	st.local.v4.u32 	[%rd6+464], {%r2768, %r2767, %r2766, %r2765};
	mov.b32 	%r2769, 557998881;
	mov.b32 	%r2770, -626035238;
	mov.b32 	%r2771, -1233665610;
	mov.b32 	%r2772, -1134305348;
	st.local.v4.u32 	[%rd6+480], {%r2772, %r2771, %r2770, %r2769};
	mov.b32 	%r2773, -759206446;
	mov.b32 	%r2774, -201519373;
	mov.b32 	%r2775, -1762561;
	mov.b32 	%r2776, 270544912;
	st.local.v4.u32 	[%rd6+496], {%r2776, %r2775, %r2774, %r2773};
	mov.b32 	%r2777, -322752532;
	mov.b32 	%r2778, 321271059;
	mov.b32 	%r2779, 202904588;
	mov.b32 	%r2780, -847164211;
	st.local.v4.u32 	[%rd6+512], {%r2780, %r2779, %r2778, %r2777};
	mov.b32 	%r2781, 388905239;
	mov.b32 	%r2782, 1149815876;
	mov.b32 	%r2783, -1758092649;
	mov.b32 	%r2784, 1606345055;
	st.local.v4.u32 	[%rd6+528], {%r2784, %r2783, %r2782, %r2781};
	mov.b32 	%r2785, 1031423805;
	mov.b32 	%r2786, 2130477694;
	mov.b32 	%r2787, -1487539545;
	mov.b32 	%r2788, -996976700;
	st.local.v4.u32 	[%rd6+544], {%r2788, %r2787, %r2786, %r2785};
	mov.b32 	%r2789, 1944491379;
	mov.b32 	%r2790, 422718233;
	mov.b32 	%r2791, 1572530013;
	mov.b32 	%r2792, 1690872932;
	st.local.v4.u32 	[%rd6+560], {%r2792, %r2791, %r2790, %r2789};
	mov.b32 	%r2793, -593264676;
	mov.b32 	%r2794, 1335808335;
	mov.b32 	%r2795, -2129028991;
	mov.b32 	%r2796, 1623236704;
	st.local.v4.u32 	[%rd6+576], {%r2796, %r2795, %r2794, %r2793};
	mov.b32 	%r2797, -2012511352;
	mov.b32 	%r2798, -1875137648;
	mov.b32 	%r2799, 710180394;
	mov.b32 	%r2800, 574907938;
	st.local.v4.u32 	[%rd6+592], {%r2800, %r2799, %r2798, %r2797};
	mov.b32 	%r2801, 338181140;
	mov.b32 	%r2802, -1200893000;
	mov.b32 	%r2803, -288937490;
	mov.b32 	%r2804, 1183631942;
	st.local.v4.u32 	[%rd6+608], {%r2804, %r2803, %r2802, %r2801};
	mov.b32 	%r2805, -609388837;
	mov.b32 	%r2806, 185998603;
	mov.b32 	%r2807, 1589437022;
	mov.b32 	%r2808, -559449634;
	st.local.v4.u32 	[%rd6+624], {%r2808, %r2807, %r2806, %r2805};
	mov.b32 	%r2809, 169090570;
	mov.b32 	%r2810, 980700730;
	mov.b32 	%r2811, 845436466;
	mov.b32 	%r2812, -522503200;
	st.local.v4.u32 	[%rd6+640], {%r2812, %r2811, %r2810, %r2809};
	mov.b32 	%r2813, 1555620956;
	mov.b32 	%r2814, 608726052;
	mov.b32 	%r2815, 101452294;
	mov.b32 	%r2816, 1234361161;
	st.local.v4.u32 	[%rd6+656], {%r2816, %r2815, %r2814, %r2813};
	mov.b32 	%r2817, 1657054818;
	mov.b32 	%r2818, -1404833876;
	mov.b32 	%r2819, -742560045;
	mov.b32 	%r2820, -1029743166;
	st.local.v4.u32 	[%rd6+672], {%r2820, %r2819, %r2818, %r2817};
	mov.b32 	%r2821, 2045938553;
	mov.b32 	%r2822, -455919644;
	mov.b32 	%r2823, -1791908715;
	mov.b32 	%r2824, -1858492271;
	st.local.v4.u32 	[%rd6+688], {%r2824, %r2823, %r2822, %r2821};
	mov.b32 	%r2825, 1843050349;
	mov.b32 	%r2826, 929978679;
	mov.b32 	%r2827, -930397240;
	mov.b32 	%r2828, -405458201;
	st.local.v4.u32 	[%rd6+704], {%r2828, %r2827, %r2826, %r2825};
	mov.b32 	%r2829, -1454776151;
	mov.b32 	%r2830, 1318900302;
	mov.b32 	%r2831, -709794603;
	mov.b32 	%r2832, -1929278323;
	st.local.v4.u32 	[%rd6+720], {%r2832, %r2831, %r2830, %r2829};
	mov.b32 	%r2833, -355523094;
	mov.b32 	%r2834, -185399308;
	mov.b32 	%r2835, 1454176854;
	mov.b32 	%r2836, 1826141292;
	st.local.v4.u32 	[%rd6+736], {%r2836, %r2835, %r2834, %r2833};
	mov.b32 	%r2837, 135272456;
	mov.b32 	%r2838, -1371018834;
	mov.b32 	%r2839, 2062847610;
	mov.b32 	%r2840, 1707781989;
	st.local.v4.u32 	[%rd6+752], {%r2840, %r2839, %r2838, %r2837};
	mov.b32 	%r2841, 777810478;
	mov.b32 	%r2842, 625635109;
	mov.b32 	%r2843, 2029029496;
	mov.b32 	%r2844, -1167075910;
	st.local.v4.u32 	[%rd6+768], {%r2844, %r2843, %r2842, %r2841};
	mov.b32 	%r2845, -963161658;
	mov.b32 	%r2846, -1267480652;
	mov.b32 	%r2847, -1504185946;
	mov.b32 	%r2848, 473441308;
	st.local.v4.u32 	[%rd6+784], {%r2848, %r2847, %r2846, %r2845};
	mov.b32 	%r2849, 524165407;
	mov.b32 	%r2850, 1961401460;
	mov.b32 	%r2851, -576619299;
	mov.b32 	%r2852, -389340184;
	st.local.v4.u32 	[%rd6+800], {%r2852, %r2851, %r2850, %r2849};
	mov.b32 	%r2853, -1978694262;
	mov.b32 	%r2854, -1962047861;
	mov.b32 	%r2855, -1117659971;
	mov.b32 	%r2856, 1268178251;
	st.local.v4.u32 	[%rd6+816], {%r2856, %r2855, %r2854, %r2853};
	mov.b32 	%r2857, 1724688998;
	mov.b32 	%r2858, -1250835275;
	mov.b32 	%r2859, 1048330814;
	mov.b32 	%r2860, 1893765232;
	st.local.v4.u32 	[%rd6+832], {%r2860, %r2859, %r2858, %r2857};
	mov.b32 	%r2861, 236720654;
	mov.b32 	%r2862, -151584266;
	mov.b32 	%r2863, 50726147;
	mov.b32 	%r2864, 1217452104;
	st.local.v4.u32 	[%rd6+848], {%r2864, %r2863, %r2862, %r2861};
	mov.b32 	%r2865, -1184247623;
	mov.b32 	%r2866, 1471084887;
	mov.b32 	%r2867, 896163637;
	mov.b32 	%r2868, 1640145761;
	st.local.v4.u32 	[%rd6+864], {%r2868, %r2867, %r2866, %r2865};
	mov.b32 	%r2869, -1641563746;
	mov.b32 	%r2870, 490350365;
	mov.b32 	%r2871, -1046914879;
	mov.b32 	%r2872, -2045275770;
	st.local.v4.u32 	[%rd6+880], {%r2872, %r2871, %r2870, %r2869};
	mov.b32 	%r2873, 287453969;
	mov.b32 	%r2874, -1741966440;
	mov.b32 	%r2875, -118811656;
	mov.b32 	%r2876, -505857823;
	st.local.v4.u32 	[%rd6+896], {%r2876, %r2875, %r2874, %r2873};
	mov.b32 	%r2877, -1808554092;
	mov.b32 	%r2878, -1912108658;
	mov.b32 	%r2879, -643206951;
	mov.b32 	%r2880, 1775418217;
	st.local.v4.u32 	[%rd6+912], {%r2880, %r2879, %r2878, %r2877};
	mov.b32 	%r2881, -372694807;
	mov.b32 	%r2882, -2028629369;
	mov.b32 	%r2883, 507257374;
	mov.b32 	%r2884, -1691502949;
	st.local.v4.u32 	[%rd6+928], {%r2884, %r2883, %r2882, %r2881};
	mov.b32 	%r2885, -542803233;
	mov.b32 	%r2886, 676362280;
	mov.b32 	%r2887, 1437269845;
	mov.b32 	%r2888, -829994546;
	st.local.v4.u32 	[%rd6+944], {%r2888, %r2887, %r2886, %r2885};
	mov.b32 	%r2889, 219813645;
	mov.b32 	%r2890, -1995865975;
	mov.b32 	%r2891, -1587939167;
	mov.b32 	%r2892, -1945923700;
	st.local.v4.u32 	[%rd6+960], {%r2892, %r2891, %r2890, %r2889};
	mov.b32 	%r2893, 1758509160;
	mov.b32 	%r2894, 1115997762;
	mov.b32 	%r2895, -422104602;
	mov.b32 	%r2896, -1083843905;
	st.local.v4.u32 	[%rd6+976], {%r2896, %r2895, %r2894, %r2893};
	mov.b32 	%r2897, 253628687;
	mov.b32 	%r2898, 760903469;
	mov.b32 	%r2899, -1725321063;
	mov.b32 	%r2900, 1099088705;
	st.local.v4.u32 	[%rd6+992], {%r2900, %r2899, %r2898, %r2897};
	mov.b32 	%r2901, 371997206;
	mov.b32 	%r2902, -1150429509;
	mov.b32 	%r2903, 1420360788;
	mov.b32 	%r2904, -1334064208;
	st.local.v4.u32 	[%rd6+1008], {%r2904, %r2903, %r2902, %r2901};
	mov.b32 	%r2905, -158499973;
	mov.b32 	%r2906, -291932297;
	mov.b32 	%r2907, -125535108;
	mov.b32 	%r2908, -962239645;
	st.local.v4.u32 	[%rd7], {%r2908, %r2907, %r2906, %r2905};
	add.s64 	%rd93, %rd7, 16;
	mov.b32 	%r2909, -1856715323;
	mov.b32 	%r2910, -558796945;
	mov.b32 	%r2911, -692229269;
	mov.b32 	%r2912, -15863054;
	st.local.v4.u32 	[%rd7+16], {%r2912, %r2911, %r2910, %r2909};
	mov.b32 	%r2913, 1451043627;
	mov.b32 	%r2914, -827758745;
	mov.b32 	%r2915, 33751297;
	mov.b32 	%r2916, 1615867952;
	st.local.v4.u32 	[%rd7+32], {%r2916, %r2915, %r2914, %r2913};
	mov.b32 	%r2917, -325421450;
	mov.b32 	%r2918, 1306962859;
	mov.b32 	%r2919, -1251813417;
	mov.b32 	%r2920, -417726722;
	st.local.v4.u32 	[%rd7+48], {%r2920, %r2919, %r2918, %r2917};
	mov.b32 	%r2921, -91783811;
	mov.b32 	%r2922, -1992242743;
	mov.b32 	%r2923, 530416258;
	mov.b32 	%r2924, -1891251510;
	st.local.v4.u32 	[%rd7+64], {%r2924, %r2923, %r2922, %r2921};
	mov.b32 	%r2925, -83103504;
	mov.b32 	%r2926, -1899411641;
	mov.b32 	%r2927, -1293199015;
	mov.b32 	%r2928, -283772166;
	st.local.v4.u32 	[%rd7+80], {%r2928, %r2927, %r2926, %r2925};
	mov.b32 	%r2929, 1173008303;
	mov.b32 	%r2930, 1610457762;
	mov.b32 	%r2931, -1285040940;
	mov.b32 	%r2932, 1106029997;
	st.local.v4.u32 	[%rd7+96], {%r2932, %r2931, %r2930, %r2929};
	mov.b32 	%r2933, -1688485696;
	mov.b32 	%r2934, -459902350;
	mov.b32 	%r2935, 1408738468;
	mov.b32 	%r2936, 599760028;
	st.local.v4.u32 	[%rd7+112], {%r2936, %r2935, %r2934, %r2933};
	mov.b32 	%r2937, 1282024998;
	mov.b32 	%r2938, 1034851219;
	mov.b32 	%r2939, -518193667;
	mov.b32 	%r2940, 1975695287;
	st.local.v4.u32 	[%rd7+128], {%r2940, %r2939, %r2938, %r2937};
	mov.b32 	%r2941, -2091922228;
	mov.b32 	%r2942, -184354825;
	mov.b32 	%r2943, 2118205247;
	mov.b32 	%r2944, 1817851446;
	st.local.v4.u32 	[%rd7+144], {%r2944, %r2943, %r2942, %r2941};
	mov.b32 	%r2945, -116854287;
	mov.b32 	%r2946, -785062427;
	mov.b32 	%r2947, 1374987685;
	mov.b32 	%r2948, 1750873140;
	st.local.v4.u32 	[%rd7+160], {%r2948, %r2947, %r2946, %r2945};
	mov.b32 	%r2949, 708777237;
	mov.b32 	%r2950, 1649619249;
	mov.b32 	%r2951, -1418471208;
	mov.b32 	%r2952, -493653647;
	st.local.v4.u32 	[%rd7+176], {%r2952, %r2951, %r2950, %r2949};
	mov.b32 	%r2953, -1654733885;
	mov.b32 	%r2954, 1181033251;
	mov.b32 	%r2955, -1789737017;
	mov.b32 	%r2956, 135005188;
	st.local.v4.u32 	[%rd7+192], {%r2956, %r2955, %r2954, %r2953};
	mov.b32 	%r2957, 800430746;
	mov.b32 	%r2958, 168756485;
	mov.b32 	%r2959, 933336726;
	mov.b32 	%r2960, 807933976;
	st.local.v4.u32 	[%rd7+208], {%r2960, %r2959, %r2958, %r2957};
	mov.b32 	%r2961, -549592350;
	mov.b32 	%r2962, 463175808;
	mov.b32 	%r2963, 607523346;
	mov.b32 	%r2964, 235472647;
	st.local.v4.u32 	[%rd7+224], {%r2964, %r2963, %r2962, %r2961};
	mov.b32 	%r2965, -358648459;
	mov.b32 	%r2966, 2144187058;
	mov.b32 	%r2967, 1315514151;
	mov.b32 	%r2968, -853087253;
	st.local.v4.u32 	[%rd7+240], {%r2968, %r2967, %r2966, %r2965};
	mov.b32 	%r2969, 875436570;
	mov.b32 	%r2970, 1484008492;
	mov.b32 	%r2971, 496927619;
	mov.b32 	%r2972, 303761673;
	st.local.v4.u32 	[%rd7+256], {%r2972, %r2971, %r2970, %r2969};
	mov.b32 	%r2973, 1543217312;
	mov.b32 	%r2974, -1259447718;
	mov.b32 	%r2975, -592286098;
	mov.b32 	%r2976, 908925723;
	st.local.v4.u32 	[%rd7+272], {%r2976, %r2975, %r2974, %r2973};
	mov.b32 	%r2977, 2110698419;
	mov.b32 	%r2978, -1218324778;
	mov.b32 	%r2979, 1984772923;
	mov.b32 	%r2980, -1527360942;
	st.local.v4.u32 	[%rd7+288], {%r2980, %r2979, %r2978, %r2977};
	mov.b32 	%r2981, 328696964;
	mov.b32 	%r2982, 1584475951;
	mov.b32 	%r2983, -583080989;
	mov.b32 	%r2984, 1383803177;
	st.local.v4.u32 	[%rd7+304], {%r2984, %r2983, %r2982, %r2981};
	mov.b32 	%r2985, -1054020115;
	mov.b32 	%r2986, -1184312879;
	mov.b32 	%r2987, -1493871789;
	st.local.v4.u32 	[%rd7+320], {%r2987, %r2986, %r2071, %r2985};
	mov.b32 	%r2988, -1225958565;
	mov.b32 	%r2989, 2043195825;
	mov.b32 	%r2990, -484442884;
	mov.b32 	%r2991, 1080041504;
	st.local.v4.u32 	[%rd7+336], {%r2991, %r2990, %r2989, %r2988};
	mov.b32 	%r2992, 1917532473;
	mov.b32 	%r2993, 1742323390;
	mov.b32 	%r2994, -1924740149;
	mov.b32 	%r2995, -725718422;
	st.local.v4.u32 	[%rd7+352], {%r2995, %r2994, %r2993, %r2992};
	mov.b32 	%r2996, -2058694705;
	mov.b32 	%r2997, -1326950312;
	mov.b32 	%r2998, -1730917300;
	mov.b32 	%r2999, -1797371318;
	st.local.v4.u32 	[%rd7+368], {%r2999, %r2998, %r2997, %r2996};
	mov.b32 	%r3000, -317260805;
	mov.b32 	%r3001, 1340451498;
	mov.b32 	%r3002, -987041809;
	mov.b32 	%r3003, -1150562096;
	st.local.v4.u32 	[%rd7+384], {%r3003, %r3002, %r3001, %r3000};
	mov.b32 	%r3004, 294946181;
	mov.b32 	%r3005, 1716859699;
	mov.b32 	%r3006, -1697166003;
	mov.b32 	%r3007, -2033892541;
	st.local.v4.u32 	[%rd7+400], {%r3007, %r3006, %r3005, %r3004};
	mov.b32 	%r3008, -25067649;
	mov.b32 	%r3009, 67502594;
	mov.b32 	%r3010, -384763399;
	mov.b32 	%r3011, -1966127803;
	st.local.v4.u32 	[%rd7+416], {%r3011, %r3010, %r3009, %r3008};
	mov.b32 	%r3012, 1273211048;
	mov.b32 	%r3013, 632987551;
	mov.b32 	%r3014, 2017737788;
	mov.b32 	%r3015, -1594863536;
	st.local.v4.u32 	[%rd7+432], {%r3015, %r3014, %r3013, %r3012};
	mov.b32 	%r3016, 92966799;
	mov.b32 	%r3017, -2134884288;
	mov.b32 	%r3018, 1576969123;
	mov.b32 	%r3019, -1561112239;
	st.local.v4.u32 	[%rd7+448], {%r3019, %r3018, %r3017, %r3016};
	mov.b32 	%r3020, -251333131;
	mov.b32 	%r3021, 1883781176;
	mov.b32 	%r3022, 566009245;
	mov.b32 	%r3023, 1068339858;
	st.local.v4.u32 	[%rd7+464], {%r3023, %r3022, %r3021, %r3020};
	mov.b32 	%r3024, 1113792801;
	mov.b32 	%r3025, -1351230758;
	mov.b32 	%r3026, 2009183926;
	mov.b32 	%r3027, 1675607228;
	st.local.v4.u32 	[%rd7+480], {%r3027, %r3026, %r3025, %r3024};
	mov.b32 	%r3028, -1083321646;
	mov.b32 	%r3029, -49351693;
	mov.b32 	%r3030, -451215361;
	mov.b32 	%r3031, 540020752;
	st.local.v4.u32 	[%rd7+496], {%r3031, %r3030, %r3029, %r3028};
	mov.b32 	%r3032, -1020269332;
	mov.b32 	%r3033, 641012499;
	mov.b32 	%r3034, 403966988;
	mov.b32 	%r3035, -2125673011;
	st.local.v4.u32 	[%rd7+512], {%r3035, %r3034, %r3033, %r3032};
	mov.b32 	%r3036, 775493399;
	mov.b32 	%r3037, -1999879100;
	mov.b32 	%r3038, 899848087;
	mov.b32 	%r3039, -1092526241;
	st.local.v4.u32 	[%rd7+528], {%r3039, %r3038, %r3037, %r3036};
	mov.b32 	%r3040, 2051489085;
	mov.b32 	%r3041, -58556802;
	mov.b32 	%r3042, 1441965991;
	mov.b32 	%r3043, -1822964540;
	st.local.v4.u32 	[%rd7+544], {%r3043, %r3042, %r3041, %r3040};
	mov.b32 	%r3044, -426413197;
	mov.b32 	%r3045, 841685273;
	mov.b32 	%r3046, -1159242403;
	mov.b32 	%r3047, -928226204;
	st.local.v4.u32 	[%rd7+560], {%r3047, %r3046, %r3045, %r3044};
	mov.b32 	%r3048, -1551901476;
	mov.b32 	%r3049, -1630449841;
	mov.b32 	%r3050, 429425025;
	mov.b32 	%r3051, -1063231392;
	st.local.v4.u32 	[%rd7+576], {%r3051, %r3050, %r3049, %r3048};
	mov.b32 	%r3052, 193169544;
	mov.b32 	%r3053, 1001099408;
	mov.b32 	%r3054, 1417554474;
	mov.b32 	%r3055, 1147544098;
	st.local.v4.u32 	[%rd7+592], {%r3055, %r3054, %r3053, %r3052};
	mov.b32 	%r3056, 675025940;
	mov.b32 	%r3057, 1809037496;
	mov.b32 	%r3058, -953553170;
	mov.b32 	%r3059, -1932900794;
	st.local.v4.u32 	[%rd7+608], {%r3059, %r3058, %r3057, %r3056};
	mov.b32 	%r3060, -1384719397;
	mov.b32 	%r3061, 371002123;
	mov.b32 	%r3062, -1126015394;
	mov.b32 	%r3063, -1485185314;
	st.local.v4.u32 	[%rd7+624], {%r3063, %r3062, %r3061, %r3060};
	mov.b32 	%r3064, 337512970;
	mov.b32 	%r3065, 1951283770;
	mov.b32 	%r3066, 1683370546;
	mov.b32 	%r3067, -616832800;
	st.local.v4.u32 	[%rd7+640], {%r3067, %r3066, %r3065, %r3064};
	mov.b32 	%r3068, -1192993700;
	mov.b32 	%r3069, 1215046692;
	mov.b32 	%r3070, 201983494;
	mov.b32 	%r3071, -1831122615;
	st.local.v4.u32 	[%rd7+656], {%r3071, %r3070, %r3069, %r3068};
	mov.b32 	%r3072, -995728798;
	mov.b32 	%r3073, 1139780780;
	mov.b32 	%r3074, -1116810285;
	mov.b32 	%r3075, -1621245246;
	st.local.v4.u32 	[%rd7+672], {%r3075, %r3074, %r3073, %r3072};
	mov.b32 	%r3076, -225740423;
	mov.b32 	%r3077, -751311644;
	mov.b32 	%r3078, 832869781;
	mov.b32 	%r3079, 967348625;
	st.local.v4.u32 	[%rd7+688], {%r3079, %r3078, %r3077, %r3076};
	mov.b32 	%r3080, -625513107;
	mov.b32 	%r3081, 1851340599;
	mov.b32 	%r3082, -1958491960;
	mov.b32 	%r3083, -718084121;
	st.local.v4.u32 	[%rd7+704], {%r3083, %r3082, %r3081, %r3080};
	mov.b32 	%r3084, 1239460265;
	mov.b32 	%r3085, -1663938994;
	mov.b32 	%r3086, -1318791723;
	mov.b32 	%r3087, 25988493;
	st.local.v4.u32 	[%rd7+720], {%r3087, %r3086, %r3085, %r3084};
	mov.b32 	%r3088, -819598614;
	mov.b32 	%r3089, -217582348;
	mov.b32 	%r3090, -1392880042;
	mov.b32 	%r3091, -659264404;
	st.local.v4.u32 	[%rd7+736], {%r3091, %r3090, %r3089, %r3088};
	mov.b32 	%r3092, 270010376;
	mov.b32 	%r3093, 1206496942;
	mov.b32 	%r3094, -191989126;
	mov.b32 	%r3095, -894474907;
	st.local.v4.u32 	[%rd7+752], {%r3095, %r3094, %r3093, %r3092};
	mov.b32 	%r3096, 1550986798;
	mov.b32 	%r3097, 1248797989;
	mov.b32 	%r3098, -259491720;
	mov.b32 	%r3099, 1876277946;
	st.local.v4.u32 	[%rd7+768], {%r3099, %r3098, %r3097, %r3096};
	mov.b32 	%r3100, -1756248378;
	mov.b32 	%r3101, 1942467764;
	mov.b32 	%r3102, 1475454630;
	mov.b32 	%r3103, 941890588;
	st.local.v4.u32 	[%rd7+784], {%r3103, %r3102, %r3101, %r3100};
	mov.b32 	%r3104, 1042358047;
	mov.b32 	%r3105, -392399756;
	mov.b32 	%r3106, -1585652259;
	mov.b32 	%r3107, -886839064;
	st.local.v4.u32 	[%rd7+800], {%r3107, %r3106, %r3105, %r3104};
	mov.b32 	%r3108, 260409994;
	mov.b32 	%r3109, 226921355;
	mov.b32 	%r3110, 1641856445;
	mov.b32 	%r3111, -1763882165;
	st.local.v4.u32 	[%rd7+816], {%r3111, %r3110, %r3109, %r3108};
	mov.b32 	%r3112, -861247898;
	mov.b32 	%r3113, 1908716981;
	mov.b32 	%r3114, 2084716094;
	mov.b32 	%r3115, -527404944;
	st.local.v4.u32 	[%rd7+832], {%r3115, %r3114, %r3113, %r3112};
	mov.b32 	%r3116, 470945294;
	mov.b32 	%r3117, -150866186;
	mov.b32 	%r3118, 100991747;
	mov.b32 	%r3119, -1864873912;
	st.local.v4.u32 	[%rd7+848], {%r3119, %r3118, %r3117, %r3116};
	mov.b32 	%r3120, 1775286713;
	mov.b32 	%r3121, -1359390889;
	mov.b32 	%r3122, 1784624437;
	mov.b32 	%r3123, -1029480095;
	st.local.v4.u32 	[%rd7+864], {%r3123, %r3122, %r3121, %r3120};
	mov.b32 	%r3124, 666476190;
	mov.b32 	%r3125, 975641885;
	mov.b32 	%r3126, -1722236479;
	mov.b32 	%r3127, 395413126;
	st.local.v4.u32 	[%rd7+880], {%r3127, %r3126, %r3125, %r3124};
	mov.b32 	%r3128, 573772049;
	mov.b32 	%r3129, 733190296;
	mov.b32 	%r3130, -351012616;
	mov.b32 	%r3131, -650583583;
	st.local.v4.u32 	[%rd7+896], {%r3131, %r3130, %r3129, %r3128};
	mov.b32 	%r3132, 866620564;
	mov.b32 	%r3133, 126455438;
	mov.b32 	%r3134, -1452221991;
	mov.b32 	%r3135, -759469719;
	st.local.v4.u32 	[%rd7+912], {%r3135, %r3134, %r3133, %r3132};
	mov.b32 	%r3136, -920589847;
	mov.b32 	%r3137, 361924487;
	mov.b32 	%r3138, 1008868894;
	mov.b32 	%r3139, 766942107;
	st.local.v4.u32 	[%rd7+928], {%r3139, %r3138, %r3137, %r3136};
	mov.b32 	%r3140, -1518673953;
	mov.b32 	%r3141, 1350051880;
	mov.b32 	%r3142, -1426107051;
	mov.b32 	%r3143, -2025206066;
	st.local.v4.u32 	[%rd7+944], {%r3143, %r3142, %r3141, %r3140};
	mov.b32 	%r3144, 437718285;
	mov.b32 	%r3145, 159418761;
	mov.b32 	%r3146, 1509466529;
	mov.b32 	%r3147, 59739276;
	st.local.v4.u32 	[%rd7+960], {%r3147, %r3146, %r3145, %r3144};
	mov.b32 	%r3148, -793221016;
	mov.b32 	%r3149, -2067381694;
	mov.b32 	%r3150, -684595482;
	mov.b32 	%r3151, 1708834751;
	st.local.v4.u32 	[%rd7+976], {%r3151, %r3150, %r3149, %r3148};
	mov.b32 	%r3152, 504434447;
	mov.b32 	%r3153, 1517759789;
	mov.b32 	%r3154, 699439513;
	mov.b32 	%r3155, -2101132991;
	st.local.v4.u32 	[%rd7+992], {%r3155, %r3154, %r3153, %r3152};
	mov.b32 	%r3156, 742004246;
	mov.b32 	%r3157, 1842789307;
	mov.b32 	%r3158, -1459858348;
	mov.b32 	%r3159, 2076946608;
	st.local.v4.u32 	[%rd7+1008], {%r3159, %r3158, %r3157, %r3156};
	mov.u32 	%r3160, _ZZ7AES_128P8aesBlockyPjiE11matrizCajaS;
	add.s32 	%r6093, %r3160, 3;
	mov.u32 	%r3161, _ZZ7AES_128P8aesBlockyPjiE2T1;
	add.s32 	%r6092, %r3161, 16;
	mov.u32 	%r3162, _ZZ7AES_128P8aesBlockyPjiE2T4;
	add.s32 	%r6091, %r3162, 16;
	mov.u32 	%r3163, _ZZ7AES_128P8aesBlockyPjiE2T2;
	add.s32 	%r6090, %r3163, 16;
	mov.u32 	%r3164, _ZZ7AES_128P8aesBlockyPjiE2T3;
	add.s32 	%r6089, %r3164, 16;
	mov.b32 	%r6094, 7;
$L__BB1_8:
	ld.local.v2.b32 	{%r3165, %r3166}, [%rd92];
	bfe.u32 	%r3167, %r3166, 24, 8;
	bfe.u32 	%r3168, %r3166, 16, 8;
	bfe.u32 	%r3169, %r3166, 8, 8;
	bfe.u32 	%r3170, %r3166, 0, 8;
	bfe.u32 	%r3171, %r3165, 24, 8;
	bfe.u32 	%r3172, %r3165, 16, 8;
	bfe.u32 	%r3173, %r3165, 8, 8;
	bfe.u32 	%r3174, %r3165, 0, 8;
	st.shared.u8 	[%r6093+-3], %r3174;
	ld.local.v4.u32 	{%r3175, %r3176, %r3177, %r3178}, [%rd96+-16];
	st.shared.u32 	[%r6092+-16], %r3175;
	ld.local.v4.u32 	{%r3179, %r3180, %r3181, %r3182}, [%rd95+-16];
	st.shared.u32 	[%r6090+-16], %r3179;
	ld.local.v4.u32 	{%r3183, %r3184, %r3185, %r3186}, [%rd94+-16];
	st.shared.u32 	[%r6089+-16], %r3183;
	ld.local.v4.u32 	{%r3187, %r3188, %r3189, %r3190}, [%rd93+-16];
	st.shared.u32 	[%r6091+-16], %r3187;
	st.shared.u8 	[%r6093+-2], %r3173;
	st.shared.u32 	[%r6092+-12], %r3176;
	st.shared.u32 	[%r6090+-12], %r3180;
	st.shared.u32 	[%r6089+-12], %r3184;
	st.shared.u32 	[%r6091+-12], %r3188;
	st.shared.u8 	[%r6093+-1], %r3172;
	st.shared.u32 	[%r6092+-8], %r3177;
	st.shared.u32 	[%r6090+-8], %r3181;
	st.shared.u32 	[%r6089+-8], %r3185;
	st.shared.u32 	[%r6091+-8], %r3189;
	st.shared.u8 	[%r6093], %r3171;
	st.shared.u32 	[%r6092+-4], %r3178;
	st.shared.u32 	[%r6090+-4], %r3182;
	st.shared.u32 	[%r6089+-4], %r3186;
	st.shared.u32 	[%r6091+-4], %r3190;
	st.shared.u8 	[%r6093+1], %r3170;
	ld.local.v4.u32 	{%r3191, %r3192, %r3193, %r3194}, [%rd96];
	st.shared.u32 	[%r6092], %r3191;
	ld.local.v4.u32 	{%r3195, %r3196, %r3197, %r3198}, [%rd95];
	st.shared.u32 	[%r6090], %r3195;
	ld.local.v4.u32 	{%r3199, %r3200, %r3201, %r3202}, [%rd94];
	st.shared.u32 	[%r6089], %r3199;
	ld.local.v4.u32 	{%r3203, %r3204, %r3205, %r3206}, [%rd93];
	st.shared.u32 	[%r6091], %r3203;
	st.shared.u8 	[%r6093+2], %r3169;
	st.shared.u32 	[%r6092+4], %r3192;
	st.shared.u32 	[%r6090+4], %r3196;
	st.shared.u32 	[%r6089+4], %r3200;
	st.shared.u32 	[%r6091+4], %r3204;
	st.shared.u8 	[%r6093+3], %r3168;
	st.shared.u32 	[%r6092+8], %r3193;
	st.shared.u32 	[%r6090+8], %r3197;
	st.shared.u32 	[%r6089+8], %r3201;
	st.shared.u32 	[%r6091+8], %r3205;
	st.shared.u8 	[%r6093+4], %r3167;
	st.shared.u32 	[%r6092+12], %r3194;
	st.shared.u32 	[%r6090+12], %r3198;
	st.shared.u32 	[%r6089+12], %r3202;
	st.shared.u32 	[%r6091+12], %r3206;
	add.s32 	%r6094, %r6094, 8;
	add.s64 	%rd92, %rd92, 8;
	add.s64 	%rd96, %rd96, 32;
	add.s64 	%rd95, %rd95, 32;
	add.s64 	%rd94, %rd94, 32;
	add.s64 	%rd93, %rd93, 32;
	add.s32 	%r6093, %r6093, 8;
	add.s32 	%r6092, %r6092, 32;
	add.s32 	%r6091, %r6091, 32;
	add.s32 	%r6090, %r6090, 32;
	add.s32 	%r6089, %r6089, 32;
	setp.ne.s32 	%p9, %r6094, 263;
	@%p9 bra 	$L__BB1_8;
	ld.param.u64 	%rd86, [_Z24OCB128EncryptRandomAccesP8aesBlockS0_S0_yyyPj_param_6];
	ld.u32 	%r3207, [%rd73];
	ld.u32 	%r3208, [%rd73+4];
	ld.u32 	%r3209, [%rd73+8];
	ld.u32 	%r3210, [%rd73+12];
	cvta.to.global.u64 	%rd77, %rd86;
	ld.global.u32 	%r3211, [%rd77];
	xor.b32  	%r3212, %r3211, %r3207;
	ld.global.u32 	%r3213, [%rd77+4];
	xor.b32  	%r3214, %r3213, %r3208;
	ld.global.u32 	%r3215, [%rd77+8];
	xor.b32  	%r3216, %r3215, %r3209;
	ld.global.u32 	%r3217, [%rd77+12];
	xor.b32  	%r3218, %r3217, %r3210;
	shl.b32 	%r3219, %r3212, 2;
	and.b32  	%r3220, %r3219, 1020;
	mov.u32 	%r3221, _ZZ7AES_128P8aesBlockyPjiE2T1;
	add.s32 	%r3222, %r3221, %r3220;
	ld.shared.u32 	%r3223, [%r3222];
	shr.u32 	%r3224, %r3214, 6;
	and.b32  	%r3225, %r3224, 1020;
	mov.u32 	%r3226, _ZZ7AES_128P8aesBlockyPjiE2T2;
	add.s32 	%r3227, %r3226, %r3225;
	ld.shared.u32 	%r3228, [%r3227];
	shr.u32 	%r3229, %r3216, 14;
	and.b32  	%r3230, %r3229, 1020;
	mov.u32 	%r3231, _ZZ7AES_128P8aesBlockyPjiE2T3;
	add.s32 	%r3232, %r3231, %r3230;
	ld.shared.u32 	%r3233, [%r3232];
	shr.u32 	%r3234, %r3218, 22;
	and.b32  	%r3235, %r3234, 1020;
	mov.u32 	%r3236, _ZZ7AES_128P8aesBlockyPjiE2T4;
	add.s32 	%r3237, %r3236, %r3235;
	ld.shared.u32 	%r3238, [%r3237];
	xor.b32  	%r3239, %r3228, %r3223;
	xor.b32  	%r3240, %r3239, %r3233;
	xor.b32  	%r3241, %r3240, %r3238;
	shl.b32 	%r3242, %r3214, 2;
	and.b32  	%r3243, %r3242, 1020;
	add.s32 	%r3244, %r3221, %r3243;
	ld.shared.u32 	%r3245, [%r3244];
	shr.u32 	%r3246, %r3216, 6;
	and.b32  	%r3247, %r3246, 1020;
	add.s32 	%r3248, %r3226, %r3247;
	ld.shared.u32 	%r3249, [%r3248];
	shr.u32 	%r3250, %r3218, 14;
	and.b32  	%r3251, %r3250, 1020;
	add.s32 	%r3252, %r3231, %r3251;
	ld.shared.u32 	%r3253, [%r3252];
	shr.u32 	%r3254, %r3212, 22;
	and.b32  	%r3255, %r3254, 1020;
	add.s32 	%r3256, %r3236, %r3255;
	ld.shared.u32 	%r3257, [%r3256];
	xor.b32  	%r3258, %r3249, %r3245;
	xor.b32  	%r3259, %r3258, %r3253;
	xor.b32  	%r3260, %r3259, %r3257;
	shl.b32 	%r3261, %r3216, 2;
	and.b32  	%r3262, %r3261, 1020;
	add.s32 	%r3263, %r3221, %r3262;
	ld.shared.u32 	%r3264, [%r3263];
	shr.u32 	%r3265, %r3218, 6;
	and.b32  	%r3266, %r3265, 1020;
	add.s32 	%r3267, %r3226, %r3266;
	ld.shared.u32 	%r3268, [%r3267];
	shr.u32 	%r3269, %r3212, 14;
	and.b32  	%r3270, %r3269, 1020;
	add.s32 	%r3271, %r3231, %r3270;
	ld.shared.u32 	%r3272, [%r3271];
	shr.u32 	%r3273, %r3214, 22;
	and.b32  	%r3274, %r3273, 1020;
	add.s32 	%r3275, %r3236, %r3274;
	ld.shared.u32 	%r3276, [%r3275];
	xor.b32  	%r3277, %r3268, %r3264;
	xor.b32  	%r3278, %r3277, %r3272;
	xor.b32  	%r3279, %r3278, %r3276;
	shl.b32 	%r3280, %r3218, 2;
	and.b32  	%r3281, %r3280, 1020;
	add.s32 	%r3282, %r3221, %r3281;
	ld.shared.u32 	%r3283, [%r3282];
	shr.u32 	%r3284, %r3212, 6;
	and.b32  	%r3285, %r3284, 1020;
	add.s32 	%r3286, %r3226, %r3285;
	ld.shared.u32 	%r3287, [%r3286];
	shr.u32 	%r3288, %r3214, 14;
	and.b32  	%r3289, %r3288, 1020;
	add.s32 	%r3290, %r3231, %r3289;
	ld.shared.u32 	%r3291, [%r3290];
	shr.u32 	%r3292, %r3216, 22;
	and.b32  	%r3293, %r3292, 1020;
	add.s32 	%r3294, %r3236, %r3293;
	ld.shared.u32 	%r3295, [%r3294];
	xor.b32  	%r3296, %r3287, %r3283;
	xor.b32  	%r3297, %r3296, %r3291;
	xor.b32  	%r3298, %r3297, %r3295;
	ld.global.u32 	%r3299, [%rd77+16];
	xor.b32  	%r3300, %r3299, %r3241;
	ld.global.u32 	%r3301, [%rd77+20];
	xor.b32  	%r3302, %r3301, %r3260;
	ld.global.u32 	%r3303, [%rd77+24];
	xor.b32  	%r3304, %r3303, %r3279;
	ld.global.u32 	%r3305, [%rd77+28];
	xor.b32  	%r3306, %r3305, %r3298;
	shl.b32 	%r3307, %r3300, 2;
	and.b32  	%r3308, %r3307, 1020;
	add.s32 	%r3309, %r3221, %r3308;
	ld.shared.u32 	%r3310, [%r3309];
	shr.u32 	%r3311, %r3302, 6;
	and.b32  	%r3312, %r3311, 1020;
	add.s32 	%r3313, %r3226, %r3312;
	ld.shared.u32 	%r3314, [%r3313];
	shr.u32 	%r3315, %r3304, 14;
	and.b32  	%r3316, %r3315, 1020;
	add.s32 	%r3317, %r3231, %r3316;
	ld.shared.u32 	%r3318, [%r3317];
	shr.u32 	%r3319, %r3306, 22;
	and.b32  	%r3320, %r3319, 1020;
	add.s32 	%r3321, %r3236, %r3320;
	ld.shared.u32 	%r3322, [%r3321];
	xor.b32  	%r3323, %r3314, %r3310;
	xor.b32  	%r3324, %r3323, %r3318;
	xor.b32  	%r3325, %r3324, %r3322;
	shl.b32 	%r3326, %r3302, 2;
	and.b32  	%r3327, %r3326, 1020;
	add.s32 	%r3328, %r3221, %r3327;
	ld.shared.u32 	%r3329, [%r3328];
	shr.u32 	%r3330, %r3304, 6;
	and.b32  	%r3331, %r3330, 1020;
	add.s32 	%r3332, %r3226, %r3331;
	ld.shared.u32 	%r3333, [%r3332];
	shr.u32 	%r3334, %r3306, 14;
	and.b32  	%r3335, %r3334, 1020;
	add.s32 	%r3336, %r3231, %r3335;
	ld.shared.u32 	%r3337, [%r3336];
	shr.u32 	%r3338, %r3300, 22;
	and.b32  	%r3339, %r3338, 1020;
	add.s32 	%r3340, %r3236, %r3339;
	ld.shared.u32 	%r3341, [%r3340];
	xor.b32  	%r3342, %r3333, %r3329;
	xor.b32  	%r3343, %r3342, %r3337;
	xor.b32  	%r3344, %r3343, %r3341;
	shl.b32 	%r3345, %r3304, 2;
	and.b32  	%r3346, %r3345, 1020;
	add.s32 	%r3347, %r3221, %r3346;
	ld.shared.u32 	%r3348, [%r3347];
	shr.u32 	%r3349, %r3306, 6;
	and.b32  	%r3350, %r3349, 1020;
	add.s32 	%r3351, %r3226, %r3350;
	ld.shared.u32 	%r3352, [%r3351];
	shr.u32 	%r3353, %r3300, 14;
	and.b32  	%r3354, %r3353, 1020;
	add.s32 	%r3355, %r3231, %r3354;
	ld.shared.u32 	%r3356, [%r3355];
	shr.u32 	%r3357, %r3302, 22;
	and.b32  	%r3358, %r3357, 1020;
	add.s32 	%r3359, %r3236, %r3358;
	ld.shared.u32 	%r3360, [%r3359];
	xor.b32  	%r3361, %r3352, %r3348;
	xor.b32  	%r3362, %r3361, %r3356;
	xor.b32  	%r3363, %r3362, %r3360;
	shl.b32 	%r3364, %r3306, 2;
	and.b32  	%r3365, %r3364, 1020;
	add.s32 	%r3366, %r3221, %r3365;
	ld.shared.u32 	%r3367, [%r3366];
	shr.u32 	%r3368, %r3300, 6;
	and.b32  	%r3369, %r3368, 1020;
	add.s32 	%r3370, %r3226, %r3369;
	ld.shared.u32 	%r3371, [%r3370];
	shr.u32 	%r3372, %r3302, 14;
	and.b32  	%r3373, %r3372, 1020;
	add.s32 	%r3374, %r3231, %r3373;
	ld.shared.u32 	%r3375, [%r3374];
	shr.u32 	%r3376, %r3304, 22;
	and.b32  	%r3377, %r3376, 1020;
	add.s32 	%r3378, %r3236, %r3377;
	ld.shared.u32 	%r3379, [%r3378];
	xor.b32  	%r3380, %r3371, %r3367;
	xor.b32  	%r3381, %r3380, %r3375;
	xor.b32  	%r3382, %r3381, %r3379;
	ld.global.u32 	%r3383, [%rd77+32];
	xor.b32  	%r3384, %r3383, %r3325;
	ld.global.u32 	%r3385, [%rd77+36];
	xor.b32  	%r3386, %r3385, %r3344;
	ld.global.u32 	%r3387, [%rd77+40];
	xor.b32  	%r3388, %r3387, %r3363;
	ld.global.u32 	%r3389, [%rd77+44];
	xor.b32  	%r3390, %r3389, %r3382;
	shl.b32 	%r3391, %r3384, 2;
	and.b32  	%r3392, %r3391, 1020;
	add.s32 	%r3393, %r3221, %r3392;
	ld.shared.u32 	%r3394, [%r3393];
	shr.u32 	%r3395, %r3386, 6;
	and.b32  	%r3396, %r3395, 1020;
	add.s32 	%r3397, %r3226, %r3396;
	ld.shared.u32 	%r3398, [%r3397];
	shr.u32 	%r3399, %r3388, 14;
	and.b32  	%r3400, %r3399, 1020;
	add.s32 	%r3401, %r3231, %r3400;
	ld.shared.u32 	%r3402, [%r3401];
	shr.u32 	%r3403, %r3390, 22;
	and.b32  	%r3404, %r3403, 1020;
	add.s32 	%r3405, %r3236, %r3404;
	ld.shared.u32 	%r3406, [%r3405];
	xor.b32  	%r3407, %r3398, %r3394;
	xor.b32  	%r3408, %r3407, %r3402;
	xor.b32  	%r3409, %r3408, %r3406;
	shl.b32 	%r3410, %r3386, 2;
	and.b32  	%r3411, %r3410, 1020;
	add.s32 	%r3412, %r3221, %r3411;
	ld.shared.u32 	%r3413, [%r3412];
	shr.u32 	%r3414, %r3388, 6;
	and.b32  	%r3415, %r3414, 1020;
	add.s32 	%r3416, %r3226, %r3415;
	ld.shared.u32 	%r3417, [%r3416];
	shr.u32 	%r3418, %r3390, 14;
	and.b32  	%r3419, %r3418, 1020;
	add.s32 	%r3420, %r3231, %r3419;
	ld.shared.u32 	%r3421, [%r3420];
	shr.u32 	%r3422, %r3384, 22;
	and.b32  	%r3423, %r3422, 1020;
	add.s32 	%r3424, %r3236, %r3423;
	ld.shared.u32 	%r3425, [%r3424];
	xor.b32  	%r3426, %r3417, %r3413;
	xor.b32  	%r3427, %r3426, %r3421;
	xor.b32  	%r3428, %r3427, %r3425;
	shl.b32 	%r3429, %r3388, 2;
	and.b32  	%r3430, %r3429, 1020;
	add.s32 	%r3431, %r3221, %r3430;
	ld.shared.u32 	%r3432, [%r3431];
	shr.u32 	%r3433, %r3390, 6;
	and.b32  	%r3434, %r3433, 1020;
	add.s32 	%r3435, %r3226, %r3434;
	ld.shared.u32 	%r3436, [%r3435];
	shr.u32 	%r3437, %r3384, 14;
	and.b32  	%r3438, %r3437, 1020;
	add.s32 	%r3439, %r3231, %r3438;
	ld.shared.u32 	%r3440, [%r3439];
	shr.u32 	%r3441, %r3386, 22;
	and.b32  	%r3442, %r3441, 1020;
	add.s32 	%r3443, %r3236, %r3442;
	ld.shared.u32 	%r3444, [%r3443];
	xor.b32  	%r3445, %r3436, %r3432;
	xor.b32  	%r3446, %r3445, %r3440;
	xor.b32  	%r3447, %r3446, %r3444;
	shl.b32 	%r3448, %r3390, 2;
	and.b32  	%r3449, %r3448, 1020;
	add.s32 	%r3450, %r3221, %r3449;
	ld.shared.u32 	%r3451, [%r3450];
	shr.u32 	%r3452, %r3384, 6;
	and.b32  	%r3453, %r3452, 1020;
	add.s32 	%r3454, %r3226, %r3453;
	ld.shared.u32 	%r3455, [%r3454];
	shr.u32 	%r3456, %r3386, 14;
	and.b32  	%r3457, %r3456, 1020;
	add.s32 	%r3458, %r3231, %r3457;
	ld.shared.u32 	%r3459, [%r3458];
	shr.u32 	%r3460, %r3388, 22;
	and.b32  	%r3461, %r3460, 1020;
	add.s32 	%r3462, %r3236, %r3461;
	ld.shared.u32 	%r3463, [%r3462];
	xor.b32  	%r3464, %r3455, %r3451;
	xor.b32  	%r3465, %r3464, %r3459;
	xor.b32  	%r3466, %r3465, %r3463;
	ld.global.u32 	%r3467, [%rd77+48];
	xor.b32  	%r3468, %r3467, %r3409;
	ld.global.u32 	%r3469, [%rd77+52];
	xor.b32  	%r3470, %r3469, %r3428;
	ld.global.u32 	%r3471, [%rd77+56];
	xor.b32  	%r3472, %r3471, %r3447;
	ld.global.u32 	%r3473, [%rd77+60];
	xor.b32  	%r3474, %r3473, %r3466;
	shl.b32 	%r3475, %r3468, 2;
	and.b32  	%r3476, %r3475, 1020;
	add.s32 	%r3477, %r3221, %r3476;
	ld.shared.u32 	%r3478, [%r3477];
	shr.u32 	%r3479, %r3470, 6;
	and.b32  	%r3480, %r3479, 1020;
	add.s32 	%r3481, %r3226, %r3480;
	ld.shared.u32 	%r3482, [%r3481];
	shr.u32 	%r3483, %r3472, 14;
	and.b32  	%r3484, %r3483, 1020;
	add.s32 	%r3485, %r3231, %r3484;
	ld.shared.u32 	%r3486, [%r3485];
	shr.u32 	%r3487, %r3474, 22;
	and.b32  	%r3488, %r3487, 1020;
	add.s32 	%r3489, %r3236, %r3488;
	ld.shared.u32 	%r3490, [%r3489];
	xor.b32  	%r3491, %r3482, %r3478;
	xor.b32  	%r3492, %r3491, %r3486;
	xor.b32  	%r3493, %r3492, %r3490;
	shl.b32 	%r3494, %r3470, 2;
	and.b32  	%r3495, %r3494, 1020;
	add.s32 	%r3496, %r3221, %r3495;
	ld.shared.u32 	%r3497, [%r3496];
	shr.u32 	%r3498, %r3472, 6;
	and.b32  	%r3499, %r3498, 1020;
	add.s32 	%r3500, %r3226, %r3499;
	ld.shared.u32 	%r3501, [%r3500];
	shr.u32 	%r3502, %r3474, 14;
	and.b32  	%r3503, %r3502, 1020;
	add.s32 	%r3504, %r3231, %r3503;
	ld.shared.u32 	%r3505, [%r3504];
	shr.u32 	%r3506, %r3468, 22;
	and.b32  	%r3507, %r3506, 1020;
	add.s32 	%r3508, %r3236, %r3507;
	ld.shared.u32 	%r3509, [%r3508];
	xor.b32  	%r3510, %r3501, %r3497;
	xor.b32  	%r3511, %r3510, %r3505;
	xor.b32  	%r3512, %r3511, %r3509;
	shl.b32 	%r3513, %r3472, 2;
	and.b32  	%r3514, %r3513, 1020;
	add.s32 	%r3515, %r3221, %r3514;
	ld.shared.u32 	%r3516, [%r3515];
	shr.u32 	%r3517, %r3474, 6;
	and.b32  	%r3518, %r3517, 1020;
	add.s32 	%r3519, %r3226, %r3518;
	ld.shared.u32 	%r3520, [%r3519];
	shr.u32 	%r3521, %r3468, 14;
	and.b32  	%r3522, %r3521, 1020;
	add.s32 	%r3523, %r3231, %r3522;
	ld.shared.u32 	%r3524, [%r3523];
	shr.u32 	%r3525, %r3470, 22;
	and.b32  	%r3526, %r3525, 1020;
	add.s32 	%r3527, %r3236, %r3526;
	ld.shared.u32 	%r3528, [%r3527];
	xor.b32  	%r3529, %r3520, %r3516;
	xor.b32  	%r3530, %r3529, %r3524;
	xor.b32  	%r3531, %r3530, %r3528;
	shl.b32 	%r3532, %r3474, 2;
	and.b32  	%r3533, %r3532, 1020;
	add.s32 	%r3534, %r3221, %r3533;
	ld.shared.u32 	%r3535, [%r3534];
	shr.u32 	%r3536, %r3468, 6;
	and.b32  	%r3537, %r3536, 1020;
	add.s32 	%r3538, %r3226, %r3537;
	ld.shared.u32 	%r3539, [%r3538];
	shr.u32 	%r3540, %r3470, 14;
	and.b32  	%r3541, %r3540, 1020;
	add.s32 	%r3542, %r3231, %r3541;
	ld.shared.u32 	%r3543, [%r3542];
	shr.u32 	%r3544, %r3472, 22;
	and.b32  	%r3545, %r3544, 1020;
	add.s32 	%r3546, %r3236, %r3545;
	ld.shared.u32 	%r3547, [%r3546];
	xor.b32  	%r3548, %r3539, %r3535;
	xor.b32  	%r3549, %r3548, %r3543;
	xor.b32  	%r3550, %r3549, %r3547;
	ld.global.u32 	%r3551, [%rd77+64];
	xor.b32  	%r3552, %r3551, %r3493;
	ld.global.u32 	%r3553, [%rd77+68];
	xor.b32  	%r3554, %r3553, %r3512;
	ld.global.u32 	%r3555, [%rd77+72];
	xor.b32  	%r3556, %r3555, %r3531;
	ld.global.u32 	%r3557, [%rd77+76];
	xor.b32  	%r3558, %r3557, %r3550;
	shl.b32 	%r3559, %r3552, 2;
	and.b32  	%r3560, %r3559, 1020;
	add.s32 	%r3561, %r3221, %r3560;
	ld.shared.u32 	%r3562, [%r3561];
	shr.u32 	%r3563, %r3554, 6;
	and.b32  	%r3564, %r3563, 1020;
	add.s32 	%r3565, %r3226, %r3564;
	ld.shared.u32 	%r3566, [%r3565];
	shr.u32 	%r3567, %r3556, 14;
	and.b32  	%r3568, %r3567, 1020;
	add.s32 	%r3569, %r3231, %r3568;
	ld.shared.u32 	%r3570, [%r3569];
	shr.u32 	%r3571, %r3558, 22;
	and.b32  	%r3572, %r3571, 1020;
	add.s32 	%r3573, %r3236, %r3572;
	ld.shared.u32 	%r3574, [%r3573];
	xor.b32  	%r3575, %r3566, %r3562;
	xor.b32  	%r3576, %r3575, %r3570;
	xor.b32  	%r3577, %r3576, %r3574;
	shl.b32 	%r3578, %r3554, 2;
	and.b32  	%r3579, %r3578, 1020;
	add.s32 	%r3580, %r3221, %r3579;
	ld.shared.u32 	%r3581, [%r3580];
	shr.u32 	%r3582, %r3556, 6;
	and.b32  	%r3583, %r3582, 1020;
	add.s32 	%r3584, %r3226, %r3583;
	ld.shared.u32 	%r3585, [%r3584];
	shr.u32 	%r3586, %r3558, 14;
	and.b32  	%r3587, %r3586, 1020;
	add.s32 	%r3588, %r3231, %r3587;
	ld.shared.u32 	%r3589, [%r3588];
	shr.u32 	%r3590, %r3552, 22;
	and.b32  	%r3591, %r3590, 1020;
	add.s32 	%r3592, %r3236, %r3591;
	ld.shared.u32 	%r3593, [%r3592];
	xor.b32  	%r3594, %r3585, %r3581;
	xor.b32  	%r3595, %r3594, %r3589;
	xor.b32  	%r3596, %r3595, %r3593;
	shl.b32 	%r3597, %r3556, 2;
	and.b32  	%r3598, %r3597, 1020;
	add.s32 	%r3599, %r3221, %r3598;
	ld.shared.u32 	%r3600, [%r3599];
	shr.u32 	%r3601, %r3558, 6;
	and.b32  	%r3602, %r3601, 1020;
	add.s32 	%r3603, %r3226, %r3602;
	ld.shared.u32 	%r3604, [%r3603];
	shr.u32 	%r3605, %r3552, 14;
	and.b32  	%r3606, %r3605, 1020;
	add.s32 	%r3607, %r3231, %r3606;
	ld.shared.u32 	%r3608, [%r3607];
	shr.u32 	%r3609, %r3554, 22;
	and.b32  	%r3610, %r3609, 1020;
	add.s32 	%r3611, %r3236, %r3610;
	ld.shared.u32 	%r3612, [%r3611];
	xor.b32  	%r3613, %r3604, %r3600;
	xor.b32  	%r3614, %r3613, %r3608;
	xor.b32  	%r3615, %r3614, %r3612;
	shl.b32 	%r3616, %r3558, 2;
	and.b32  	%r3617, %r3616, 1020;
	add.s32 	%r3618, %r3221, %r3617;
	ld.shared.u32 	%r3619, [%r3618];
	shr.u32 	%r3620, %r3552, 6;
	and.b32  	%r3621, %r3620, 1020;
	add.s32 	%r3622, %r3226, %r3621;
	ld.shared.u32 	%r3623, [%r3622];
	shr.u32 	%r3624, %r3554, 14;
	and.b32  	%r3625, %r3624, 1020;
	add.s32 	%r3626, %r3231, %r3625;
	ld.shared.u32 	%r3627, [%r3626];
	shr.u32 	%r3628, %r3556, 22;
	and.b32  	%r3629, %r3628, 1020;
	add.s32 	%r3630, %r3236, %r3629;
	ld.shared.u32 	%r3631, [%r3630];
	xor.b32  	%r3632, %r3623, %r3619;
	xor.b32  	%r3633, %r3632, %r3627;
	xor.b32  	%r3634, %r3633, %r3631;
	ld.global.u32 	%r3635, [%rd77+80];
	xor.b32  	%r3636, %r3635, %r3577;
	ld.global.u32 	%r3637, [%rd77+84];
	xor.b32  	%r3638, %r3637, %r3596;
	ld.global.u32 	%r3639, [%rd77+88];
	xor.b32  	%r3640, %r3639, %r3615;
	ld.global.u32 	%r3641, [%rd77+92];
	xor.b32  	%r3642, %r3641, %r3634;
	shl.b32 	%r3643, %r3636, 2;
	and.b32  	%r3644, %r3643, 1020;
	add.s32 	%r3645, %r3221, %r3644;
	ld.shared.u32 	%r3646, [%r3645];
	shr.u32 	%r3647, %r3638, 6;
	and.b32  	%r3648, %r3647, 1020;
	add.s32 	%r3649, %r3226, %r3648;
	ld.shared.u32 	%r3650, [%r3649];
	shr.u32 	%r3651, %r3640, 14;
	and.b32  	%r3652, %r3651, 1020;
	add.s32 	%r3653, %r3231, %r3652;
	ld.shared.u32 	%r3654, [%r3653];
	shr.u32 	%r3655, %r3642, 22;
	and.b32  	%r3656, %r3655, 1020;
	add.s32 	%r3657, %r3236, %r3656;
	ld.shared.u32 	%r3658, [%r3657];
	xor.b32  	%r3659, %r3650, %r3646;
	xor.b32  	%r3660, %r3659, %r3654;
	xor.b32  	%r3661, %r3660, %r3658;
	shl.b32 	%r3662, %r3638, 2;
	and.b32  	%r3663, %r3662, 1020;
	add.s32 	%r3664, %r3221, %r3663;
	ld.shared.u32 	%r3665, [%r3664];
	shr.u32 	%r3666, %r3640, 6;
	and.b32  	%r3667, %r3666, 1020;
	add.s32 	%r3668, %r3226, %r3667;
	ld.shared.u32 	%r3669, [%r3668];
	shr.u32 	%r3670, %r3642, 14;
	and.b32  	%r3671, %r3670, 1020;
	add.s32 	%r3672, %r3231, %r3671;
	ld.shared.u32 	%r3673, [%r3672];
	shr.u32 	%r3674, %r3636, 22;
	and.b32  	%r3675, %r3674, 1020;
	add.s32 	%r3676, %r3236, %r3675;
	ld.shared.u32 	%r3677, [%r3676];
	xor.b32  	%r3678, %r3669, %r3665;
	xor.b32  	%r3679, %r3678, %r3673;
	xor.b32  	%r3680, %r3679, %r3677;
	shl.b32 	%r3681, %r3640, 2;
	and.b32  	%r3682, %r3681, 1020;
	add.s32 	%r3683, %r3221, %r3682;
	ld.shared.u32 	%r3684, [%r3683];
	shr.u32 	%r3685, %r3642, 6;
	and.b32  	%r3686, %r3685, 1020;
	add.s32 	%r3687, %r3226, %r3686;
	ld.shared.u32 	%r3688, [%r3687];
	shr.u32 	%r3689, %r3636, 14;
	and.b32  	%r3690, %r3689, 1020;
	add.s32 	%r3691, %r3231, %r3690;
	ld.shared.u32 	%r3692, [%r3691];
	shr.u32 	%r3693, %r3638, 22;
	and.b32  	%r3694, %r3693, 1020;
	add.s32 	%r3695, %r3236, %r3694;
	ld.shared.u32 	%r3696, [%r3695];
	xor.b32  	%r3697, %r3688, %r3684;
	xor.b32  	%r3698, %r3697, %r3692;
	xor.b32  	%r3699, %r3698, %r3696;
	shl.b32 	%r3700, %r3642, 2;
	and.b32  	%r3701, %r3700, 1020;
	add.s32 	%r3702, %r3221, %r3701;
	ld.shared.u32 	%r3703, [%r3702];
	shr.u32 	%r3704, %r3636, 6;
	and.b32  	%r3705, %r3704, 1020;
	add.s32 	%r3706, %r3226, %r3705;
	ld.shared.u32 	%r3707, [%r3706];
	shr.u32 	%r3708, %r3638, 14;
	and.b32  	%r3709, %r3708, 1020;
	add.s32 	%r3710, %r3231, %r3709;
	ld.shared.u32 	%r3711, [%r3710];
	shr.u32 	%r3712, %r3640, 22;
	and.b32  	%r3713, %r3712, 1020;
	add.s32 	%r3714, %r3236, %r3713;
	ld.shared.u32 	%r3715, [%r3714];
	xor.b32  	%r3716, %r3707, %r3703;
	xor.b32  	%r3717, %r3716, %r3711;
	xor.b32  	%r3718, %r3717, %r3715;
	ld.global.u32 	%r3719, [%rd77+96];
	xor.b32  	%r3720, %r3719, %r3661;
	ld.global.u32 	%r3721, [%rd77+100];
	xor.b32  	%r3722, %r3721, %r3680;
	ld.global.u32 	%r3723, [%rd77+104];
	xor.b32  	%r3724, %r3723, %r3699;
	ld.global.u32 	%r3725, [%rd77+108];
	xor.b32  	%r3726, %r3725, %r3718;
	shl.b32 	%r3727, %r3720, 2;
	and.b32  	%r3728, %r3727, 1020;
	add.s32 	%r3729, %r3221, %r3728;
	ld.shared.u32 	%r3730, [%r3729];
	shr.u32 	%r3731, %r3722, 6;
	and.b32  	%r3732, %r3731, 1020;
	add.s32 	%r3733, %r3226, %r3732;
	ld.shared.u32 	%r3734, [%r3733];
	shr.u32 	%r3735, %r3724, 14;
	and.b32  	%r3736, %r3735, 1020;
	add.s32 	%r3737, %r3231, %r3736;
	ld.shared.u32 	%r3738, [%r3737];
	shr.u32 	%r3739, %r3726, 22;
	and.b32  	%r3740, %r3739, 1020;
	add.s32 	%r3741, %r3236, %r3740;
	ld.shared.u32 	%r3742, [%r3741];
	xor.b32  	%r3743, %r3734, %r3730;
	xor.b32  	%r3744, %r3743, %r3738;
	xor.b32  	%r3745, %r3744, %r3742;
	shl.b32 	%r3746, %r3722, 2;
	and.b32  	%r3747, %r3746, 1020;
	add.s32 	%r3748, %r3221, %r3747;
	ld.shared.u32 	%r3749, [%r3748];
	shr.u32 	%r3750, %r3724, 6;
	and.b32  	%r3751, %r3750, 1020;
	add.s32 	%r3752, %r3226, %r3751;
	ld.shared.u32 	%r3753, [%r3752];
	shr.u32 	%r3754, %r3726, 14;
	and.b32  	%r3755, %r3754, 1020;
	add.s32 	%r3756, %r3231, %r3755;
	ld.shared.u32 	%r3757, [%r3756];
	shr.u32 	%r3758, %r3720, 22;
	and.b32  	%r3759, %r3758, 1020;
	add.s32 	%r3760, %r3236, %r3759;
	ld.shared.u32 	%r3761, [%r3760];
	xor.b32  	%r3762, %r3753, %r3749;
	xor.b32  	%r3763, %r3762, %r3757;
	xor.b32  	%r3764, %r3763, %r3761;
	shl.b32 	%r3765, %r3724, 2;
	and.b32  	%r3766, %r3765, 1020;
	add.s32 	%r3767, %r3221, %r3766;
	ld.shared.u32 	%r3768, [%r3767];
	shr.u32 	%r3769, %r3726, 6;
	and.b32  	%r3770, %r3769, 1020;
	add.s32 	%r3771, %r3226, %r3770;
	ld.shared.u32 	%r3772, [%r3771];
	shr.u32 	%r3773, %r3720, 14;
	and.b32  	%r3774, %r3773, 1020;
	add.s32 	%r3775, %r3231, %r3774;
	ld.shared.u32 	%r3776, [%r3775];
	shr.u32 	%r3777, %r3722, 22;
	and.b32  	%r3778, %r3777, 1020;
	add.s32 	%r3779, %r3236, %r3778;
	ld.shared.u32 	%r3780, [%r3779];
	xor.b32  	%r3781, %r3772, %r3768;
	xor.b32  	%r3782, %r3781, %r3776;
	xor.b32  	%r3783, %r3782, %r3780;
	shl.b32 	%r3784, %r3726, 2;
	and.b32  	%r3785, %r3784, 1020;
	add.s32 	%r3786, %r3221, %r3785;
	ld.shared.u32 	%r3787, [%r3786];
	shr.u32 	%r3788, %r3720, 6;
	and.b32  	%r3789, %r3788, 1020;
	add.s32 	%r3790, %r3226, %r3789;
	ld.shared.u32 	%r3791, [%r3790];
	shr.u32 	%r3792, %r3722, 14;
	and.b32  	%r3793, %r3792, 1020;
	add.s32 	%r3794, %r3231, %r3793;
	ld.shared.u32 	%r3795, [%r3794];
	shr.u32 	%r3796, %r3724, 22;
	and.b32  	%r3797, %r3796, 1020;
	add.s32 	%r3798, %r3236, %r3797;
	ld.shared.u32 	%r3799, [%r3798];
	xor.b32  	%r3800, %r3791, %r3787;
	xor.b32  	%r3801, %r3800, %r3795;
	xor.b32  	%r3802, %r3801, %r3799;
	ld.global.u32 	%r3803, [%rd77+112];
	xor.b32  	%r3804, %r3803, %r3745;
	ld.global.u32 	%r3805, [%rd77+116];
	xor.b32  	%r3806, %r3805, %r3764;
	ld.global.u32 	%r3807, [%rd77+120];
	xor.b32  	%r3808, %r3807, %r3783;
	ld.global.u32 	%r3809, [%rd77+124];
	xor.b32  	%r3810, %r3809, %r3802;
	shl.b32 	%r3811, %r3804, 2;
	and.b32  	%r3812, %r3811, 1020;
	add.s32 	%r3813, %r3221, %r3812;
	ld.shared.u32 	%r3814, [%r3813];
	shr.u32 	%r3815, %r3806, 6;
	and.b32  	%r3816, %r3815, 1020;
	add.s32 	%r3817, %r3226, %r3816;
	ld.shared.u32 	%r3818, [%r3817];
	shr.u32 	%r3819, %r3808, 14;
	and.b32  	%r3820, %r3819, 1020;
	add.s32 	%r3821, %r3231, %r3820;
	ld.shared.u32 	%r3822, [%r3821];
	shr.u32 	%r3823, %r3810, 22;
	and.b32  	%r3824, %r3823, 1020;
	add.s32 	%r3825, %r3236, %r3824;
	ld.shared.u32 	%r3826, [%r3825];
	xor.b32  	%r3827, %r3818, %r3814;
	xor.b32  	%r3828, %r3827, %r3822;
	xor.b32  	%r3829, %r3828, %r3826;
	shl.b32 	%r3830, %r3806, 2;
	and.b32  	%r3831, %r3830, 1020;
	add.s32 	%r3832, %r3221, %r3831;
	ld.shared.u32 	%r3833, [%r3832];
	shr.u32 	%r3834, %r3808, 6;
	and.b32  	%r3835, %r3834, 1020;
	add.s32 	%r3836, %r3226, %r3835;
	ld.shared.u32 	%r3837, [%r3836];
	shr.u32 	%r3838, %r3810, 14;
	and.b32  	%r3839, %r3838, 1020;
	add.s32 	%r3840, %r3231, %r3839;
	ld.shared.u32 	%r3841, [%r3840];
	shr.u32 	%r3842, %r3804, 22;
	and.b32  	%r3843, %r3842, 1020;
	add.s32 	%r3844, %r3236, %r3843;
	ld.shared.u32 	%r3845, [%r3844];
	xor.b32  	%r3846, %r3837, %r3833;
	xor.b32  	%r3847, %r3846, %r3841;
	xor.b32  	%r3848, %r3847, %r3845;
	shl.b32 	%r3849, %r3808, 2;
	and.b32  	%r3850, %r3849, 1020;
	add.s32 	%r3851, %r3221, %r3850;
	ld.shared.u32 	%r3852, [%r3851];
	shr.u32 	%r3853, %r3810, 6;
	and.b32  	%r3854, %r3853, 1020;
	add.s32 	%r3855, %r3226, %r3854;
	ld.shared.u32 	%r3856, [%r3855];
	shr.u32 	%r3857, %r3804, 14;
	and.b32  	%r3858, %r3857, 1020;
	add.s32 	%r3859, %r3231, %r3858;
	ld.shared.u32 	%r3860, [%r3859];
	shr.u32 	%r3861, %r3806, 22;
	and.b32  	%r3862, %r3861, 1020;
	add.s32 	%r3863, %r3236, %r3862;
	ld.shared.u32 	%r3864, [%r3863];
	xor.b32  	%r3865, %r3856, %r3852;
	xor.b32  	%r3866, %r3865, %r3860;
	xor.b32  	%r3867, %r3866, %r3864;
	shl.b32 	%r3868, %r3810, 2;
	and.b32  	%r3869, %r3868, 1020;
	add.s32 	%r3870, %r3221, %r3869;
	ld.shared.u32 	%r3871, [%r3870];
	shr.u32 	%r3872, %r3804, 6;
	and.b32  	%r3873, %r3872, 1020;
	add.s32 	%r3874, %r3226, %r3873;
	ld.shared.u32 	%r3875, [%r3874];
	shr.u32 	%r3876, %r3806, 14;
	and.b32  	%r3877, %r3876, 1020;
	add.s32 	%r3878, %r3231, %r3877;
	ld.shared.u32 	%r3879, [%r3878];
	shr.u32 	%r3880, %r3808, 22;
	and.b32  	%r3881, %r3880, 1020;
	add.s32 	%r3882, %r3236, %r3881;
	ld.shared.u32 	%r3883, [%r3882];
	xor.b32  	%r3884, %r3875, %r3871;
	xor.b32  	%r3885, %r3884, %r3879;
	xor.b32  	%r3886, %r3885, %r3883;
	ld.global.u32 	%r3887, [%rd77+128];
	xor.b32  	%r3888, %r3887, %r3829;
	ld.global.u32 	%r3889, [%rd77+132];
	xor.b32  	%r3890, %r3889, %r3848;
	ld.global.u32 	%r3891, [%rd77+136];
	xor.b32  	%r3892, %r3891, %r3867;
	ld.global.u32 	%r3893, [%rd77+140];
	xor.b32  	%r3894, %r3893, %r3886;
	shl.b32 	%r3895, %r3888, 2;
	and.b32  	%r3896, %r3895, 1020;
	add.s32 	%r3897, %r3221, %r3896;
	ld.shared.u32 	%r3898, [%r3897];
	shr.u32 	%r3899, %r3890, 6;
	and.b32  	%r3900, %r3899, 1020;
	add.s32 	%r3901, %r3226, %r3900;
	ld.shared.u32 	%r3902, [%r3901];
	shr.u32 	%r3903, %r3892, 14;
	and.b32  	%r3904, %r3903, 1020;
	add.s32 	%r3905, %r3231, %r3904;
	ld.shared.u32 	%r3906, [%r3905];
	shr.u32 	%r3907, %r3894, 22;
	and.b32  	%r3908, %r3907, 1020;
	add.s32 	%r3909, %r3236, %r3908;
	ld.shared.u32 	%r3910, [%r3909];
	xor.b32  	%r3911, %r3902, %r3898;
	xor.b32  	%r3912, %r3911, %r3906;
	xor.b32  	%r3913, %r3912, %r3910;
	shl.b32 	%r3914, %r3890, 2;
	and.b32  	%r3915, %r3914, 1020;
	add.s32 	%r3916, %r3221, %r3915;
	ld.shared.u32 	%r3917, [%r3916];
	shr.u32 	%r3918, %r3892, 6;
	and.b32  	%r3919, %r3918, 1020;
	add.s32 	%r3920, %r3226, %r3919;
	ld.shared.u32 	%r3921, [%r3920];
	shr.u32 	%r3922, %r3894, 14;
	and.b32  	%r3923, %r3922, 1020;
	add.s32 	%r3924, %r3231, %r3923;
	ld.shared.u32 	%r3925, [%r3924];
	shr.u32 	%r3926, %r3888, 22;
	and.b32  	%r3927, %r3926, 1020;
	add.s32 	%r3928, %r3236, %r3927;
	ld.shared.u32 	%r3929, [%r3928];
	xor.b32  	%r3930, %r3921, %r3917;
	xor.b32  	%r3931, %r3930, %r3925;
	xor.b32  	%r3932, %r3931, %r3929;
	shl.b32 	%r3933, %r3892, 2;
	and.b32  	%r3934, %r3933, 1020;
	add.s32 	%r3935, %r3221, %r3934;
	ld.shared.u32 	%r3936, [%r3935];
	shr.u32 	%r3937, %r3894, 6;
	and.b32  	%r3938, %r3937, 1020;
	add.s32 	%r3939, %r3226, %r3938;
	ld.shared.u32 	%r3940, [%r3939];
	shr.u32 	%r3941, %r3888, 14;
	and.b32  	%r3942, %r3941, 1020;
	add.s32 	%r3943, %r3231, %r3942;
	ld.shared.u32 	%r3944, [%r3943];
	shr.u32 	%r3945, %r3890, 22;
	and.b32  	%r3946, %r3945, 1020;
	add.s32 	%r3947, %r3236, %r3946;
	ld.shared.u32 	%r3948, [%r3947];
	xor.b32  	%r3949, %r3940, %r3936;
	xor.b32  	%r3950, %r3949, %r3944;
	xor.b32  	%r3951, %r3950, %r3948;
	shl.b32 	%r3952, %r3894, 2;
	and.b32  	%r3953, %r3952, 1020;
	add.s32 	%r3954, %r3221, %r3953;
	ld.shared.u32 	%r3955, [%r3954];
	shr.u32 	%r3956, %r3888, 6;
	and.b32  	%r3957, %r3956, 1020;
	add.s32 	%r3958, %r3226, %r3957;
	ld.shared.u32 	%r3959, [%r3958];
	shr.u32 	%r3960, %r3890, 14;
	and.b32  	%r3961, %r3960, 1020;
	add.s32 	%r3962, %r3231, %r3961;
	ld.shared.u32 	%r3963, [%r3962];
	shr.u32 	%r3964, %r3892, 22;
	and.b32  	%r3965, %r3964, 1020;
	add.s32 	%r3966, %r3236, %r3965;
	ld.shared.u32 	%r3967, [%r3966];
	xor.b32  	%r3968, %r3959, %r3955;
	xor.b32  	%r3969, %r3968, %r3963;
	xor.b32  	%r3970, %r3969, %r3967;
	ld.global.u32 	%r3971, [%rd77+144];
	xor.b32  	%r3972, %r3971, %r3913;
	shr.u32 	%r3973, %r3972, 8;
	shr.u32 	%r3974, %r3972, 16;
	shr.u32 	%r3975, %r3972, 24;
	ld.global.u32 	%r3976, [%rd77+148];
	xor.b32  	%r3977, %r3976, %r3932;
	shr.u32 	%r3978, %r3977, 8;
	shr.u32 	%r3979, %r3977, 16;
	shr.u32 	%r3980, %r3977, 24;
	ld.global.u32 	%r3981, [%rd77+152];
	xor.b32  	%r3982, %r3981, %r3951;
	shr.u32 	%r3983, %r3982, 8;
	shr.u32 	%r3984, %r3982, 16;
	shr.u32 	%r3985, %r3982, 24;
	ld.global.u32 	%r3986, [%rd77+156];
	xor.b32  	%r3987, %r3986, %r3970;
	and.b32  	%r3988, %r3972, 255;
	mov.u32 	%r3989, _ZZ7AES_128P8aesBlockyPjiE11matrizCajaS;
	add.s32 	%r3990, %r3989, %r3988;
	ld.shared.u8 	%r3991, [%r3990];
	and.b32  	%r3992, %r3973, 255;
	add.s32 	%r3993, %r3989, %r3992;
	ld.shared.u8 	%rs5, [%r3993];
	and.b32  	%r3994, %r3974, 255;
	add.s32 	%r3995, %r3989, %r3994;
	ld.shared.u8 	%r3996, [%r3995];
	add.s32 	%r3997, %r3989, %r3975;
	and.b32  	%r3998, %r3977, 255;
	add.s32 	%r3999, %r3989, %r3998;
	ld.shared.u8 	%r4000, [%r3999];
	and.b32  	%r4001, %r3978, 255;
	add.s32 	%r4002, %r3989, %r4001;
	ld.shared.u8 	%rs6, [%r4002];
	and.b32  	%r4003, %r3979, 255;
	add.s32 	%r4004, %r3989, %r4003;
	ld.shared.u8 	%r4005, [%r4004];
	add.s32 	%r4006, %r3989, %r3980;
	and.b32  	%r4007, %r3982, 255;
	add.s32 	%r4008, %r3989, %r4007;
	ld.shared.u8 	%r4009, [%r4008];
	and.b32  	%r4010, %r3983, 255;
	add.s32 	%r4011, %r3989, %r4010;
	ld.shared.u8 	%rs7, [%r4011];
	and.b32  	%r4012, %r3984, 255;
	add.s32 	%r4013, %r3989, %r4012;
	ld.shared.u8 	%r4014, [%r4013];
	add.s32 	%r4015, %r3989, %r3985;
	and.b32  	%r4016, %r3987, 255;
	add.s32 	%r4017, %r3989, %r4016;
	ld.shared.u8 	%r4018, [%r4017];
	shr.u32 	%r4019, %r3987, 8;
	and.b32  	%r4020, %r4019, 255;
	add.s32 	%r4021, %r3989, %r4020;
	ld.shared.u8 	%rs8, [%r4021];
	shr.u32 	%r4022, %r3987, 16;
	and.b32  	%r4023, %r4022, 255;
	add.s32 	%r4024, %r3989, %r4023;
	ld.shared.u8 	%r4025, [%r4024];
	shr.u32 	%r4026, %r3987, 24;
	add.s32 	%r4027, %r3989, %r4026;
	ld.shared.u8 	%r4028, [%r4027];
	shl.b32 	%r4029, %r4028, 24;
	mul.wide.u16 	%r4030, %rs5, 256;
	or.b32  	%r4031, %r4030, %r4018;
	shl.b32 	%r4032, %r4005, 16;
	or.b32  	%r4033, %r4031, %r4032;
	ld.shared.u8 	%r4034, [%r4015];
	shl.b32 	%r4035, %r4034, 24;
	or.b32  	%r4036, %r4033, %r4035;
	shl.b32 	%r4037, %r4014, 16;
	or.b32  	%r4038, %r4029, %r4037;
	mul.wide.u16 	%r4039, %rs6, 256;
	or.b32  	%r4040, %r4038, %r4039;
	or.b32  	%r4041, %r4040, %r3991;
	ld.global.u32 	%r4042, [%rd77+160];
	xor.b32  	%r4043, %r4042, %r4041;
	ld.shared.u8 	%r4044, [%r3997];
	shl.b32 	%r4045, %r4044, 24;
	shl.b32 	%r4046, %r4025, 16;
	or.b32  	%r4047, %r4045, %r4046;
	mul.wide.u16 	%r4048, %rs7, 256;
	or.b32  	%r4049, %r4047, %r4048;
	or.b32  	%r4050, %r4049, %r4000;
	ld.global.u32 	%r4051, [%rd77+164];
	xor.b32  	%r4052, %r4051, %r4050;
	ld.shared.u8 	%r4053, [%r4006];
	shl.b32 	%r4054, %r4053, 24;
	shl.b32 	%r4055, %r3996, 16;
	or.b32  	%r4056, %r4054, %r4055;
	mul.wide.u16 	%r4057, %rs8, 256;
	or.b32  	%r4058, %r4056, %r4057;
	or.b32  	%r4059, %r4058, %r4009;
	ld.global.u32 	%r4060, [%rd77+168];
	xor.b32  	%r4061, %r4060, %r4059;
	ld.global.u32 	%r4062, [%rd77+172];
	xor.b32  	%r4063, %r4062, %r4036;
	st.u32 	[%rd73], %r4043;
	st.u32 	[%rd73+4], %r4052;
	st.u32 	[%rd73+8], %r4061;
	st.u32 	[%rd73+12], %r4063;
	shl.b64 	%rd78, %rd8, 4;
	add.s64 	%rd79, %rd2, %rd78;
	ld.global.u32 	%r4064, [%rd79];
	xor.b32  	%r4065, %r4043, %r4064;
	st.global.u32 	[%rd79], %r4065;
	ld.global.u32 	%r4066, [%rd79+4];
	ld.u32 	%r4067, [%rd73+4];
	xor.b32  	%r4068, %r4067, %r4066;
	st.global.u32 	[%rd79+4], %r4068;
	ld.global.u32 	%r4069, [%rd79+8];
	ld.u32 	%r4070, [%rd73+8];
	xor.b32  	%r4071, %r4070, %r4069;
	st.global.u32 	[%rd79+8], %r4071;
	ld.global.u32 	%r4072, [%rd79+12];
	ld.u32 	%r4073, [%rd73+12];
	xor.b32  	%r4074, %r4073, %r4072;
	st.global.u32 	[%rd79+12], %r4074;
	bra.uni 	$L__BB1_16;
$L__BB1_10:
	cvt.u32.u64 	%r53, %rd8;
	shl.b64 	%rd68, %rd8, 4;
	add.s64 	%rd40, %rd2, %rd68;
	add.s64 	%rd41, %rd1, %rd68;
	ld.global.u32 	%r54, [%rd40];
	ld.global.u32 	%r55, [%rd41];
	xor.b32  	%r30, %r55, %r54;
	st.global.u32 	[%rd40], %r30;
	ld.global.u32 	%r56, [%rd40+4];
	ld.global.u32 	%r57, [%rd41+4];
	xor.b32  	%r31, %r57, %r56;
	st.global.u32 	[%rd40+4], %r31;
	ld.global.u32 	%r58, [%rd40+8];
	ld.global.u32 	%r59, [%rd41+8];
	xor.b32  	%r32, %r59, %r58;
	st.global.u32 	[%rd40+8], %r32;
	ld.global.u32 	%r60, [%rd40+12];
	ld.global.u32 	%r61, [%rd41+12];
	xor.b32  	%r33, %r61, %r60;
	st.global.u32 	[%rd40+12], %r33;
	setp.ne.s32 	%p3, %r1, 0;
	setp.ne.s32 	%p4, %r53, 0;
	and.pred  	%p5, %p3, %p4;
	@%p5 bra 	$L__BB1_13;
	mov.b32 	%r68, 1990973438;
	mov.b32 	%r69, 728170800;
	mov.b32 	%r70, -982553614;
	mov.b32 	%r71, 2071428195;
	st.local.v4.b32 	[%rd92], {%r71, %r70, %r69, %r68};
	mov.b32 	%r72, -1066228580;
	mov.b32 	%r73, -1348283219;
	mov.b32 	%r74, -263759366;
	mov.b32 	%r75, 2110358218;
	st.local.v4.b32 	[%rd92+16], {%r75, %r74, %r73, %r72};
	mov.b32 	%r76, 355588209;
	mov.b32 	%r77, -236608204;
	mov.b32 	%r78, -856211658;
	mov.b32 	%r79, 647232951;
	st.local.v4.b32 	[%rd92+32], {%r79, %r78, %r77, %r76};
	mov.b32 	%r80, 1974609899;
	mov.b32 	%r81, -494923257;
	mov.b32 	%r82, -1710909928;
	mov.b32 	%r83, -1021065468;
	st.local.v4.b32 	[%rd92+48], {%r83, %r82, %r81, %r80};
	mov.b32 	%r84, -2077236439;
	mov.b32 	%r85, -1277805742;
	mov.b32 	%r86, -1604686309;
	mov.b32 	%r87, 439124745;
	st.local.v4.b32 	[%rd92+64], {%r87, %r86, %r85, %r84};
	mov.b32 	%r88, -816296886;
	mov.b32 	%r89, 968805226;
	mov.b32 	%r90, 1538391072;
	mov.b32 	%r91, -318713517;
	st.local.v4.b32 	[%rd92+80], {%r91, %r90, %r89, %r88};
	mov.b32 	%r92, -1465959344;
	mov.b32 	%r93, 2130901317;
	mov.b32 	%r94, -2060235453;
	mov.b32 	%r95, -72683568;
	st.local.v4.b32 	[%rd92+96], {%r95, %r94, %r93, %r92};
	mov.b32 	%r96, -755761392;
	mov.b32 	%r97, 567981756;
	mov.b32 	%r98, -180839022;
	mov.b32 	%r99, -1891589295;
	st.local.v4.b32 	[%rd92+112], {%r99, %r98, %r97, %r96};
	mov.b32 	%r100, 1931042148;
	mov.b32 	%r101, 1031710660;
	mov.b32 	%r102, 390371167;
	mov.b32 	%r103, -334295859;
	st.local.v4.b32 	[%rd92+128], {%r103, %r102, %r101, %r100};
	mov.b32 	%r104, -620011810;
	mov.b32 	%r105, 347663942;
	mov.b32 	%r106, -2003817950;
	mov.b32 	%r107, -598769312;
	st.local.v4.b32 	[%rd92+144], {%r107, %r106, %r105, %r104};
	mov.b32 	%r108, 2045023633;
	mov.b32 	%r109, 1655493570;
	mov.b32 	%r110, 1545864777;
	mov.b32 	%r111, 171586272;
	st.local.v4.b32 	[%rd92+160], {%r111, %r110, %r109, %r108};
	mov.b32 	%r112, 145652325;
	mov.b32 	%r113, -353085844;
	mov.b32 	%r114, -1454451315;
	mov.b32 	%r115, 1832372455;
	st.local.v4.b32 	[%rd92+176], {%r115, %r114, %r113, %r112};
	mov.b32 	%r116, -1970553525;
	mov.b32 	%r117, 527752680;
	mov.b32 	%r118, -961239524;
	mov.b32 	%r119, 774207674;
	st.local.v4.b32 	[%rd92+192], {%r119, %r118, %r117, %r116};
	mov.b32 	%r120, -1642217082;
	mov.b32 	%r121, -1185467039;
	mov.b32 	%r122, 251003720;
	mov.b32 	%r123, 1723154032;
	st.local.v4.b32 	[%rd92+208], {%r123, %r122, %r121, %r120};
	mov.b32 	%r124, -551004722;
	mov.b32 	%r125, -377020773;
	mov.b32 	%r126, -1802577559;
	mov.b32 	%r127, 295237857;
	st.local.v4.b32 	[%rd92+224], {%r127, %r126, %r125, %r124};
	mov.b32 	%r128, 381375664;
	mov.b32 	%r129, 254646593;
	mov.b32 	%r130, 1749214911;
	mov.b32 	%r131, 227123596;
	st.local.v4.b32 	[%rd92+240], {%r131, %r130, %r129, %r128};
	mov.b32 	%r132, -1921287178;
	mov.b32 	%r133, -1720223762;
	mov.b32 	%r134, -2072216328;
	mov.b32 	%r135, -1520213050;
	st.local.v4.u32 	[%rd4], {%r135, %r134, %r133, %r132};
	add.s64 	%rd101, %rd4, 16;
	mov.b32 	%r136, 1422247313;
	mov.b32 	%r137, -1318096930;
	mov.b32 	%r138, -1117033514;
	mov.b32 	%r139, 234025727;
	st.local.v4.u32 	[%rd4+16], {%r139, %r138, %r137, %r136};
	mov.b32 	%r140, 2099981142;
	mov.b32 	%r141, -1452841010;
	mov.b32 	%r142, 50397442;
	mov.b32 	%r143, 1345335392;
	st.local.v4.u32 	[%rd4+32], {%r143, %r142, %r141, %r140};
	mov.b32 	%r144, -1703512340;
	mov.b32 	%r145, -424957107;
	mov.b32 	%r146, 1658312629;
	mov.b32 	%r147, 436141799;
	st.local.v4.u32 	[%rd4+48], {%r147, %r146, %r145, %r144};
	mov.b32 	%r148, -2021818886;
	mov.b32 	%r149, 1086966153;
	mov.b32 	%r150, -1652391393;
	mov.b32 	%r151, 1170918031;
	st.local.v4.u32 	[%rd4+64], {%r151, %r150, %r149, %r148};
	mov.b32 	%r152, 200339707;
	mov.b32 	%r153, -918075506;
	mov.b32 	%r154, -346465870;
	mov.b32 	%r155, 368769775;
	st.local.v4.u32 	[%rd4+80], {%r155, %r154, %r153, %r152};
	mov.b32 	%r156, -357585083;
	mov.b32 	%r157, -39673249;
	mov.b32 	%r158, 1742001331;
	mov.b32 	%r159, -324162239;
	st.local.v4.u32 	[%rd4+96], {%r159, %r158, %r157, %r156};
	mov.b32 	%r160, 1539358875;
	mov.b32 	%r161, -1770884380;
	mov.b32 	%r162, -140204973;
	mov.b32 	%r163, -1080255453;
	st.local.v4.u32 	[%rd4+112], {%r163, %r162, %r161, %r160};
	mov.b32 	%r164, 1780885068;
	mov.b32 	%r165, -1366060227;
	mov.b32 	%r166, 486407649;
	mov.b32 	%r167, -1028147339;
	st.local.v4.u32 	[%rd4+128], {%r167, %r166, %r165, %r164};
	mov.b32 	%r168, 1338821763;
	mov.b32 	%r169, 49805301;
	mov.b32 	%r170, 1094664062;
	mov.b32 	%r171, 1513502316;
	st.local.v4.u32 	[%rd4+144], {%r171, %r170, %r169, %r168};
	mov.b32 	%r172, 150073849;
	mov.b32 	%r173, 887481809;
	mov.b32 	%r174, -190470831;
	mov.b32 	%r175, 1546925160;
	st.local.v4.u32 	[%rd4+160], {%r175, %r174, %r173, %r172};
	mov.b32 	%r176, 1058346282;
	mov.b32 	%r177, 1395732834;
	mov.b32 	%r178, 1943591083;
	mov.b32 	%r179, -1821281822;
	st.local.v4.u32 	[%rd4+176], {%r179, %r178, %r177, %r176};
	mov.b32 	%r180, 1589887901;
	mov.b32 	%r181, 1696801606;
	mov.b32 	%r182, 1388824469;
	mov.b32 	%r183, 201589768;
	st.local.v4.u32 	[%rd4+192], {%r183, %r182, %r181, %r180};
	mov.b32 	%r184, -1248159185;
	mov.b32 	%r185, 251987210;
	mov.b32 	%r186, -1583966665;
	mov.b32 	%r187, 672667696;
	st.local.v4.u32 	[%rd4+208], {%r187, %r186, %r185, %r184};
	mov.b32 	%r188, 1038279391;
	mov.b32 	%r189, -1686077413;
	mov.b32 	%r190, 907153956;
	mov.b32 	%r191, 151455502;
	st.local.v4.u32 	[%rd4+224], {%r191, %r190, %r189, %r188};
	mov.b32 	%r192, -1619692054;
	mov.b32 	%r193, -843926913;
	mov.b32 	%r194, 1764173646;
	mov.b32 	%r195, 652995533;
	st.local.v4.u32 	[%rd4+240], {%r195, %r194, %r193, %r192};
	mov.b32 	%r196, 773462580;
	mov.b32 	%r197, 1949051992;
	mov.b32 	%r198, -1635548387;
	mov.b32 	%r199, 453576978;
	st.local.v4.u32 	[%rd4+256], {%r199, %r198, %r197, %r196};
	mov.b32 	%r200, -73359269;
	mov.b32 	%r201, -296068428;
	mov.b32 	%r202, -1301385508;
	mov.b32 	%r203, 756751158;
	st.local.v4.u32 	[%rd4+272], {%r203, %r202, %r201, %r200};
	mov.b32 	%r204, -827083907;
	mov.b32 	%r205, 1641469623;
	mov.b32 	%r206, 1295727478;
	mov.b32 	%r207, -162377052;
	st.local.v4.u32 	[%rd4+288], {%r207, %r206, %r205, %r204};
	mov.b32 	%r208, -1752923117;
	mov.b32 	%r209, 1898917726;
	mov.b32 	%r210, 1055122397;
	mov.b32 	%r211, 2066295122;
	st.local.v4.u32 	[%rd4+304], {%r211, %r210, %r209, %r208};
	mov.b32 	%r212, 753790401;
	mov.b32 	%r213, 0;
	mov.b32 	%r214, 1758581177;
	mov.b32 	%r215, -179088474;
	st.local.v4.u32 	[%rd4+320], {%r215, %r214, %r213, %r212};
	mov.b32 	%r216, -312779850;
	mov.b32 	%r217, -927878791;
	mov.b32 	%r218, 536673507;
	mov.b32 	%r219, 1612718144;
	st.local.v4.u32 	[%rd4+336], {%r219, %r218, %r217, %r216};
	mov.b32 	%r220, 1262041458;
	mov.b32 	%r221, -641810841;
	mov.b32 	%r222, 1187761037;
	mov.b32 	%r223, -1100322092;
	st.local.v4.u32 	[%rd4+352], {%r223, %r222, %r221, %r220};
	mov.b32 	%r224, 1255133061;
	mov.b32 	%r225, -396863312;
	mov.b32 	%r226, -733197160;
	mov.b32 	%r227, -565556588;
	st.local.v4.u32 	[%rd4+368], {%r227, %r226, %r225, %r224};
	mov.b32 	%r228, 385612781;
	mov.b32 	%r229, -441800113;
	mov.b32 	%r230, 720367557;
	mov.b32 	%r231, 1808847035;
	st.local.v4.u32 	[%rd4+384], {%r231, %r230, %r229, %r228};
	mov.b32 	%r232, -1803188975;
	mov.b32 	%r233, 1429418854;
	mov.b32 	%r234, -682799718;
	mov.b32 	%r235, -985447546;
	st.local.v4.u32 	[%rd4+400], {%r235, %r234, %r233, %r232};
	mov.b32 	%r236, -2122350594;
	mov.b32 	%r237, 100794884;
	mov.b32 	%r238, 284817897;
	mov.b32 	%r239, -817543798;
	st.local.v4.u32 	[%rd4+416], {%r239, %r238, %r237, %r236};
	mov.b32 	%r240, -475486133;
	mov.b32 	%r241, -1163944155;
	mov.b32 	%r242, 1144798328;
	mov.b32 	%r243, -263171936;
	st.local.v4.u32 	[%rd4+432], {%r243, %r242, %r241, %r240};
	mov.b32 	%r244, -1970303227;
	mov.b32 	%r245, -1069531008;
	mov.b32 	%r246, -22830243;
	mov.b32 	%r247, -212774494;
	st.local.v4.u32 	[%rd4+448], {%r247, %r246, %r245, %r244};
	mov.b32 	%r248, 83228145;
	mov.b32 	%r249, 1211644016;
	mov.b32 	%r250, -1130521311;
	mov.b32 	%r251, -1382903233;
	st.local.v4.u32 	[%rd4+464], {%r251, %r250, %r249, %r248};
	mov.b32 	%r252, 1663115586;
	mov.b32 	%r253, 1977277103;
	mov.b32 	%r254, -1044990345;
	mov.b32 	%r255, -541279133;
	st.local.v4.u32 	[%rd4+480], {%r255, %r254, %r253, %r252};
	mov.b32 	%r256, 1842533055;
	mov.b32 	%r257, 250868733;
	mov.b32 	%r258, 452984805;
	mov.b32 	%r259, 806359072;
	st.local.v4.u32 	[%rd4+496], {%r259, %r258, %r257, %r256};
	mov.b32 	%r260, 804056259;
	mov.b32 	%r261, 890442534;
	mov.b32 	%r262, 336333848;
	mov.b32 	%r263, 1288555905;
	st.local.v4.u32 	[%rd4+512], {%r263, %r262, %r261, %r260};
	mov.b32 	%r264, 957814574;
	mov.b32 	%r265, -867941240;
	mov.b32 	%r266, -1567123659;
	mov.b32 	%r267, -513843266;
	st.local.v4.u32 	[%rd4+528], {%r267, %r266, %r265, %r264};
	mov.b32 	%r268, 1195195770;
	mov.b32 	%r269, -2105639172;
	mov.b32 	%r270, -223893675;
	mov.b32 	%r271, 1472513171;
	st.local.v4.u32 	[%rd4+544], {%r271, %r270, %r269, %r268};
	mov.b32 	%r272, -1787595802;
	mov.b32 	%r273, 723065138;
	mov.b32 	%r274, -413311558;
	mov.b32 	%r275, -1402706744;
	st.local.v4.u32 	[%rd4+560], {%r275, %r274, %r273, %r272};
	mov.b32 	%r276, 2145180835;
	mov.b32 	%r277, -783331426;
	mov.b32 	%r278, -1736343271;
	mov.b32 	%r279, -1604296512;
	st.local.v4.u32 	[%rd4+576], {%r279, %r278, %r277, %r276};
	mov.b32 	%r280, -2088204277;
	mov.b32 	%r281, -1416589253;
	mov.b32 	%r282, 2116692564;
	mov.b32 	%r283, 1713513028;
	st.local.v4.u32 	[%rd4+592], {%r283, %r282, %r281, %r280};
	mov.b32 	%r284, 1007948840;
	mov.b32 	%r285, -742868885;
	mov.b32 	%r286, 703524551;
	mov.b32 	%r287, -901364084;
	st.local.v4.u32 	[%rd4+608], {%r287, %r286, %r285, %r284};
	mov.b32 	%r288, 1994120109;
	mov.b32 	%r289, 487262998;
	mov.b32 	%r290, -497131844;
	mov.b32 	%r291, 2044649127;
	st.local.v4.u32 	[%rd4+624], {%r291, %r290, %r289, %r288};
	mov.b32 	%r292, 503974420;
	mov.b32 	%r293, 1312438900;
	mov.b32 	%r294, 1446130276;
	mov.b32 	%r295, 1004593371;
	st.local.v4.u32 	[%rd4+640], {%r295, %r294, %r293, %r292};
	mov.b32 	%r296, -463709000;
	mov.b32 	%r297, 1814307912;
	mov.b32 	%r298, 168166924;
	mov.b32 	%r299, -615954030;
	st.local.v4.u32 	[%rd4+656], {%r299, %r298, %r297, %r296};
	mov.b32 	%r300, -1503501628;
	mov.b32 	%r301, -273896381;
	mov.b32 	%r302, 1859376061;
	mov.b32 	%r303, 1573044895;
	st.local.v4.u32 	[%rd4+672], {%r303, %r302, %r301, %r300};
	mov.b32 	%r304, -1954973198;
	mov.b32 	%r305, 937747667;
	mov.b32 	%r306, -1533700815;
	mov.b32 	%r307, -1466855111;
	st.local.v4.u32 	[%rd4+688], {%r307, %r306, %r305, %r304};
	mov.b32 	%r308, -1217565222;
	mov.b32 	%r309, 1496790894;
	mov.b32 	%r310, 1137232011;
	mov.b32 	%r311, 854058965;
	st.local.v4.u32 	[%rd4+704], {%r311, %r310, %r309, %r308};
	mov.b32 	%r312, -525751991;
	mov.b32 	%r313, -766620004;
	mov.b32 	%r314, 1691735473;
	mov.b32 	%r315, -1936880383;
	st.local.v4.u32 	[%rd4+720], {%r315, %r314, %r313, %r312};
	mov.b32 	%r316, 636152527;
	mov.b32 	%r317, 133494003;
	mov.b32 	%r318, -95005012;
	mov.b32 	%r319, -1267962664;
	st.local.v4.u32 	[%rd4+736], {%r319, %r318, %r317, %r316};
	mov.b32 	%r320, 403179536;
	mov.b32 	%r321, -374428089;
	mov.b32 	%r322, -1904575756;
	mov.b32 	%r323, -1352309302;
	st.local.v4.u32 	[%rd4+752], {%r323, %r322, %r321, %r320};
	mov.b32 	%r324, 1915629148;
	mov.b32 	%r325, 1864705354;
	mov.b32 	%r326, -2005370640;
	mov.b32 	%r327, -709182865;
	st.local.v4.u32 	[%rd4+768], {%r327, %r326, %r325, %r324};
	mov.b32 	%r328, 1371981463;
	mov.b32 	%r329, -944458637;
	mov.b32 	%r330, -240736681;
	mov.b32 	%r331, 605822008;
	st.local.v4.u32 	[%rd4+784], {%r331, %r330, %r329, %r328};
	mov.b32 	%r332, 555687742;
	mov.b32 	%r333, -1670089496;
	mov.b32 	%r334, 2094914977;
	mov.b32 	%r335, 602466507;
	st.local.v4.u32 	[%rd4+800], {%r335, %r334, %r333, %r332};
	mov.b32 	%r336, -2054518257;
	mov.b32 	%r337, -2037675251;
	mov.b32 	%r338, -591544991;
	mov.b32 	%r339, -582268010;
	st.local.v4.u32 	[%rd4+816], {%r339, %r338, %r337, %r336};
	mov.b32 	%r340, -1436129588;
	mov.b32 	%r341, -994724495;
	mov.b32 	%r342, 1111375484;
	mov.b32 	%r343, -1871679264;
	st.local.v4.u32 	[%rd4+832], {%r343, %r342, %r341, %r340};
	mov.b32 	%r344, 302911004;
	mov.b32 	%r345, 32962295;
	mov.b32 	%r346, 84083462;
	mov.b32 	%r347, -666351472;
	st.local.v4.u32 	[%rd4+848], {%r347, %r346, %r345, %r344};
	mov.b32 	%r348, -793134743;
	mov.b32 	%r349, -111716434;
	mov.b32 	%r350, 1597322602;
	mov.b32 	%r351, -1553899070;
	st.local.v4.u32 	[%rd4+864], {%r351, %r350, %r349, %r348};
	mov.b32 	%r352, -1180787161;
	mov.b32 	%r353, 656219450;
	mov.b32 	%r354, 1489093017;
	mov.b32 	%r355, -1853454825;
	st.local.v4.u32 	[%rd4+880], {%r355, %r354, %r353, %r352};
	mov.b32 	%r356, 856756514;
	mov.b32 	%r357, -1281845205;
	mov.b32 	%r358, 335083755;
	mov.b32 	%r359, 954327513;
	st.local.v4.u32 	[%rd4+896], {%r359, %r358, %r357, %r356};
	mov.b32 	%r360, -1483434957;
	mov.b32 	%r361, -1987146233;
	mov.b32 	%r362, 1893325225;
	mov.b32 	%r363, -1150719534;
	st.local.v4.u32 	[%rd4+912], {%r363, %r362, %r361, %r360};
	mov.b32 	%r364, 552200649;
	mov.b32 	%r365, -1836611819;
	mov.b32 	%r366, 572399164;
	mov.b32 	%r367, -1231316179;
	st.local.v4.u32 	[%rd4+928], {%r367, %r366, %r365, %r364};
	mov.b32 	%r368, 2061492133;
	mov.b32 	%r369, 2015897680;
	mov.b32 	%r370, -11184726;
	mov.b32 	%r371, 1238290055;
	st.local.v4.u32 	[%rd4+944], {%r371, %r370, %r369, %r368};
	mov.b32 	%r372, 386731290;
	mov.b32 	%r373, -2138470135;
	mov.b32 	%r374, -123625127;
	mov.b32 	%r375, -1886614525;
	st.local.v4.u32 	[%rd4+960], {%r375, %r374, %r373, %r372};
	mov.b32 	%r376, -1201116976;
	mov.b32 	%r377, -968736124;
	mov.b32 	%r378, 837215959;
	mov.b32 	%r379, -624967835;
	st.local.v4.u32 	[%rd4+976], {%r379, %r378, %r377, %r376};
	mov.b32 	%r380, 286199582;
	mov.b32 	%r381, 1999449434;
	mov.b32 	%r382, -1332111063;
	mov.b32 	%r383, -1019133566;
	st.local.v4.u32 	[%rd4+992], {%r383, %r382, %r381, %r380};
	mov.b32 	%r384, 974525996;
	mov.b32 	%r385, -692339859;
	mov.b32 	%r386, -61582168;
	mov.b32 	%r387, -877612933;
	st.local.v4.u32 	[%rd4+1008], {%r387, %r386, %r385, %r384};
	mov.b32 	%r388, 2071721613;
	mov.b32 	%r389, 2004348569;
	mov.b32 	%r390, 2088564868;
	mov.b32 	%r391, 1667483301;
	st.local.v4.u32 	[%rd5], {%r391, %r390, %r389, %r388};
	add.s64 	%rd100, %rd5, 16;
	mov.b32 	%r392, -976907948;
	mov.b32 	%r393, 1869602481;
	mov.b32 	%r394, 1802229437;
	mov.b32 	%r395, -218956019;
	st.local.v4.u32 	[%rd5+16], {%r395, %r394, %r393, %r392};
	mov.b32 	%r396, 724260477;
	mov.b32 	%r397, 1734856361;
	mov.b32 	%r398, 16843267;
	mov.b32 	%r399, 808476752;
	st.local.v4.u32 	[%rd5+32], {%r399, %r398, %r397, %r396};
	mov.b32 	%r400, 1987505306;
	mov.b32 	%r401, -1414836762;
	mov.b32 	%r402, -673729182;
	mov.b32 	%r403, -16849127;
	st.local.v4.u32 	[%rd5+48], {%r403, %r402, %r401, %r400};
	mov.b32 	%r404, 2105408135;
	mov.b32 	%r405, -909539008;
	mov.b32 	%r406, -2105401443;
	mov.b32 	%r407, -892694715;
	st.local.v4.u32 	[%rd5+64], {%r407, %r406, %r405, %r404};
	mov.b32 	%r408, -252642549;
	mov.b32 	%r409, 1195871945;
	mov.b32 	%r410, 1499050731;
	mov.b32 	%r411, -84218091;
	st.local.v4.u32 	[%rd5+80], {%r411, %r410, %r409, %r408};
	mov.b32 	%r412, -1347467798;
	mov.b32 	%r413, -1566416899;
	mov.b32 	%r414, -724257945;
	mov.b32 	%r415, -1381154324;
	st.local.v4.u32 	[%rd5+96], {%r415, %r414, %r413, %r412};
	mov.b32 	%r416, -1061119141;
	mov.b32 	%r417, 1920132246;
	mov.b32 	%r418, -1532734473;
	mov.b32 	%r419, -1667488833;
	st.local.v4.u32 	[%rd5+112], {%r419, %r418, %r417, %r416};
	mov.b32 	%r420, 640044138;
	mov.b32 	%r421, -1819066962;
	mov.b32 	%r422, -33693412;
	mov.b32 	%r423, -1212713534;
	st.local.v4.u32 	[%rd5+128], {%r423, %r422, %r421, %r420};
	mov.b32 	%r424, -859012273;
	mov.b32 	%r425, -134744830;
	mov.b32 	%r426, 1061125697;
	mov.b32 	%r427, 909536346;
	st.local.v4.u32 	[%rd5+144], {%r427, %r426, %r425, %r424};
	mov.b32 	%r428, -235800312;
	mov.b32 	%r429, -437923532;
	mov.b32 	%r430, -1515892236;
	mov.b32 	%r431, 875849820;
	st.local.v4.u32 	[%rd5+160], {%r431, %r430, %r429, %r428};
	mov.b32 	%r432, 353708607;
	mov.b32 	%r433, 825320019;
	mov.b32 	%r434, -656888973;
	mov.b32 	%r435, 1903288979;
	st.local.v4.u32 	[%rd5+176], {%r435, %r434, %r433, %r432};
	mov.b32 	%r436, -1010590370;
	mov.b32 	%r437, 589514341;
	mov.b32 	%r438, -943221422;
	mov.b32 	%r439, 67373068;
	st.local.v4.u32 	[%rd5+192], {%r439, %r438, %r437, %r436};
	mov.b32 	%r440, -1701171275;
	mov.b32 	%r441, 84216335;
	mov.b32 	%r442, -1768540255;
	mov.b32 	%r443, 404238376;
	st.local.v4.u32 	[%rd5+208], {%r443, %r442, %r441, %r440};
	mov.b32 	%r444, -488448195;
	mov.b32 	%r445, -2139087973;
	mov.b32 	%r446, 303178806;
	mov.b32 	%r447, 117902857;
	st.local.v4.u32 	[%rd5+224], {%r447, %r446, %r445, %r444};
	mov.b32 	%r448, 1970662047;
	mov.b32 	%r449, -1296924723;
	mov.b32 	%r450, 656887401;
	mov.b32 	%r451, -336868058;
	st.local.v4.u32 	[%rd5+240], {%r451, %r450, %r449, %r448};
	mov.b32 	%r452, 437924910;
	mov.b32 	%r453, 741103732;
	mov.b32 	%r454, -2088559202;
	mov.b32 	%r455, 151589403;
	st.local.v4.u32 	[%rd5+256], {%r455, %r454, %r453, %r452};
	mov.b32 	%r456, -1600103429;
	mov.b32 	%r457, 1515893998;
	mov.b32 	%r458, 1852759218;
	mov.b32 	%r459, 454768173;
	st.local.v4.u32 	[%rd5+272], {%r459, %r458, %r457, %r456};
	mov.b32 	%r460, -1280082482;
	mov.b32 	%r461, -690571423;
	mov.b32 	%r462, 993752653;
	mov.b32 	%r463, 1381147894;
	st.local.v4.u32 	[%rd5+288], {%r463, %r462, %r461, %r460};
	mov.b32 	%r464, -2071719017;
	mov.b32 	%r465, 791633521;
	mov.b32 	%r466, -471605954;
	mov.b32 	%r467, 690573947;
	st.local.v4.u32 	[%rd5+304], {%r467, %r466, %r465, %r464};
	mov.b32 	%r468, -303185620;
	mov.b32 	%r469, -774784664;
	mov.b32 	%r470, 1397991157;
	st.local.v4.u32 	[%rd5+320], {%r470, %r469, %r213, %r468};
	mov.b32 	%r471, 1532737261;
	mov.b32 	%r472, -1313769016;
	mov.b32 	%r473, -50535649;
	mov.b32 	%r474, 538984544;
	st.local.v4.u32 	[%rd5+336], {%r474, %r473, %r472, %r471};
	mov.b32 	%r475, 960066123;
	mov.b32 	%r476, -1094817831;
	mov.b32 	%r477, -875852474;
	mov.b32 	%r478, 1785386174;
	st.local.v4.u32 	[%rd5+352], {%r478, %r477, %r476, %r475};
	mov.b32 	%r479, -808483510;
	mov.b32 	%r480, 1482207464;
	mov.b32 	%r481, 1280088276;
	mov.b32 	%r482, 1246401758;
	st.local.v4.u32 	[%rd5+368], {%r482, %r481, %r480, %r479};
	mov.b32 	%r483, -67375850;
	mov.b32 	%r484, -1431679003;
	mov.b32 	%r485, -269499094;
	mov.b32 	%r486, -791626901;
	st.local.v4.u32 	[%rd5+384], {%r486, %r485, %r484, %r483};
	mov.b32 	%r487, -2054876780;
	mov.b32 	%r488, 859006549;
	mov.b32 	%r489, 1296931543;
	mov.b32 	%r490, 1128498885;
	st.local.v4.u32 	[%rd5+400], {%r490, %r489, %r488, %r487};
	mov.b32 	%r491, 2139094657;
	mov.b32 	%r492, 33686534;
	mov.b32 	%r493, -101062384;
	mov.b32 	%r494, 1162185423;
	st.local.v4.u32 	[%rd5+416], {%r494, %r493, %r492, %r491};
	mov.b32 	%r495, -1465365533;
	mov.b32 	%r496, -1616960070;
	mov.b32 	%r497, 1010595908;
	mov.b32 	%r498, 1347461360;
	st.local.v4.u32 	[%rd5+432], {%r498, %r497, %r496, %r495};
	mov.b32 	%r499, -1886452342;
	mov.b32 	%r500, 1077969088;
	mov.b32 	%r501, -1549574658;
	mov.b32 	%r502, 1364304627;
	st.local.v4.u32 	[%rd5+448], {%r502, %r501, %r500, %r499};
	mov.b32 	%r503, -168431356;
	mov.b32 	%r504, 943222856;
	mov.b32 	%r505, -1650646596;
	mov.b32 	%r506, -1835909203;
	st.local.v4.u32 	[%rd5+464], {%r506, %r505, %r504, %r503};
	mov.b32 	%r507, 555827811;
	mov.b32 	%r508, -623202443;
	mov.b32 	%r509, -1229555775;
	mov.b32 	%r510, -1128504353;
	st.local.v4.u32 	[%rd5+480], {%r510, %r509, %r508, %r507};
	mov.b32 	%r511, -757940371;
	mov.b32 	%r512, -202113778;
	mov.b32 	%r513, -6886;
	mov.b32 	%r514, 269492272;
	st.local.v4.u32 	[%rd5+496], {%r514, %r513, %r512, %r511};
	mov.b32 	%r515, -320027857;
	mov.b32 	%r516, 320022069;
	mov.b32 	%r517, 202119188;
	mov.b32 	%r518, -842170036;
	st.local.v4.u32 	[%rd5+512], {%r518, %r517, %r516, %r515};
	mov.b32 	%r519, 387395129;
	mov.b32 	%r520, 1145342156;
	mov.b32 	%r521, -1751698014;
	mov.b32 	%r522, 1600110305;
	st.local.v4.u32 	[%rd5+528], {%r522, %r521, %r520, %r519};
	mov.b32 	%r523, 1027439175;
	mov.b32 	%r524, 2122251394;
	mov.b32 	%r525, -1482205710;
	mov.b32 	%r526, -993750185;
	st.local.v4.u32 	[%rd5+544], {%r526, %r525, %r524, %r523};
	mov.b32 	%r527, 1936975509;
	mov.b32 	%r528, 421081643;
	mov.b32 	%r529, 1566423783;
	mov.b32 	%r530, 1684326572;
	st.local.v4.u32 	[%rd5+560], {%r530, %r529, %r528, %r527};
	mov.b32 	%r531, -589520001;
	mov.b32 	%r532, 1330618065;
	mov.b32 	%r533, -2122245736;
	mov.b32 	%r534, 1616953504;
	st.local.v4.u32 	[%rd5+576], {%r534, %r533, %r532, %r531};
	mov.b32 	%r535, -2004350077;
	mov.b32 	%r536, -1869595733;
	mov.b32 	%r537, 707417214;
	mov.b32 	%r538, 572671078;
	st.local.v4.u32 	[%rd5+592], {%r538, %r537, %r536, %r535};
	mov.b32 	%r539, 336865340;
	mov.b32 	%r540, -1195873325;
	mov.b32 	%r541, -286341335;
	mov.b32 	%r542, 1179028682;
	st.local.v4.u32 	[%rd5+608], {%r542, %r541, %r540, %r539};
	mov.b32 	%r543, -606360202;
	mov.b32 	%r544, 185275933;
	mov.b32 	%r545, 1583267042;
	mov.b32 	%r546, -555833479;
	st.local.v4.u32 	[%rd5+624], {%r546, %r545, %r544, %r543};
	mov.b32 	%r547, 168432670;
	mov.b32 	%r548, 976909390;
	mov.b32 	%r549, 842163286;
	mov.b32 	%r550, -522134725;
	st.local.v4.u32 	[%rd5+640], {%r550, %r549, %r548, %r547};
	mov.b32 	%r551, 1549580516;
	mov.b32 	%r552, 606357612;
	mov.b32 	%r553, 101059594;
	mov.b32 	%r554, 1229558491;
	st.local.v4.u32 	[%rd5+656], {%r554, %r553, %r552, %r551};
	mov.b32 	%r555, 1650640038;
	mov.b32 	%r556, -1397996561;
	mov.b32 	%r557, -741098130;
	mov.b32 	%r558, -1027432611;
	st.local.v4.u32 	[%rd5+672], {%r558, %r557, %r556, %r555};
	mov.b32 	%r559, 2038035083;
	mov.b32 	%r560, -454765769;
	mov.b32 	%r561, -1785384540;
	mov.b32 	%r562, -1852753496;
	st.local.v4.u32 	[%rd5+688], {%r562, %r561, %r560, %r559};
	mov.b32 	%r563, 1835915959;
	mov.b32 	%r564, 926379609;
	mov.b32 	%r565, -926381245;
	mov.b32 	%r566, -404237006;
	st.local.v4.u32 	[%rd5+704], {%r566, %r565, %r564, %r563};
	mov.b32 	%r567, -1448523296;
	mov.b32 	%r568, 1313774802;
	mov.b32 	%r569, -707415708;
	mov.b32 	%r570, -1920138868;
	st.local.v4.u32 	[%rd5+720], {%r570, %r569, %r568, %r567};
	mov.b32 	%r571, -353710299;
	mov.b32 	%r572, -185273593;
	mov.b32 	%r573, 1448520954;
	mov.b32 	%r574, 1819072692;
	st.local.v4.u32 	[%rd5+736], {%r574, %r573, %r572, %r571};
	mov.b32 	%r575, 134746136;
	mov.b32 	%r576, -1364310039;
	mov.b32 	%r577, 2054878350;
	mov.b32 	%r578, 1701169839;
	st.local.v4.u32 	[%rd5+752], {%r578, %r577, %r576, %r575};
	mov.b32 	%r579, 774790258;
	mov.b32 	%r580, 623200879;
	mov.b32 	%r581, 2021191816;
	mov.b32 	%r582, -1162186795;
	st.local.v4.u32 	[%rd5+768], {%r582, %r581, %r580, %r579};
	mov.b32 	%r583, -960063663;
	mov.b32 	%r584, -1263242297;
	mov.b32 	%r585, -1499047951;
	mov.b32 	%r586, 471611428;
	st.local.v4.u32 	[%rd5+784], {%r586, %r585, %r584, %r583};
	mov.b32 	%r587, 522141217;
	mov.b32 	%r588, 1953818780;
	mov.b32 	%r589, -572677764;
	mov.b32 	%r590, -387396829;
	st.local.v4.u32 	[%rd5+800], {%r590, %r589, %r588, %r587};
	mov.b32 	%r591, -1970663547;
	mov.b32 	%r592, -1953821306;
	mov.b32 	%r593, -1111662116;
	mov.b32 	%r594, 1263245021;
	st.local.v4.u32 	[%rd5+816], {%r594, %r593, %r592, %r591};
	mov.b32 	%r595, 1718013098;
	mov.b32 	%r596, -1246400060;
	mov.b32 	%r597, 1044282434;
	mov.b32 	%r598, 1886445712;
	st.local.v4.u32 	[%rd5+832], {%r598, %r597, %r596, %r595};
	mov.b32 	%r599, 235805714;
	mov.b32 	%r600, -151587071;
	mov.b32 	%r601, 50529797;
	mov.b32 	%r602, 1212715224;
	st.local.v4.u32 	[%rd5+848], {%r602, %r601, %r600, %r599};
	mov.b32 	%r603, -1179031088;
	mov.b32 	%r604, 1465364217;
	mov.b32 	%r605, 892693087;
	mov.b32 	%r606, 1633796771;
	st.local.v4.u32 	[%rd5+864], {%r606, %r605, %r604, %r603};
	mov.b32 	%r607, -1633802311;
	mov.b32 	%r608, 488454695;
	mov.b32 	%r609, -1044276904;
	mov.b32 	%r610, -2038032495;
	st.local.v4.u32 	[%rd5+880], {%r610, %r609, %r608, %r607};
	mov.b32 	%r611, 286335539;
	mov.b32 	%r612, -1734857805;
	mov.b32 	%r613, -117904621;
	mov.b32 	%r614, -505292488;
	st.local.v4.u32 	[%rd5+896], {%r614, %r613, %r612, %r611};
	mov.b32 	%r615, -1802226777;
	mov.b32 	%r616, -1903294583;
	mov.b32 	%r617, -640046736;
	mov.b32 	%r618, 1768542907;
	st.local.v4.u32 	[%rd5+912], {%r618, %r617, %r616, %r615};
	mov.b32 	%r619, -370554592;
	mov.b32 	%r620, -2021190254;
	mov.b32 	%r621, 505297954;
	mov.b32 	%r622, -1684329034;
	st.local.v4.u32 	[%rd5+928], {%r622, %r621, %r620, %r619};
	mov.b32 	%r623, -538991238;
	mov.b32 	%r624, 673730680;
	mov.b32 	%r625, 1431677695;
	mov.b32 	%r626, -825325751;
	st.local.v4.u32 	[%rd5+944], {%r626, %r625, %r624, %r623};
	mov.b32 	%r627, 218962455;
	mov.b32 	%r628, -1987507840;
	mov.b32 	%r629, -1583261192;
	mov.b32 	%r630, -1936981105;
	st.local.v4.u32 	[%rd5+960], {%r630, %r629, %r628, %r627};
	mov.b32 	%r631, 1751699640;
	mov.b32 	%r632, 1111655622;
	mov.b32 	%r633, -421079247;
	mov.b32 	%r634, -1077975590;
	st.local.v4.u32 	[%rd5+976], {%r634, %r633, %r632, %r631};
	mov.b32 	%r635, 252648977;
	mov.b32 	%r636, 757946999;
	mov.b32 	%r637, -1718015568;
	mov.b32 	%r638, 1094812355;
	st.local.v4.u32 	[%rd5+992], {%r638, %r637, %r636, %r635};
	mov.b32 	%r639, 370551866;
	mov.b32 	%r640, -1145344554;
	mov.b32 	%r641, 1414834428;
	mov.b32 	%r642, -1330611253;
	st.local.v4.u32 	[%rd5+1008], {%r642, %r641, %r640, %r639};
	mov.b32 	%r643, 2079755643;
	mov.b32 	%r644, 2012125559;
	mov.b32 	%r645, 2096661628;
	mov.b32 	%r646, 1673962851;
	st.local.v4.u32 	[%rd6], {%r646, %r645, %r644, %r643};
	add.s64 	%rd99, %rd6, 16;
	mov.b32 	%r647, -980331323;
	mov.b32 	%r648, 1876865391;
	mov.b32 	%r649, 1809235307;
	mov.b32 	%r650, -218165774;
	st.local.v4.u32 	[%rd6+16], {%r650, %r649, %r648, %r647};
	mov.b32 	%r651, 727088427;
	mov.b32 	%r652, 1741597031;
	mov.b32 	%r653, 16909057;
	mov.b32 	%r654, 811618352;
	st.local.v4.u32 	[%rd6+32], {%r654, %r653, %r652, %r651};
	mov.b32 	%r655, 1995217526;
	mov.b32 	%r656, -1420958037;
	mov.b32 	%r657, -675978537;
	mov.b32 	%r658, -18408962;
	st.local.v4.u32 	[%rd6+48], {%r658, %r657, %r656, %r655};
	mov.b32 	%r659, 2113570685;
	mov.b32 	%r660, -913751863;
	mov.b32 	%r661, -2111857278;
	mov.b32 	%r662, -896580150;
	st.local.v4.u32 	[%rd6+64], {%r662, %r661, %r660, %r659};
	mov.b32 	%r663, -251982864;
	mov.b32 	%r664, 1200539975;
	mov.b32 	%r665, 1504897881;
	mov.b32 	%r666, -84994566;
	st.local.v4.u32 	[%rd6+80], {%r666, %r665, %r664, %r663};
	mov.b32 	%r667, -1354372433;
	mov.b32 	%r668, -1570767454;
	mov.b32 	%r669, -726439980;
	mov.b32 	%r670, -1388188499;
	st.local.v4.u32 	[%rd6+96], {%r670, %r669, %r668, %r667};
	mov.b32 	%r671, -1063560256;
	mov.b32 	%r672, 1927583346;
	mov.b32 	%r673, -1538000988;
	mov.b32 	%r674, -1675378788;
	st.local.v4.u32 	[%rd6+112], {%r674, %r673, %r672, %r671};
	mov.b32 	%r675, 642542118;
	mov.b32 	%r676, -1824674157;
	mov.b32 	%r677, -35578627;
	mov.b32 	%r678, -1217019209;
	st.local.v4.u32 	[%rd6+128], {%r678, %r677, %r676, %r675};
	mov.b32 	%r679, -863809588;
	mov.b32 	%r680, -134937865;
	mov.b32 	%r681, 1065238847;
	mov.b32 	%r682, 913070646;
	st.local.v4.u32 	[%rd6+144], {%r682, %r681, %r680, %r679};
	mov.b32 	%r683, -235337487;
	mov.b32 	%r684, -439274267;
	mov.b32 	%r685, -1521355611;
	mov.b32 	%r686, 879254580;
	st.local.v4.u32 	[%rd6+160], {%r686, %r685, %r684, %r683};
	mov.b32 	%r687, 355090197;
	mov.b32 	%r688, 828527409;
	mov.b32 	%r689, -659852328;
	mov.b32 	%r690, 1910674289;
	st.local.v4.u32 	[%rd6+176], {%r690, %r689, %r688, %r687};
	mov.b32 	%r691, -1013096765;
	mov.b32 	%r692, 591815971;
	mov.b32 	%r693, -946515257;
	mov.b32 	%r694, 67636228;
	st.local.v4.u32 	[%rd6+192], {%r694, %r693, %r692, %r691};
	mov.b32 	%r695, -1708149350;
	mov.b32 	%r696, 84545285;
	mov.b32 	%r697, -1774739050;
	mov.b32 	%r698, 405809176;
	st.local.v4.u32 	[%rd6+208], {%r698, %r697, %r696, %r695};
	mov.b32 	%r699, -488686110;
	mov.b32 	%r700, -2145674368;
	mov.b32 	%r701, 304363026;
	mov.b32 	%r702, 118360327;
	st.local.v4.u32 	[%rd6+224], {%r702, %r701, %r700, %r699};
	mov.b32 	%r703, 1978310517;
	mov.b32 	%r704, -1300247118;
	mov.b32 	%r705, 659450151;
	mov.b32 	%r706, -338876693;
	st.local.v4.u32 	[%rd6+240], {%r706, %r705, %r704, %r703};
	mov.b32 	%r707, 439627290;
	mov.b32 	%r708, 743994412;
	mov.b32 	%r709, -2095210877;
	mov.b32 	%r710, 152181513;
	st.local.v4.u32 	[%rd6+256], {%r710, %r709, %r708, %r707};
	mov.b32 	%r711, -1604584544;
	mov.b32 	%r712, 1521806938;
	mov.b32 	%r713, 1859957358;
	mov.b32 	%r714, 456535323;
	st.local.v4.u32 	[%rd6+272], {%r714, %r713, %r712, %r711};
	mov.b32 	%r715, -1283600717;
	mov.b32 	%r716, -692624938;
	mov.b32 	%r717, 997608763;
	mov.b32 	%r718, 1386542674;
	st.local.v4.u32 	[%rd6+288], {%r718, %r717, %r716, %r715};
	mov.b32 	%r719, -2079090812;
	mov.b32 	%r720, 794718511;
	mov.b32 	%r721, -472039709;
	mov.b32 	%r722, 693271337;
	st.local.v4.u32 	[%rd6+304], {%r722, %r721, %r720, %r719};
	mov.b32 	%r723, -306107155;
	mov.b32 	%r724, -776378159;
	mov.b32 	%r725, 1403450707;
	st.local.v4.u32 	[%rd6+320], {%r725, %r724, %r213, %r723};
	mov.b32 	%r726, 1538714971;
	mov.b32 	%r727, -1317418831;
	mov.b32 	%r728, -52224004;
	mov.b32 	%r729, 541089824;
	st.local.v4.u32 	[%rd6+336], {%r729, %r728, %r727, %r726};
	mov.b32 	%r730, 963791673;
	mov.b32 	%r731, -1100490306;
	mov.b32 	%r732, -879933749;
	mov.b32 	%r733, 1792327274;
	st.local.v4.u32 	[%rd6+352], {%r733, %r732, %r731, %r730};
	mov.b32 	%r734, -813348145;
	mov.b32 	%r735, 1487988824;
	mov.b32 	%r736, 1285084236;
	mov.b32 	%r737, 1251270218;
	st.local.v4.u32 	[%rd6+368], {%r737, %r736, %r735, %r734};
	mov.b32 	%r738, -68348165;
	mov.b32 	%r739, -1437604438;
	mov.b32 	%r740, -272291089;
	mov.b32 	%r741, -793023536;
	st.local.v4.u32 	[%rd6+384], {%r741, %r740, %r739, %r738};
	mov.b32 	%r742, -2062445435;
	mov.b32 	%r743, 862344499;
	mov.b32 	%r744, 1301993293;
	mov.b32 	%r745, 1132905795;
	st.local.v4.u32 	[%rd6+400], {%r745, %r744, %r743, %r742};
	mov.b32 	%r746, 2147385727;
	mov.b32 	%r747, 33818114;
	mov.b32 	%r748, -102166279;
	mov.b32 	%r749, 1166724933;
	st.local.v4.u32 	[%rd6+416], {%r749, %r748, %r747, %r746};
	mov.b32 	%r750, -1471421528;
	mov.b32 	%r751, -1624917345;
	mov.b32 	%r752, 1014514748;
	mov.b32 	%r753, 1352724560;
	st.local.v4.u32 	[%rd6+432], {%r753, %r752, %r751, %r750};
	mov.b32 	%r754, -1895462257;
	mov.b32 	%r755, 1082179648;
	mov.b32 	%r756, -1554121053;
	mov.b32 	%r757, 1369633617;
	st.local.v4.u32 	[%rd6+448], {%r757, %r756, %r755, %r754};
	mov.b32 	%r758, -168753931;
	mov.b32 	%r759, 946882616;
	mov.b32 	%r760, -1658733411;
	mov.b32 	%r761, -1841320558;
	st.local.v4.u32 	[%rd6+464], {%r761, %r760, %r759, %r758};
	mov.b32 	%r762, 557998881;
	mov.b32 	%r763, -626035238;
	mov.b32 	%r764, -1233665610;
	mov.b32 	%r765, -1134305348;
	st.local.v4.u32 	[%rd6+480], {%r765, %r764, %r763, %r762};
	mov.b32 	%r766, -759206446;
	mov.b32 	%r767, -201519373;
	mov.b32 	%r768, -1762561;
	mov.b32 	%r769, 270544912;
	st.local.v4.u32 	[%rd6+496], {%r769, %r768, %r767, %r766};
	mov.b32 	%r770, -322752532;
	mov.b32 	%r771, 321271059;
	mov.b32 	%r772, 202904588;
	mov.b32 	%r773, -847164211;
	st.local.v4.u32 	[%rd6+512], {%r773, %r772, %r771, %r770};
	mov.b32 	%r774, 388905239;
	mov.b32 	%r775, 1149815876;
	mov.b32 	%r776, -1758092649;
	mov.b32 	%r777, 1606345055;
	st.local.v4.u32 	[%rd6+528], {%r777, %r776, %r775, %r774};
	mov.b32 	%r778, 1031423805;
	mov.b32 	%r779, 2130477694;
	mov.b32 	%r780, -1487539545;
	mov.b32 	%r781, -996976700;
	st.local.v4.u32 	[%rd6+544], {%r781, %r780, %r779, %r778};
	mov.b32 	%r782, 1944491379;
	mov.b32 	%r783, 422718233;
	mov.b32 	%r784, 1572530013;
	mov.b32 	%r785, 1690872932;
	st.local.v4.u32 	[%rd6+560], {%r785, %r784, %r783, %r782};
	mov.b32 	%r786, -593264676;
	mov.b32 	%r787, 1335808335;
	mov.b32 	%r788, -2129028991;
	mov.b32 	%r789, 1623236704;
	st.local.v4.u32 	[%rd6+576], {%r789, %r788, %r787, %r786};
	mov.b32 	%r790, -2012511352;
	mov.b32 	%r791, -1875137648;
	mov.b32 	%r792, 710180394;
	mov.b32 	%r793, 574907938;
	st.local.v4.u32 	[%rd6+592], {%r793, %r792, %r791, %r790};
	mov.b32 	%r794, 338181140;
	mov.b32 	%r795, -1200893000;
	mov.b32 	%r796, -288937490;
	mov.b32 	%r797, 1183631942;
	st.local.v4.u32 	[%rd6+608], {%r797, %r796, %r795, %r794};
	mov.b32 	%r798, -609388837;
	mov.b32 	%r799, 185998603;
	mov.b32 	%r800, 1589437022;
	mov.b32 	%r801, -559449634;
	st.local.v4.u32 	[%rd6+624], {%r801, %r800, %r799, %r798};
	mov.b32 	%r802, 169090570;
	mov.b32 	%r803, 980700730;
	mov.b32 	%r804, 845436466;
	mov.b32 	%r805, -522503200;
	st.local.v4.u32 	[%rd6+640], {%r805, %r804, %r803, %r802};
	mov.b32 	%r806, 1555620956;
	mov.b32 	%r807, 608726052;
	mov.b32 	%r808, 101452294;
	mov.b32 	%r809, 1234361161;
	st.local.v4.u32 	[%rd6+656], {%r809, %r808, %r807, %r806};
	mov.b32 	%r810, 1657054818;
	mov.b32 	%r811, -1404833876;
	mov.b32 	%r812, -742560045;
	mov.b32 	%r813, -1029743166;
	st.local.v4.u32 	[%rd6+672], {%r813, %r812, %r811, %r810};
	mov.b32 	%r814, 2045938553;
	mov.b32 	%r815, -455919644;
	mov.b32 	%r816, -1791908715;
	mov.b32 	%r817, -1858492271;
	st.local.v4.u32 	[%rd6+688], {%r817, %r816, %r815, %r814};
	mov.b32 	%r818, 1843050349;
	mov.b32 	%r819, 929978679;
	mov.b32 	%r820, -930397240;
	mov.b32 	%r821, -405458201;
	st.local.v4.u32 	[%rd6+704], {%r821, %r820, %r819, %r818};
	mov.b32 	%r822, -1454776151;
	mov.b32 	%r823, 1318900302;
	mov.b32 	%r824, -709794603;
	mov.b32 	%r825, -1929278323;
	st.local.v4.u32 	[%rd6+720], {%r825, %r824, %r823, %r822};
	mov.b32 	%r826, -355523094;
	mov.b32 	%r827, -185399308;
	mov.b32 	%r828, 1454176854;
	mov.b32 	%r829, 1826141292;
	st.local.v4.u32 	[%rd6+736], {%r829, %r828, %r827, %r826};
	mov.b32 	%r830, 135272456;
	mov.b32 	%r831, -1371018834;
	mov.b32 	%r832, 2062847610;
	mov.b32 	%r833, 1707781989;
	st.local.v4.u32 	[%rd6+752], {%r833, %r832, %r831, %r830};
	mov.b32 	%r834, 777810478;
	mov.b32 	%r835, 625635109;
	mov.b32 	%r836, 2029029496;
	mov.b32 	%r837, -1167075910;
	st.local.v4.u32 	[%rd6+768], {%r837, %r836, %r835, %r834};
	mov.b32 	%r838, -963161658;
	mov.b32 	%r839, -1267480652;
	mov.b32 	%r840, -1504185946;
	mov.b32 	%r841, 473441308;
	st.local.v4.u32 	[%rd6+784], {%r841, %r840, %r839, %r838};
	mov.b32 	%r842, 524165407;
	mov.b32 	%r843, 1961401460;
	mov.b32 	%r844, -576619299;
	mov.b32 	%r845, -389340184;
	st.local.v4.u32 	[%rd6+800], {%r845, %r844, %r843, %r842};
	mov.b32 	%r846, -1978694262;
	mov.b32 	%r847, -1962047861;
	mov.b32 	%r848, -1117659971;
	mov.b32 	%r849, 1268178251;
	st.local.v4.u32 	[%rd6+816], {%r849, %r848, %r847, %r846};
	mov.b32 	%r850, 1724688998;
	mov.b32 	%r851, -1250835275;
	mov.b32 	%r852, 1048330814;
	mov.b32 	%r853, 1893765232;
	st.local.v4.u32 	[%rd6+832], {%r853, %r852, %r851, %r850};
	mov.b32 	%r854, 236720654;
	mov.b32 	%r855, -151584266;
	mov.b32 	%r856, 50726147;
	mov.b32 	%r857, 1217452104;
	st.local.v4.u32 	[%rd6+848], {%r857, %r856, %r855, %r854};
	mov.b32 	%r858, -1184247623;
	mov.b32 	%r859, 1471084887;
	mov.b32 	%r860, 896163637;
	mov.b32 	%r861, 1640145761;
	st.local.v4.u32 	[%rd6+864], {%r861, %r860, %r859, %r858};
	mov.b32 	%r862, -1641563746;
	mov.b32 	%r863, 490350365;
	mov.b32 	%r864, -1046914879;
	mov.b32 	%r865, -2045275770;
	st.local.v4.u32 	[%rd6+880], {%r865, %r864, %r863, %r862};
	mov.b32 	%r866, 287453969;
	mov.b32 	%r867, -1741966440;
	mov.b32 	%r868, -118811656;
	mov.b32 	%r869, -505857823;
	st.local.v4.u32 	[%rd6+896], {%r869, %r868, %r867, %r866};
	mov.b32 	%r870, -1808554092;
	mov.b32 	%r871, -1912108658;
	mov.b32 	%r872, -643206951;
	mov.b32 	%r873, 1775418217;
	st.local.v4.u32 	[%rd6+912], {%r873, %r872, %r871, %r870};
	mov.b32 	%r874, -372694807;
	mov.b32 	%r875, -2028629369;
	mov.b32 	%r876, 507257374;
	mov.b32 	%r877, -1691502949;
	st.local.v4.u32 	[%rd6+928], {%r877, %r876, %r875, %r874};
	mov.b32 	%r878, -542803233;
	mov.b32 	%r879, 676362280;
	mov.b32 	%r880, 1437269845;
	mov.b32 	%r881, -829994546;
	st.local.v4.u32 	[%rd6+944], {%r881, %r880, %r879, %r878};
	mov.b32 	%r882, 219813645;
	mov.b32 	%r883, -1995865975;
	mov.b32 	%r884, -1587939167;
	mov.b32 	%r885, -1945923700;
	st.local.v4.u32 	[%rd6+960], {%r885, %r884, %r883, %r882};
	mov.b32 	%r886, 1758509160;
	mov.b32 	%r887, 1115997762;
	mov.b32 	%r888, -422104602;
	mov.b32 	%r889, -1083843905;
	st.local.v4.u32 	[%rd6+976], {%r889, %r888, %r887, %r886};
	mov.b32 	%r890, 253628687;
	mov.b32 	%r891, 760903469;
	mov.b32 	%r892, -1725321063;
	mov.b32 	%r893, 1099088705;
	st.local.v4.u32 	[%rd6+992], {%r893, %r892, %r891, %r890};
	mov.b32 	%r894, 371997206;
	mov.b32 	%r895, -1150429509;
	mov.b32 	%r896, 1420360788;
	mov.b32 	%r897, -1334064208;
	st.local.v4.u32 	[%rd6+1008], {%r897, %r896, %r895, %r894};
	mov.b32 	%r898, -158499973;
	mov.b32 	%r899, -291932297;
	mov.b32 	%r900, -125535108;
	mov.b32 	%r901, -962239645;
	st.local.v4.u32 	[%rd7], {%r901, %r900, %r899, %r898};
	add.s64 	%rd98, %rd7, 16;
	mov.b32 	%r902, -1856715323;
	mov.b32 	%r903, -558796945;
	mov.b32 	%r904, -692229269;
	mov.b32 	%r905, -15863054;
	st.local.v4.u32 	[%rd7+16], {%r905, %r904, %r903, %r902};
	mov.b32 	%r906, 1451043627;
	mov.b32 	%r907, -827758745;
	mov.b32 	%r908, 33751297;
	mov.b32 	%r909, 1615867952;
	st.local.v4.u32 	[%rd7+32], {%r909, %r908, %r907, %r906};
	mov.b32 	%r910, -325421450;
	mov.b32 	%r911, 1306962859;
	mov.b32 	%r912, -1251813417;
	mov.b32 	%r913, -417726722;
	st.local.v4.u32 	[%rd7+48], {%r913, %r912, %r911, %r910};
	mov.b32 	%r914, -91783811;
	mov.b32 	%r915, -1992242743;
	mov.b32 	%r916, 530416258;
	mov.b32 	%r917, -1891251510;
	st.local.v4.u32 	[%rd7+64], {%r917, %r916, %r915, %r914};
	mov.b32 	%r918, -83103504;
	mov.b32 	%r919, -1899411641;
	mov.b32 	%r920, -1293199015;
	mov.b32 	%r921, -283772166;
	st.local.v4.u32 	[%rd7+80], {%r921, %r920, %r919, %r918};
	mov.b32 	%r922, 1173008303;
	mov.b32 	%r923, 1610457762;
	mov.b32 	%r924, -1285040940;
	mov.b32 	%r925, 1106029997;
	st.local.v4.u32 	[%rd7+96], {%r925, %r924, %r923, %r922};
	mov.b32 	%r926, -1688485696;
	mov.b32 	%r927, -459902350;
	mov.b32 	%r928, 1408738468;
	mov.b32 	%r929, 599760028;
	st.local.v4.u32 	[%rd7+112], {%r929, %r928, %r927, %r926};
	mov.b32 	%r930, 1282024998;
	mov.b32 	%r931, 1034851219;
	mov.b32 	%r932, -518193667;
	mov.b32 	%r933, 1975695287;
	st.local.v4.u32 	[%rd7+128], {%r933, %r932, %r931, %r930};
	mov.b32 	%r934, -2091922228;
	mov.b32 	%r935, -184354825;
	mov.b32 	%r936, 2118205247;
	mov.b32 	%r937, 1817851446;
	st.local.v4.u32 	[%rd7+144], {%r937, %r936, %r935, %r934};
	mov.b32 	%r938, -116854287;
	mov.b32 	%r939, -785062427;
	mov.b32 	%r940, 1374987685;
	mov.b32 	%r941, 1750873140;
	st.local.v4.u32 	[%rd7+160], {%r941, %r940, %r939, %r938};
	mov.b32 	%r942, 708777237;
	mov.b32 	%r943, 1649619249;
	mov.b32 	%r944, -1418471208;
	mov.b32 	%r945, -493653647;
	st.local.v4.u32 	[%rd7+176], {%r945, %r944, %r943, %r942};
	mov.b32 	%r946, -1654733885;
	mov.b32 	%r947, 1181033251;
	mov.b32 	%r948, -1789737017;
	mov.b32 	%r949, 135005188;
	st.local.v4.u32 	[%rd7+192], {%r949, %r948, %r947, %r946};
	mov.b32 	%r950, 800430746;
	mov.b32 	%r951, 168756485;
	mov.b32 	%r952, 933336726;
	mov.b32 	%r953, 807933976;
	st.local.v4.u32 	[%rd7+208], {%r953, %r952, %r951, %r950};
	mov.b32 	%r954, -549592350;
	mov.b32 	%r955, 463175808;
	mov.b32 	%r956, 607523346;
	mov.b32 	%r957, 235472647;
	st.local.v4.u32 	[%rd7+224], {%r957, %r956, %r955, %r954};
	mov.b32 	%r958, -358648459;
	mov.b32 	%r959, 2144187058;
	mov.b32 	%r960, 1315514151;
	mov.b32 	%r961, -853087253;
	st.local.v4.u32 	[%rd7+240], {%r961, %r960, %r959, %r958};
	mov.b32 	%r962, 875436570;
	mov.b32 	%r963, 1484008492;
	mov.b32 	%r964, 496927619;
	mov.b32 	%r965, 303761673;
	st.local.v4.u32 	[%rd7+256], {%r965, %r964, %r963, %r962};
	mov.b32 	%r966, 1543217312;
	mov.b32 	%r967, -1259447718;
	mov.b32 	%r968, -592286098;
	mov.b32 	%r969, 908925723;
	st.local.v4.u32 	[%rd7+272], {%r969, %r968, %r967, %r966};
	mov.b32 	%r970, 2110698419;
	mov.b32 	%r971, -1218324778;
	mov.b32 	%r972, 1984772923;
	mov.b32 	%r973, -1527360942;
	st.local.v4.u32 	[%rd7+288], {%r973, %r972, %r971, %r970};
	mov.b32 	%r974, 328696964;
	mov.b32 	%r975, 1584475951;
	mov.b32 	%r976, -583080989;
	mov.b32 	%r977, 1383803177;
	st.local.v4.u32 	[%rd7+304], {%r977, %r976, %r975, %r974};
	mov.b32 	%r978, -1054020115;
	mov.b32 	%r979, -1184312879;
	mov.b32 	%r980, -1493871789;
	st.local.v4.u32 	[%rd7+320], {%r980, %r979, %r213, %r978};
	mov.b32 	%r981, -1225958565;
	mov.b32 	%r982, 2043195825;
	mov.b32 	%r983, -484442884;
	mov.b32 	%r984, 1080041504;
	st.local.v4.u32 	[%rd7+336], {%r984, %r983, %r982, %r981};
	mov.b32 	%r985, 1917532473;
	mov.b32 	%r986, 1742323390;
	mov.b32 	%r987, -1924740149;
	mov.b32 	%r988, -725718422;
	st.local.v4.u32 	[%rd7+352], {%r988, %r987, %r986, %r985};
	mov.b32 	%r989, -2058694705;
	mov.b32 	%r990, -1326950312;
	mov.b32 	%r991, -1730917300;
	mov.b32 	%r992, -1797371318;
	st.local.v4.u32 	[%rd7+368], {%r992, %r991, %r990, %r989};
	mov.b32 	%r993, -317260805;
	mov.b32 	%r994, 1340451498;
	mov.b32 	%r995, -987041809;
	mov.b32 	%r996, -1150562096;
	st.local.v4.u32 	[%rd7+384], {%r996, %r995, %r994, %r993};
	mov.b32 	%r997, 294946181;
	mov.b32 	%r998, 1716859699;
	mov.b32 	%r999, -1697166003;
	mov.b32 	%r1000, -2033892541;
	st.local.v4.u32 	[%rd7+400], {%r1000, %r999, %r998, %r997};
	mov.b32 	%r1001, -25067649;
	mov.b32 	%r1002, 67502594;
	mov.b32 	%r1003, -384763399;
	mov.b32 	%r1004, -1966127803;
	st.local.v4.u32 	[%rd7+416], {%r1004, %r1003, %r1002, %r1001};
	mov.b32 	%r1005, 1273211048;
	mov.b32 	%r1006, 632987551;
	mov.b32 	%r1007, 2017737788;
	mov.b32 	%r1008, -1594863536;
	st.local.v4.u32 	[%rd7+432], {%r1008, %r1007, %r1006, %r1005};
	mov.b32 	%r1009, 92966799;
	mov.b32 	%r1010, -2134884288;
	mov.b32 	%r1011, 1576969123;
	mov.b32 	%r1012, -1561112239;
	st.local.v4.u32 	[%rd7+448], {%r1012, %r1011, %r1010, %r1009};
	mov.b32 	%r1013, -251333131;
	mov.b32 	%r1014, 1883781176;
	mov.b32 	%r1015, 566009245;
	mov.b32 	%r1016, 1068339858;
	st.local.v4.u32 	[%rd7+464], {%r1016, %r1015, %r1014, %r1013};
	mov.b32 	%r1017, 1113792801;
	mov.b32 	%r1018, -1351230758;
	mov.b32 	%r1019, 2009183926;
	mov.b32 	%r1020, 1675607228;
	st.local.v4.u32 	[%rd7+480], {%r1020, %r1019, %r1018, %r1017};
	mov.b32 	%r1021, -1083321646;
	mov.b32 	%r1022, -49351693;
	mov.b32 	%r1023, -451215361;
	mov.b32 	%r1024, 540020752;
	st.local.v4.u32 	[%rd7+496], {%r1024, %r1023, %r1022, %r1021};
	mov.b32 	%r1025, -1020269332;
	mov.b32 	%r1026, 641012499;
	mov.b32 	%r1027, 403966988;
	mov.b32 	%r1028, -2125673011;
	st.local.v4.u32 	[%rd7+512], {%r1028, %r1027, %r1026, %r1025};
	mov.b32 	%r1029, 775493399;
	mov.b32 	%r1030, -1999879100;
	mov.b32 	%r1031, 899848087;
	mov.b32 	%r1032, -1092526241;
	st.local.v4.u32 	[%rd7+528], {%r1032, %r1031, %r1030, %r1029};
	mov.b32 	%r1033, 2051489085;
	mov.b32 	%r1034, -58556802;
	mov.b32 	%r1035, 1441965991;
	mov.b32 	%r1036, -1822964540;
	st.local.v4.u32 	[%rd7+544], {%r1036, %r1035, %r1034, %r1033};
	mov.b32 	%r1037, -426413197;
	mov.b32 	%r1038, 841685273;
	mov.b32 	%r1039, -1159242403;
	mov.b32 	%r1040, -928226204;
	st.local.v4.u32 	[%rd7+560], {%r1040, %r1039, %r1038, %r1037};
	mov.b32 	%r1041, -1551901476;
	mov.b32 	%r1042, -1630449841;
	mov.b32 	%r1043, 429425025;
	mov.b32 	%r1044, -1063231392;
	st.local.v4.u32 	[%rd7+576], {%r1044, %r1043, %r1042, %r1041};
	mov.b32 	%r1045, 193169544;
	mov.b32 	%r1046, 1001099408;
	mov.b32 	%r1047, 1417554474;
	mov.b32 	%r1048, 1147544098;
	st.local.v4.u32 	[%rd7+592], {%r1048, %r1047, %r1046, %r1045};
	mov.b32 	%r1049, 675025940;
	mov.b32 	%r1050, 1809037496;
	mov.b32 	%r1051, -953553170;
	mov.b32 	%r1052, -1932900794;
	st.local.v4.u32 	[%rd7+608], {%r1052, %r1051, %r1050, %r1049};
	mov.b32 	%r1053, -1384719397;
	mov.b32 	%r1054, 371002123;
	mov.b32 	%r1055, -1126015394;
	mov.b32 	%r1056, -1485185314;
	st.local.v4.u32 	[%rd7+624], {%r1056, %r1055, %r1054, %r1053};
	mov.b32 	%r1057, 337512970;
	mov.b32 	%r1058, 1951283770;
	mov.b32 	%r1059, 1683370546;
	mov.b32 	%r1060, -616832800;
	st.local.v4.u32 	[%rd7+640], {%r1060, %r1059, %r1058, %r1057};
	mov.b32 	%r1061, -1192993700;
	mov.b32 	%r1062, 1215046692;
	mov.b32 	%r1063, 201983494;
	mov.b32 	%r1064, -1831122615;
	st.local.v4.u32 	[%rd7+656], {%r1064, %r1063, %r1062, %r1061};
	mov.b32 	%r1065, -995728798;
	mov.b32 	%r1066, 1139780780;
	mov.b32 	%r1067, -1116810285;
	mov.b32 	%r1068, -1621245246;
	st.local.v4.u32 	[%rd7+672], {%r1068, %r1067, %r1066, %r1065};
	mov.b32 	%r1069, -225740423;
	mov.b32 	%r1070, -751311644;
	mov.b32 	%r1071, 832869781;
	mov.b32 	%r1072, 967348625;
	st.local.v4.u32 	[%rd7+688], {%r1072, %r1071, %r1070, %r1069};
	mov.b32 	%r1073, -625513107;
	mov.b32 	%r1074, 1851340599;
	mov.b32 	%r1075, -1958491960;
	mov.b32 	%r1076, -718084121;
	st.local.v4.u32 	[%rd7+704], {%r1076, %r1075, %r1074, %r1073};
	mov.b32 	%r1077, 1239460265;
	mov.b32 	%r1078, -1663938994;
	mov.b32 	%r1079, -1318791723;
	mov.b32 	%r1080, 25988493;
	st.local.v4.u32 	[%rd7+720], {%r1080, %r1079, %r1078, %r1077};
	mov.b32 	%r1081, -819598614;
	mov.b32 	%r1082, -217582348;
	mov.b32 	%r1083, -1392880042;
	mov.b32 	%r1084, -659264404;
	st.local.v4.u32 	[%rd7+736], {%r1084, %r1083, %r1082, %r1081};
	mov.b32 	%r1085, 270010376;
	mov.b32 	%r1086, 1206496942;
	mov.b32 	%r1087, -191989126;
	mov.b32 	%r1088, -894474907;
	st.local.v4.u32 	[%rd7+752], {%r1088, %r1087, %r1086, %r1085};
	mov.b32 	%r1089, 1550986798;
	mov.b32 	%r1090, 1248797989;
	mov.b32 	%r1091, -259491720;
	mov.b32 	%r1092, 1876277946;
	st.local.v4.u32 	[%rd7+768], {%r1092, %r1091, %r1090, %r1089};
	mov.b32 	%r1093, -1756248378;
	mov.b32 	%r1094, 1942467764;
	mov.b32 	%r1095, 1475454630;
	mov.b32 	%r1096, 941890588;
	st.local.v4.u32 	[%rd7+784], {%r1096, %r1095, %r1094, %r1093};
	mov.b32 	%r1097, 1042358047;
	mov.b32 	%r1098, -392399756;
	mov.b32 	%r1099, -1585652259;
	mov.b32 	%r1100, -886839064;
	st.local.v4.u32 	[%rd7+800], {%r1100, %r1099, %r1098, %r1097};
	mov.b32 	%r1101, 260409994;
	mov.b32 	%r1102, 226921355;
	mov.b32 	%r1103, 1641856445;
	mov.b32 	%r1104, -1763882165;
	st.local.v4.u32 	[%rd7+816], {%r1104, %r1103, %r1102, %r1101};
	mov.b32 	%r1105, -861247898;
	mov.b32 	%r1106, 1908716981;
	mov.b32 	%r1107, 2084716094;
	mov.b32 	%r1108, -527404944;
	st.local.v4.u32 	[%rd7+832], {%r1108, %r1107, %r1106, %r1105};
	mov.b32 	%r1109, 470945294;
	mov.b32 	%r1110, -150866186;
	mov.b32 	%r1111, 100991747;
	mov.b32 	%r1112, -1864873912;
	st.local.v4.u32 	[%rd7+848], {%r1112, %r1111, %r1110, %r1109};
	mov.b32 	%r1113, 1775286713;
	mov.b32 	%r1114, -1359390889;
	mov.b32 	%r1115, 1784624437;
	mov.b32 	%r1116, -1029480095;
	st.local.v4.u32 	[%rd7+864], {%r1116, %r1115, %r1114, %r1113};
	mov.b32 	%r1117, 666476190;
	mov.b32 	%r1118, 975641885;
	mov.b32 	%r1119, -1722236479;
	mov.b32 	%r1120, 395413126;
	st.local.v4.u32 	[%rd7+880], {%r1120, %r1119, %r1118, %r1117};
	mov.b32 	%r1121, 573772049;
	mov.b32 	%r1122, 733190296;
	mov.b32 	%r1123, -351012616;
	mov.b32 	%r1124, -650583583;
	st.local.v4.u32 	[%rd7+896], {%r1124, %r1123, %r1122, %r1121};
	mov.b32 	%r1125, 866620564;
	mov.b32 	%r1126, 126455438;
	mov.b32 	%r1127, -1452221991;
	mov.b32 	%r1128, -759469719;
	st.local.v4.u32 	[%rd7+912], {%r1128, %r1127, %r1126, %r1125};
	mov.b32 	%r1129, -920589847;
	mov.b32 	%r1130, 361924487;
	mov.b32 	%r1131, 1008868894;
	mov.b32 	%r1132, 766942107;
	st.local.v4.u32 	[%rd7+928], {%r1132, %r1131, %r1130, %r1129};
	mov.b32 	%r1133, -1518673953;
	mov.b32 	%r1134, 1350051880;
	mov.b32 	%r1135, -1426107051;
	mov.b32 	%r1136, -2025206066;
	st.local.v4.u32 	[%rd7+944], {%r1136, %r1135, %r1134, %r1133};
	mov.b32 	%r1137, 437718285;
	mov.b32 	%r1138, 159418761;
	mov.b32 	%r1139, 1509466529;
	mov.b32 	%r1140, 59739276;
	st.local.v4.u32 	[%rd7+960], {%r1140, %r1139, %r1138, %r1137};
	mov.b32 	%r1141, -793221016;
	mov.b32 	%r1142, -2067381694;
	mov.b32 	%r1143, -684595482;
	mov.b32 	%r1144, 1708834751;
	st.local.v4.u32 	[%rd7+976], {%r1144, %r1143, %r1142, %r1141};
	mov.b32 	%r1145, 504434447;
	mov.b32 	%r1146, 1517759789;
	mov.b32 	%r1147, 699439513;
	mov.b32 	%r1148, -2101132991;
	st.local.v4.u32 	[%rd7+992], {%r1148, %r1147, %r1146, %r1145};
	mov.b32 	%r1149, 742004246;
	mov.b32 	%r1150, 1842789307;
	mov.b32 	%r1151, -1459858348;
	mov.b32 	%r1152, 2076946608;
	st.local.v4.u32 	[%rd7+1008], {%r1152, %r1151, %r1150, %r1149};
	mov.u32 	%r1153, _ZZ7AES_128P8aesBlockyPjiE11matrizCajaS;
	add.s32 	%r6099, %r1153, 3;
	mov.u32 	%r1154, _ZZ7AES_128P8aesBlockyPjiE2T1;
	add.s32 	%r6098, %r1154, 16;
	mov.u32 	%r1155, _ZZ7AES_128P8aesBlockyPjiE2T4;
	add.s32 	%r6097, %r1155, 16;
	mov.u32 	%r1156, _ZZ7AES_128P8aesBlockyPjiE2T2;
	add.s32 	%r6096, %r1156, 16;
	mov.u32 	%r1157, _ZZ7AES_128P8aesBlockyPjiE2T3;
	add.s32 	%r6095, %r1157, 16;
	mov.b32 	%r6100, 7;
$L__BB1_12:
	ld.local.v2.b32 	{%r1158, %r1159}, [%rd92];
	bfe.u32 	%r1160, %r1159, 24, 8;
	bfe.u32 	%r1161, %r1159, 16, 8;
	bfe.u32 	%r1162, %r1159, 8, 8;
	bfe.u32 	%r1163, %r1159, 0, 8;
	bfe.u32 	%r1164, %r1158, 24, 8;
	bfe.u32 	%r1165, %r1158, 16, 8;
	bfe.u32 	%r1166, %r1158, 8, 8;
	bfe.u32 	%r1167, %r1158, 0, 8;
	st.shared.u8 	[%r6099+-3], %r1167;
	ld.local.v4.u32 	{%r1168, %r1169, %r1170, %r1171}, [%rd101+-16];
	st.shared.u32 	[%r6098+-16], %r1168;
	ld.local.v4.u32 	{%r1172, %r1173, %r1174, %r1175}, [%rd100+-16];
	st.shared.u32 	[%r6096+-16], %r1172;
	ld.local.v4.u32 	{%r1176, %r1177, %r1178, %r1179}, [%rd99+-16];
	st.shared.u32 	[%r6095+-16], %r1176;
	ld.local.v4.u32 	{%r1180, %r1181, %r1182, %r1183}, [%rd98+-16];
	st.shared.u32 	[%r6097+-16], %r1180;
	st.shared.u8 	[%r6099+-2], %r1166;
	st.shared.u32 	[%r6098+-12], %r1169;
	st.shared.u32 	[%r6096+-12], %r1173;
	st.shared.u32 	[%r6095+-12], %r1177;
	st.shared.u32 	[%r6097+-12], %r1181;
	st.shared.u8 	[%r6099+-1], %r1165;
	st.shared.u32 	[%r6098+-8], %r1170;
	st.shared.u32 	[%r6096+-8], %r1174;
	st.shared.u32 	[%r6095+-8], %r1178;
	st.shared.u32 	[%r6097+-8], %r1182;
	st.shared.u8 	[%r6099], %r1164;
	st.shared.u32 	[%r6098+-4], %r1171;
	st.shared.u32 	[%r6096+-4], %r1175;
	st.shared.u32 	[%r6095+-4], %r1179;
	st.shared.u32 	[%r6097+-4], %r1183;
	st.shared.u8 	[%r6099+1], %r1163;
	ld.local.v4.u32 	{%r1184, %r1185, %r1186, %r1187}, [%rd101];
	st.shared.u32 	[%r6098], %r1184;
	ld.local.v4.u32 	{%r1188, %r1189, %r1190, %r1191}, [%rd100];
	st.shared.u32 	[%r6096], %r1188;
	ld.local.v4.u32 	{%r1192, %r1193, %r1194, %r1195}, [%rd99];
	st.shared.u32 	[%r6095], %r1192;
	ld.local.v4.u32 	{%r1196, %r1197, %r1198, %r1199}, [%rd98];
	st.shared.u32 	[%r6097], %r1196;
	st.shared.u8 	[%r6099+2], %r1162;
	st.shared.u32 	[%r6098+4], %r1185;
	st.shared.u32 	[%r6096+4], %r1189;
	st.shared.u32 	[%r6095+4], %r1193;
	st.shared.u32 	[%r6097+4], %r1197;
	st.shared.u8 	[%r6099+3], %r1161;
	st.shared.u32 	[%r6098+8], %r1186;
	st.shared.u32 	[%r6096+8], %r1190;
	st.shared.u32 	[%r6095+8], %r1194;
	st.shared.u32 	[%r6097+8], %r1198;
	st.shared.u8 	[%r6099+4], %r1160;
	st.shared.u32 	[%r6098+12], %r1187;
	st.shared.u32 	[%r6096+12], %r1191;
	st.shared.u32 	[%r6095+12], %r1195;
	st.shared.u32 	[%r6097+12], %r1199;
	add.s32 	%r6100, %r6100, 8;
	add.s64 	%rd92, %rd92, 8;
	add.s64 	%rd101, %rd101, 32;
	add.s64 	%rd100, %rd100, 32;
	add.s64 	%rd99, %rd99, 32;
	add.s64 	%rd98, %rd98, 32;
	add.s32 	%r6099, %r6099, 8;
	add.s32 	%r6098, %r6098, 32;
	add.s32 	%r6097, %r6097, 32;
	add.s32 	%r6096, %r6096, 32;
	add.s32 	%r6095, %r6095, 32;
	setp.ne.s32 	%p6, %r6100, 263;
	@%p6 bra 	$L__BB1_12;
$L__BB1_13:
	ld.param.u64 	%rd85, [_Z24OCB128EncryptRandomAccesP8aesBlockS0_S0_yyyPj_param_6];
	ld.param.u64 	%rd84, [_Z24OCB128EncryptRandomAccesP8aesBlockS0_S0_yyyPj_param_3];
	cvta.to.global.u64 	%rd69, %rd85;
	ld.global.u32 	%r1200, [%rd69];
	xor.b32  	%r1201, %r1200, %r30;
	ld.global.u32 	%r1202, [%rd69+4];
	xor.b32  	%r1203, %r1202, %r31;
	ld.global.u32 	%r1204, [%rd69+8];
	xor.b32  	%r1205, %r1204, %r32;
	ld.global.u32 	%r1206, [%rd69+12];
	xor.b32  	%r1207, %r1206, %r33;
	shl.b32 	%r1208, %r1201, 2;
	and.b32  	%r1209, %r1208, 1020;
	mov.u32 	%r1210, _ZZ7AES_128P8aesBlockyPjiE2T1;
	add.s32 	%r1211, %r1210, %r1209;
	ld.shared.u32 	%r1212, [%r1211];
	shr.u32 	%r1213, %r1203, 6;
	and.b32  	%r1214, %r1213, 1020;
	mov.u32 	%r1215, _ZZ7AES_128P8aesBlockyPjiE2T2;
	add.s32 	%r1216, %r1215, %r1214;
	ld.shared.u32 	%r1217, [%r1216];
	shr.u32 	%r1218, %r1205, 14;
	and.b32  	%r1219, %r1218, 1020;
	mov.u32 	%r1220, _ZZ7AES_128P8aesBlockyPjiE2T3;
	add.s32 	%r1221, %r1220, %r1219;
	ld.shared.u32 	%r1222, [%r1221];
	shr.u32 	%r1223, %r1207, 22;
	and.b32  	%r1224, %r1223, 1020;
	mov.u32 	%r1225, _ZZ7AES_128P8aesBlockyPjiE2T4;
	add.s32 	%r1226, %r1225, %r1224;
	ld.shared.u32 	%r1227, [%r1226];
	xor.b32  	%r1228, %r1217, %r1212;
	xor.b32  	%r1229, %r1228, %r1222;
	xor.b32  	%r1230, %r1229, %r1227;
	shl.b32 	%r1231, %r1203, 2;
	and.b32  	%r1232, %r1231, 1020;
	add.s32 	%r1233, %r1210, %r1232;
	ld.shared.u32 	%r1234, [%r1233];
	shr.u32 	%r1235, %r1205, 6;
	and.b32  	%r1236, %r1235, 1020;
	add.s32 	%r1237, %r1215, %r1236;
	ld.shared.u32 	%r1238, [%r1237];
	shr.u32 	%r1239, %r1207, 14;
	and.b32  	%r1240, %r1239, 1020;
	add.s32 	%r1241, %r1220, %r1240;
	ld.shared.u32 	%r1242, [%r1241];
	shr.u32 	%r1243, %r1201, 22;
	and.b32  	%r1244, %r1243, 1020;
	add.s32 	%r1245, %r1225, %r1244;
	ld.shared.u32 	%r1246, [%r1245];
	xor.b32  	%r1247, %r1238, %r1234;
	xor.b32  	%r1248, %r1247, %r1242;
	xor.b32  	%r1249, %r1248, %r1246;
	shl.b32 	%r1250, %r1205, 2;
	and.b32  	%r1251, %r1250, 1020;
	add.s32 	%r1252, %r1210, %r1251;
	ld.shared.u32 	%r1253, [%r1252];
	shr.u32 	%r1254, %r1207, 6;
	and.b32  	%r1255, %r1254, 1020;
	add.s32 	%r1256, %r1215, %r1255;
	ld.shared.u32 	%r1257, [%r1256];
	shr.u32 	%r1258, %r1201, 14;
	and.b32  	%r1259, %r1258, 1020;
	add.s32 	%r1260, %r1220, %r1259;
	ld.shared.u32 	%r1261, [%r1260];
	shr.u32 	%r1262, %r1203, 22;
	and.b32  	%r1263, %r1262, 1020;
	add.s32 	%r1264, %r1225, %r1263;
	ld.shared.u32 	%r1265, [%r1264];
	xor.b32  	%r1266, %r1257, %r1253;
	xor.b32  	%r1267, %r1266, %r1261;
	xor.b32  	%r1268, %r1267, %r1265;
	shl.b32 	%r1269, %r1207, 2;
	and.b32  	%r1270, %r1269, 1020;
	add.s32 	%r1271, %r1210, %r1270;
	ld.shared.u32 	%r1272, [%r1271];
	shr.u32 	%r1273, %r1201, 6;
	and.b32  	%r1274, %r1273, 1020;
	add.s32 	%r1275, %r1215, %r1274;
	ld.shared.u32 	%r1276, [%r1275];
	shr.u32 	%r1277, %r1203, 14;
	and.b32  	%r1278, %r1277, 1020;
	add.s32 	%r1279, %r1220, %r1278;
	ld.shared.u32 	%r1280, [%r1279];
	shr.u32 	%r1281, %r1205, 22;
	and.b32  	%r1282, %r1281, 1020;
	add.s32 	%r1283, %r1225, %r1282;
	ld.shared.u32 	%r1284, [%r1283];
	xor.b32  	%r1285, %r1276, %r1272;
	xor.b32  	%r1286, %r1285, %r1280;
	xor.b32  	%r1287, %r1286, %r1284;
	ld.global.u32 	%r1288, [%rd69+16];
	xor.b32  	%r1289, %r1288, %r1230;
	ld.global.u32 	%r1290, [%rd69+20];
	xor.b32  	%r1291, %r1290, %r1249;
	ld.global.u32 	%r1292, [%rd69+24];
	xor.b32  	%r1293, %r1292, %r1268;
	ld.global.u32 	%r1294, [%rd69+28];
	xor.b32  	%r1295, %r1294, %r1287;
	shl.b32 	%r1296, %r1289, 2;
	and.b32  	%r1297, %r1296, 1020;
	add.s32 	%r1298, %r1210, %r1297;
	ld.shared.u32 	%r1299, [%r1298];
	shr.u32 	%r1300, %r1291, 6;
	and.b32  	%r1301, %r1300, 1020;
	add.s32 	%r1302, %r1215, %r1301;
	ld.shared.u32 	%r1303, [%r1302];
	shr.u32 	%r1304, %r1293, 14;
	and.b32  	%r1305, %r1304, 1020;
	add.s32 	%r1306, %r1220, %r1305;
	ld.shared.u32 	%r1307, [%r1306];
	shr.u32 	%r1308, %r1295, 22;
	and.b32  	%r1309, %r1308, 1020;
	add.s32 	%r1310, %r1225, %r1309;
	ld.shared.u32 	%r1311, [%r1310];
	xor.b32  	%r1312, %r1303, %r1299;
	xor.b32  	%r1313, %r1312, %r1307;
	xor.b32  	%r1314, %r1313, %r1311;
	shl.b32 	%r1315, %r1291, 2;
	and.b32  	%r1316, %r1315, 1020;
	add.s32 	%r1317, %r1210, %r1316;
	ld.shared.u32 	%r1318, [%r1317];
	shr.u32 	%r1319, %r1293, 6;
	and.b32  	%r1320, %r1319, 1020;
	add.s32 	%r1321, %r1215, %r1320;
	ld.shared.u32 	%r1322, [%r1321];
	shr.u32 	%r1323, %r1295, 14;
	and.b32  	%r1324, %r1323, 1020;
	add.s32 	%r1325, %r1220, %r1324;
	ld.shared.u32 	%r1326, [%r1325];
	shr.u32 	%r1327, %r1289, 22;
	and.b32  	%r1328, %r1327, 1020;
	add.s32 	%r1329, %r1225, %r1328;
	ld.shared.u32 	%r1330, [%r1329];
	xor.b32  	%r1331, %r1322, %r1318;
	xor.b32  	%r1332, %r1331, %r1326;
	xor.b32  	%r1333, %r1332, %r1330;
	shl.b32 	%r1334, %r1293, 2;
	and.b32  	%r1335, %r1334, 1020;
	add.s32 	%r1336, %r1210, %r1335;
	ld.shared.u32 	%r1337, [%r1336];
	shr.u32 	%r1338, %r1295, 6;
	and.b32  	%r1339, %r1338, 1020;
	add.s32 	%r1340, %r1215, %r1339;
	ld.shared.u32 	%r1341, [%r1340];
	shr.u32 	%r1342, %r1289, 14;
	and.b32  	%r1343, %r1342, 1020;
	add.s32 	%r1344, %r1220, %r1343;
	ld.shared.u32 	%r1345, [%r1344];
	shr.u32 	%r1346, %r1291, 22;
	and.b32  	%r1347, %r1346, 1020;
	add.s32 	%r1348, %r1225, %r1347;
	ld.shared.u32 	%r1349, [%r1348];
	xor.b32  	%r1350, %r1341, %r1337;
	xor.b32  	%r1351, %r1350, %r1345;
	xor.b32  	%r1352, %r1351, %r1349;
	shl.b32 	%r1353, %r1295, 2;
	and.b32  	%r1354, %r1353, 1020;
	add.s32 	%r1355, %r1210, %r1354;
	ld.shared.u32 	%r1356, [%r1355];
	shr.u32 	%r1357, %r1289, 6;
	and.b32  	%r1358, %r1357, 1020;
	add.s32 	%r1359, %r1215, %r1358;
	ld.shared.u32 	%r1360, [%r1359];
	shr.u32 	%r1361, %r1291, 14;
	and.b32  	%r1362, %r1361, 1020;
	add.s32 	%r1363, %r1220, %r1362;
	ld.shared.u32 	%r1364, [%r1363];
	shr.u32 	%r1365, %r1293, 22;
	and.b32  	%r1366, %r1365, 1020;
	add.s32 	%r1367, %r1225, %r1366;
	ld.shared.u32 	%r1368, [%r1367];
	xor.b32  	%r1369, %r1360, %r1356;
	xor.b32  	%r1370, %r1369, %r1364;
	xor.b32  	%r1371, %r1370, %r1368;
	ld.global.u32 	%r1372, [%rd69+32];
	xor.b32  	%r1373, %r1372, %r1314;
	ld.global.u32 	%r1374, [%rd69+36];
	xor.b32  	%r1375, %r1374, %r1333;
	ld.global.u32 	%r1376, [%rd69+40];
	xor.b32  	%r1377, %r1376, %r1352;
	ld.global.u32 	%r1378, [%rd69+44];
	xor.b32  	%r1379, %r1378, %r1371;
	shl.b32 	%r1380, %r1373, 2;
	and.b32  	%r1381, %r1380, 1020;
	add.s32 	%r1382, %r1210, %r1381;
	ld.shared.u32 	%r1383, [%r1382];
	shr.u32 	%r1384, %r1375, 6;
	and.b32  	%r1385, %r1384, 1020;
	add.s32 	%r1386, %r1215, %r1385;
	ld.shared.u32 	%r1387, [%r1386];
	shr.u32 	%r1388, %r1377, 14;
	and.b32  	%r1389, %r1388, 1020;
	add.s32 	%r1390, %r1220, %r1389;
	ld.shared.u32 	%r1391, [%r1390];
	shr.u32 	%r1392, %r1379, 22;
	and.b32  	%r1393, %r1392, 1020;
	add.s32 	%r1394, %r1225, %r1393;
	ld.shared.u32 	%r1395, [%r1394];
	xor.b32  	%r1396, %r1387, %r1383;
	xor.b32  	%r1397, %r1396, %r1391;
	xor.b32  	%r1398, %r1397, %r1395;
	shl.b32 	%r1399, %r1375, 2;
	and.b32  	%r1400, %r1399, 1020;
	add.s32 	%r1401, %r1210, %r1400;
	ld.shared.u32 	%r1402, [%r1401];
	shr.u32 	%r1403, %r1377, 6;
	and.b32  	%r1404, %r1403, 1020;
	add.s32 	%r1405, %r1215, %r1404;
	ld.shared.u32 	%r1406, [%r1405];
	shr.u32 	%r1407, %r1379, 14;
	and.b32  	%r1408, %r1407, 1020;
	add.s32 	%r1409, %r1220, %r1408;
	ld.shared.u32 	%r1410, [%r1409];
	shr.u32 	%r1411, %r1373, 22;
	and.b32  	%r1412, %r1411, 1020;
	add.s32 	%r1413, %r1225, %r1412;
	ld.shared.u32 	%r1414, [%r1413];
	xor.b32  	%r1415, %r1406, %r1402;
	xor.b32  	%r1416, %r1415, %r1410;
	xor.b32  	%r1417, %r1416, %r1414;
	shl.b32 	%r1418, %r1377, 2;
	and.b32  	%r1419, %r1418, 1020;
	add.s32 	%r1420, %r1210, %r1419;
	ld.shared.u32 	%r1421, [%r1420];
	shr.u32 	%r1422, %r1379, 6;
	and.b32  	%r1423, %r1422, 1020;
	add.s32 	%r1424, %r1215, %r1423;
	ld.shared.u32 	%r1425, [%r1424];
	shr.u32 	%r1426, %r1373, 14;
	and.b32  	%r1427, %r1426, 1020;
	add.s32 	%r1428, %r1220, %r1427;
	ld.shared.u32 	%r1429, [%r1428];
	shr.u32 	%r1430, %r1375, 22;
	and.b32  	%r1431, %r1430, 1020;
	add.s32 	%r1432, %r1225, %r1431;
	ld.shared.u32 	%r1433, [%r1432];
	xor.b32  	%r1434, %r1425, %r1421;
	xor.b32  	%r1435, %r1434, %r1429;
	xor.b32  	%r1436, %r1435, %r1433;
	shl.b32 	%r1437, %r1379, 2;
	and.b32  	%r1438, %r1437, 1020;
	add.s32 	%r1439, %r1210, %r1438;
	ld.shared.u32 	%r1440, [%r1439];
	shr.u32 	%r1441, %r1373, 6;
	and.b32  	%r1442, %r1441, 1020;
	add.s32 	%r1443, %r1215, %r1442;
	ld.shared.u32 	%r1444, [%r1443];
	shr.u32 	%r1445, %r1375, 14;
	and.b32  	%r1446, %r1445, 1020;
	add.s32 	%r1447, %r1220, %r1446;
	ld.shared.u32 	%r1448, [%r1447];
	shr.u32 	%r1449, %r1377, 22;
	and.b32  	%r1450, %r1449, 1020;
	add.s32 	%r1451, %r1225, %r1450;
	ld.shared.u32 	%r1452, [%r1451];
	xor.b32  	%r1453, %r1444, %r1440;
	xor.b32  	%r1454, %r1453, %r1448;
	xor.b32  	%r1455, %r1454, %r1452;
	ld.global.u32 	%r1456, [%rd69+48];
	xor.b32  	%r1457, %r1456, %r1398;
	ld.global.u32 	%r1458, [%rd69+52];
	xor.b32  	%r1459, %r1458, %r1417;
	ld.global.u32 	%r1460, [%rd69+56];
	xor.b32  	%r1461, %r1460, %r1436;
	ld.global.u32 	%r1462, [%rd69+60];
	xor.b32  	%r1463, %r1462, %r1455;
	shl.b32 	%r1464, %r1457, 2;
	and.b32  	%r1465, %r1464, 1020;
	add.s32 	%r1466, %r1210, %r1465;
	ld.shared.u32 	%r1467, [%r1466];
	shr.u32 	%r1468, %r1459, 6;
	and.b32  	%r1469, %r1468, 1020;
	add.s32 	%r1470, %r1215, %r1469;
	ld.shared.u32 	%r1471, [%r1470];
	shr.u32 	%r1472, %r1461, 14;
	and.b32  	%r1473, %r1472, 1020;
	add.s32 	%r1474, %r1220, %r1473;
	ld.shared.u32 	%r1475, [%r1474];
	shr.u32 	%r1476, %r1463, 22;
	and.b32  	%r1477, %r1476, 1020;
	add.s32 	%r1478, %r1225, %r1477;
	ld.shared.u32 	%r1479, [%r1478];
	xor.b32  	%r1480, %r1471, %r1467;
	xor.b32  	%r1481, %r1480, %r1475;
	xor.b32  	%r1482, %r1481, %r1479;
	shl.b32 	%r1483, %r1459, 2;
	and.b32  	%r1484, %r1483, 1020;
	add.s32 	%r1485, %r1210, %r1484;
	ld.shared.u32 	%r1486, [%r1485];
	shr.u32 	%r1487, %r1461, 6;
	and.b32  	%r1488, %r1487, 1020;
	add.s32 	%r1489, %r1215, %r1488;
	ld.shared.u32 	%r1490, [%r1489];
	shr.u32 	%r1491, %r1463, 14;
	and.b32  	%r1492, %r1491, 1020;
	add.s32 	%r1493, %r1220, %r1492;
	ld.shared.u32 	%r1494, [%r1493];
	shr.u32 	%r1495, %r1457, 22;
	and.b32  	%r1496, %r1495, 1020;
	add.s32 	%r1497, %r1225, %r1496;
	ld.shared.u32 	%r1498, [%r1497];
	xor.b32  	%r1499, %r1490, %r1486;
	xor.b32  	%r1500, %r1499, %r1494;
	xor.b32  	%r1501, %r1500, %r1498;
	shl.b32 	%r1502, %r1461, 2;
	and.b32  	%r1503, %r1502, 1020;
	add.s32 	%r1504, %r1210, %r1503;
	ld.shared.u32 	%r1505, [%r1504];
	shr.u32 	%r1506, %r1463, 6;
	and.b32  	%r1507, %r1506, 1020;
	add.s32 	%r1508, %r1215, %r1507;
	ld.shared.u32 	%r1509, [%r1508];
	shr.u32 	%r1510, %r1457, 14;
	and.b32  	%r1511, %r1510, 1020;
	add.s32 	%r1512, %r1220, %r1511;
	ld.shared.u32 	%r1513, [%r1512];
	shr.u32 	%r1514, %r1459, 22;
	and.b32  	%r1515, %r1514, 1020;
	add.s32 	%r1516, %r1225, %r1515;
	ld.shared.u32 	%r1517, [%r1516];
	xor.b32  	%r1518, %r1509, %r1505;
	xor.b32  	%r1519, %r1518, %r1513;
	xor.b32  	%r1520, %r1519, %r1517;
	shl.b32 	%r1521, %r1463, 2;
	and.b32  	%r1522, %r1521, 1020;
	add.s32 	%r1523, %r1210, %r1522;
	ld.shared.u32 	%r1524, [%r1523];
	shr.u32 	%r1525, %r1457, 6;
	and.b32  	%r1526, %r1525, 1020;
	add.s32 	%r1527, %r1215, %r1526;
	ld.shared.u32 	%r1528, [%r1527];
	shr.u32 	%r1529, %r1459, 14;
	and.b32  	%r1530, %r1529, 1020;
	add.s32 	%r1531, %r1220, %r1530;
	ld.shared.u32 	%r1532, [%r1531];
	shr.u32 	%r1533, %r1461, 22;
	and.b32  	%r1534, %r1533, 1020;
	add.s32 	%r1535, %r1225, %r1534;
	ld.shared.u32 	%r1536, [%r1535];
	xor.b32  	%r1537, %r1528, %r1524;
	xor.b32  	%r1538, %r1537, %r1532;
	xor.b32  	%r1539, %r1538, %r1536;
	ld.global.u32 	%r1540, [%rd69+64];
	xor.b32  	%r1541, %r1540, %r1482;
	ld.global.u32 	%r1542, [%rd69+68];
	xor.b32  	%r1543, %r1542, %r1501;
	ld.global.u32 	%r1544, [%rd69+72];
	xor.b32  	%r1545, %r1544, %r1520;
	ld.global.u32 	%r1546, [%rd69+76];
	xor.b32  	%r1547, %r1546, %r1539;
	shl.b32 	%r1548, %r1541, 2;
	and.b32  	%r1549, %r1548, 1020;
	add.s32 	%r1550, %r1210, %r1549;
	ld.shared.u32 	%r1551, [%r1550];
	shr.u32 	%r1552, %r1543, 6;
	and.b32  	%r1553, %r1552, 1020;
	add.s32 	%r1554, %r1215, %r1553;
	ld.shared.u32 	%r1555, [%r1554];
	shr.u32 	%r1556, %r1545, 14;
	and.b32  	%r1557, %r1556, 1020;
	add.s32 	%r1558, %r1220, %r1557;
	ld.shared.u32 	%r1559, [%r1558];
	shr.u32 	%r1560, %r1547, 22;
	and.b32  	%r1561, %r1560, 1020;
	add.s32 	%r1562, %r1225, %r1561;
	ld.shared.u32 	%r1563, [%r1562];
	xor.b32  	%r1564, %r1555, %r1551;
	xor.b32  	%r1565, %r1564, %r1559;
	xor.b32  	%r1566, %r1565, %r1563;
	shl.b32 	%r1567, %r1543, 2;
	and.b32  	%r1568, %r1567, 1020;
	add.s32 	%r1569, %r1210, %r1568;
	ld.shared.u32 	%r1570, [%r1569];
	shr.u32 	%r1571, %r1545, 6;
	and.b32  	%r1572, %r1571, 1020;
	add.s32 	%r1573, %r1215, %r1572;
	ld.shared.u32 	%r1574, [%r1573];
	shr.u32 	%r1575, %r1547, 14;
	and.b32  	%r1576, %r1575, 1020;
	add.s32 	%r1577, %r1220, %r1576;
	ld.shared.u32 	%r1578, [%r1577];
	shr.u32 	%r1579, %r1541, 22;
	and.b32  	%r1580, %r1579, 1020;
	add.s32 	%r1581, %r1225, %r1580;
	ld.shared.u32 	%r1582, [%r1581];
	xor.b32  	%r1583, %r1574, %r1570;
	xor.b32  	%r1584, %r1583, %r1578;
	xor.b32  	%r1585, %r1584, %r1582;
	shl.b32 	%r1586, %r1545, 2;
	and.b32  	%r1587, %r1586, 1020;
	add.s32 	%r1588, %r1210, %r1587;
	ld.shared.u32 	%r1589, [%r1588];
	shr.u32 	%r1590, %r1547, 6;
	and.b32  	%r1591, %r1590, 1020;
	add.s32 	%r1592, %r1215, %r1591;
	ld.shared.u32 	%r1593, [%r1592];
	shr.u32 	%r1594, %r1541, 14;
	and.b32  	%r1595, %r1594, 1020;
	add.s32 	%r1596, %r1220, %r1595;
	ld.shared.u32 	%r1597, [%r1596];
	shr.u32 	%r1598, %r1543, 22;
	and.b32  	%r1599, %r1598, 1020;
	add.s32 	%r1600, %r1225, %r1599;
	ld.shared.u32 	%r1601, [%r1600];
	xor.b32  	%r1602, %r1593, %r1589;
	xor.b32  	%r1603, %r1602, %r1597;
	xor.b32  	%r1604, %r1603, %r1601;
	shl.b32 	%r1605, %r1547, 2;
	and.b32  	%r1606, %r1605, 1020;
	add.s32 	%r1607, %r1210, %r1606;
	ld.shared.u32 	%r1608, [%r1607];
	shr.u32 	%r1609, %r1541, 6;
	and.b32  	%r1610, %r1609, 1020;
	add.s32 	%r1611, %r1215, %r1610;
	ld.shared.u32 	%r1612, [%r1611];
	shr.u32 	%r1613, %r1543, 14;
	and.b32  	%r1614, %r1613, 1020;
	add.s32 	%r1615, %r1220, %r1614;
	ld.shared.u32 	%r1616, [%r1615];
	shr.u32 	%r1617, %r1545, 22;
	and.b32  	%r1618, %r1617, 1020;
	add.s32 	%r1619, %r1225, %r1618;
	ld.shared.u32 	%r1620, [%r1619];
	xor.b32  	%r1621, %r1612, %r1608;
	xor.b32  	%r1622, %r1621, %r1616;
	xor.b32  	%r1623, %r1622, %r1620;
	ld.global.u32 	%r1624, [%rd69+80];
	xor.b32  	%r1625, %r1624, %r1566;
	ld.global.u32 	%r1626, [%rd69+84];
	xor.b32  	%r1627, %r1626, %r1585;
	ld.global.u32 	%r1628, [%rd69+88];
	xor.b32  	%r1629, %r1628, %r1604;
	ld.global.u32 	%r1630, [%rd69+92];
	xor.b32  	%r1631, %r1630, %r1623;
	shl.b32 	%r1632, %r1625, 2;
	and.b32  	%r1633, %r1632, 1020;
	add.s32 	%r1634, %r1210, %r1633;
	ld.shared.u32 	%r1635, [%r1634];
	shr.u32 	%r1636, %r1627, 6;
	and.b32  	%r1637, %r1636, 1020;
	add.s32 	%r1638, %r1215, %r1637;
	ld.shared.u32 	%r1639, [%r1638];
	shr.u32 	%r1640, %r1629, 14;
	and.b32  	%r1641, %r1640, 1020;
	add.s32 	%r1642, %r1220, %r1641;
	ld.shared.u32 	%r1643, [%r1642];
	shr.u32 	%r1644, %r1631, 22;
	and.b32  	%r1645, %r1644, 1020;
	add.s32 	%r1646, %r1225, %r1645;
	ld.shared.u32 	%r1647, [%r1646];
	xor.b32  	%r1648, %r1639, %r1635;
	xor.b32  	%r1649, %r1648, %r1643;
	xor.b32  	%r1650, %r1649, %r1647;
	shl.b32 	%r1651, %r1627, 2;
	and.b32  	%r1652, %r1651, 1020;
	add.s32 	%r1653, %r1210, %r1652;
	ld.shared.u32 	%r1654, [%r1653];
	shr.u32 	%r1655, %r1629, 6;
	and.b32  	%r1656, %r1655, 1020;
	add.s32 	%r1657, %r1215, %r1656;
	ld.shared.u32 	%r1658, [%r1657];
	shr.u32 	%r1659, %r1631, 14;
	and.b32  	%r1660, %r1659, 1020;
	add.s32 	%r1661, %r1220, %r1660;
	ld.shared.u32 	%r1662, [%r1661];
	shr.u32 	%r1663, %r1625, 22;
	and.b32  	%r1664, %r1663, 1020;
	add.s32 	%r1665, %r1225, %r1664;
	ld.shared.u32 	%r1666, [%r1665];
	xor.b32  	%r1667, %r1658, %r1654;
	xor.b32  	%r1668, %r1667, %r1662;
	xor.b32  	%r1669, %r1668, %r1666;
	shl.b32 	%r1670, %r1629, 2;
	and.b32  	%r1671, %r1670, 1020;
	add.s32 	%r1672, %r1210, %r1671;
	ld.shared.u32 	%r1673, [%r1672];
	shr.u32 	%r1674, %r1631, 6;
	and.b32  	%r1675, %r1674, 1020;
	add.s32 	%r1676, %r1215, %r1675;
	ld.shared.u32 	%r1677, [%r1676];
	shr.u32 	%r1678, %r1625, 14;
	and.b32  	%r1679, %r1678, 1020;
	add.s32 	%r1680, %r1220, %r1679;
	ld.shared.u32 	%r1681, [%r1680];
	shr.u32 	%r1682, %r1627, 22;
	and.b32  	%r1683, %r1682, 1020;
	add.s32 	%r1684, %r1225, %r1683;
	ld.shared.u32 	%r1685, [%r1684];
	xor.b32  	%r1686, %r1677, %r1673;
	xor.b32  	%r1687, %r1686, %r1681;
	xor.b32  	%r1688, %r1687, %r1685;
	shl.b32 	%r1689, %r1631, 2;
	and.b32  	%r1690, %r1689, 1020;
	add.s32 	%r1691, %r1210, %r1690;
	ld.shared.u32 	%r1692, [%r1691];
	shr.u32 	%r1693, %r1625, 6;
	and.b32  	%r1694, %r1693, 1020;
	add.s32 	%r1695, %r1215, %r1694;
	ld.shared.u32 	%r1696, [%r1695];
	shr.u32 	%r1697, %r1627, 14;
	and.b32  	%r1698, %r1697, 1020;
	add.s32 	%r1699, %r1220, %r1698;
	ld.shared.u32 	%r1700, [%r1699];
	shr.u32 	%r1701, %r1629, 22;
	and.b32  	%r1702, %r1701, 1020;
	add.s32 	%r1703, %r1225, %r1702;
	ld.shared.u32 	%r1704, [%r1703];
	xor.b32  	%r1705, %r1696, %r1692;
	xor.b32  	%r1706, %r1705, %r1700;
	xor.b32  	%r1707, %r1706, %r1704;
	ld.global.u32 	%r1708, [%rd69+96];
	xor.b32  	%r1709, %r1708, %r1650;
	ld.global.u32 	%r1710, [%rd69+100];
	xor.b32  	%r1711, %r1710, %r1669;
	ld.global.u32 	%r1712, [%rd69+104];
	xor.b32  	%r1713, %r1712, %r1688;
	ld.global.u32 	%r1714, [%rd69+108];
	xor.b32  	%r1715, %r1714, %r1707;
	shl.b32 	%r1716, %r1709, 2;
	and.b32  	%r1717, %r1716, 1020;
	add.s32 	%r1718, %r1210, %r1717;
	ld.shared.u32 	%r1719, [%r1718];
	shr.u32 	%r1720, %r1711, 6;
	and.b32  	%r1721, %r1720, 1020;
	add.s32 	%r1722, %r1215, %r1721;
	ld.shared.u32 	%r1723, [%r1722];
	shr.u32 	%r1724, %r1713, 14;
	and.b32  	%r1725, %r1724, 1020;
	add.s32 	%r1726, %r1220, %r1725;
	ld.shared.u32 	%r1727, [%r1726];
	shr.u32 	%r1728, %r1715, 22;
	and.b32  	%r1729, %r1728, 1020;
	add.s32 	%r1730, %r1225, %r1729;
	ld.shared.u32 	%r1731, [%r1730];
	xor.b32  	%r1732, %r1723, %r1719;
	xor.b32  	%r1733, %r1732, %r1727;
	xor.b32  	%r1734, %r1733, %r1731;
	shl.b32 	%r1735, %r1711, 2;
	and.b32  	%r1736, %r1735, 1020;
	add.s32 	%r1737, %r1210, %r1736;
	ld.shared.u32 	%r1738, [%r1737];
	shr.u32 	%r1739, %r1713, 6;
	and.b32  	%r1740, %r1739, 1020;
	add.s32 	%r1741, %r1215, %r1740;
	ld.shared.u32 	%r1742, [%r1741];
	shr.u32 	%r1743, %r1715, 14;
	and.b32  	%r1744, %r1743, 1020;
	add.s32 	%r1745, %r1220, %r1744;
	ld.shared.u32 	%r1746, [%r1745];
	shr.u32 	%r1747, %r1709, 22;
	and.b32  	%r1748, %r1747, 1020;
	add.s32 	%r1749, %r1225, %r1748;
	ld.shared.u32 	%r1750, [%r1749];
	xor.b32  	%r1751, %r1742, %r1738;
	xor.b32  	%r1752, %r1751, %r1746;
	xor.b32  	%r1753, %r1752, %r1750;
	shl.b32 	%r1754, %r1713, 2;
	and.b32  	%r1755, %r1754, 1020;
	add.s32 	%r1756, %r1210, %r1755;
	ld.shared.u32 	%r1757, [%r1756];
	shr.u32 	%r1758, %r1715, 6;
	and.b32  	%r1759, %r1758, 1020;
	add.s32 	%r1760, %r1215, %r1759;
	ld.shared.u32 	%r1761, [%r1760];
	shr.u32 	%r1762, %r1709, 14;
	and.b32  	%r1763, %r1762, 1020;
	add.s32 	%r1764, %r1220, %r1763;
	ld.shared.u32 	%r1765, [%r1764];
	shr.u32 	%r1766, %r1711, 22;
	and.b32  	%r1767, %r1766, 1020;
	add.s32 	%r1768, %r1225, %r1767;
	ld.shared.u32 	%r1769, [%r1768];
	xor.b32  	%r1770, %r1761, %r1757;
	xor.b32  	%r1771, %r1770, %r1765;
	xor.b32  	%r1772, %r1771, %r1769;
	shl.b32 	%r1773, %r1715, 2;
	and.b32  	%r1774, %r1773, 1020;
	add.s32 	%r1775, %r1210, %r1774;
	ld.shared.u32 	%r1776, [%r1775];
	shr.u32 	%r1777, %r1709, 6;
	and.b32  	%r1778, %r1777, 1020;
	add.s32 	%r1779, %r1215, %r1778;
	ld.shared.u32 	%r1780, [%r1779];
	shr.u32 	%r1781, %r1711, 14;
	and.b32  	%r1782, %r1781, 1020;
	add.s32 	%r1783, %r1220, %r1782;
	ld.shared.u32 	%r1784, [%r1783];
	shr.u32 	%r1785, %r1713, 22;
	and.b32  	%r1786, %r1785, 1020;
	add.s32 	%r1787, %r1225, %r1786;
	ld.shared.u32 	%r1788, [%r1787];
	xor.b32  	%r1789, %r1780, %r1776;
	xor.b32  	%r1790, %r1789, %r1784;
	xor.b32  	%r1791, %r1790, %r1788;
	ld.global.u32 	%r1792, [%rd69+112];
	xor.b32  	%r1793, %r1792, %r1734;
	ld.global.u32 	%r1794, [%rd69+116];
	xor.b32  	%r1795, %r1794, %r1753;
	ld.global.u32 	%r1796, [%rd69+120];
	xor.b32  	%r1797, %r1796, %r1772;
	ld.global.u32 	%r1798, [%rd69+124];
	xor.b32  	%r1799, %r1798, %r1791;
	shl.b32 	%r1800, %r1793, 2;
	and.b32  	%r1801, %r1800, 1020;
	add.s32 	%r1802, %r1210, %r1801;
	ld.shared.u32 	%r1803, [%r1802];
	shr.u32 	%r1804, %r1795, 6;
	and.b32  	%r1805, %r1804, 1020;
	add.s32 	%r1806, %r1215, %r1805;
	ld.shared.u32 	%r1807, [%r1806];
	shr.u32 	%r1808, %r1797, 14;
	and.b32  	%r1809, %r1808, 1020;
	add.s32 	%r1810, %r1220, %r1809;
	ld.shared.u32 	%r1811, [%r1810];
	shr.u32 	%r1812, %r1799, 22;
	and.b32  	%r1813, %r1812, 1020;
	add.s32 	%r1814, %r1225, %r1813;
	ld.shared.u32 	%r1815, [%r1814];
	xor.b32  	%r1816, %r1807, %r1803;
	xor.b32  	%r1817, %r1816, %r1811;
	xor.b32  	%r1818, %r1817, %r1815;
	shl.b32 	%r1819, %r1795, 2;
	and.b32  	%r1820, %r1819, 1020;
	add.s32 	%r1821, %r1210, %r1820;
	ld.shared.u32 	%r1822, [%r1821];
	shr.u32 	%r1823, %r1797, 6;
	and.b32  	%r1824, %r1823, 1020;
	add.s32 	%r1825, %r1215, %r1824;
	ld.shared.u32 	%r1826, [%r1825];
	shr.u32 	%r1827, %r1799, 14;
	and.b32  	%r1828, %r1827, 1020;
	add.s32 	%r1829, %r1220, %r1828;
	ld.shared.u32 	%r1830, [%r1829];
	shr.u32 	%r1831, %r1793, 22;
	and.b32  	%r1832, %r1831, 1020;
	add.s32 	%r1833, %r1225, %r1832;
	ld.shared.u32 	%r1834, [%r1833];
	xor.b32  	%r1835, %r1826, %r1822;
	xor.b32  	%r1836, %r1835, %r1830;
	xor.b32  	%r1837, %r1836, %r1834;
	shl.b32 	%r1838, %r1797, 2;
	and.b32  	%r1839, %r1838, 1020;
	add.s32 	%r1840, %r1210, %r1839;
	ld.shared.u32 	%r1841, [%r1840];
	shr.u32 	%r1842, %r1799, 6;
	and.b32  	%r1843, %r1842, 1020;
	add.s32 	%r1844, %r1215, %r1843;
	ld.shared.u32 	%r1845, [%r1844];
	shr.u32 	%r1846, %r1793, 14;
	and.b32  	%r1847, %r1846, 1020;
	add.s32 	%r1848, %r1220, %r1847;
	ld.shared.u32 	%r1849, [%r1848];
	shr.u32 	%r1850, %r1795, 22;
	and.b32  	%r1851, %r1850, 1020;
	add.s32 	%r1852, %r1225, %r1851;
	ld.shared.u32 	%r1853, [%r1852];
	xor.b32  	%r1854, %r1845, %r1841;
	xor.b32  	%r1855, %r1854, %r1849;
	xor.b32  	%r1856, %r1855, %r1853;
	shl.b32 	%r1857, %r1799, 2;
	and.b32  	%r1858, %r1857, 1020;
	add.s32 	%r1859, %r1210, %r1858;
	ld.shared.u32 	%r1860, [%r1859];
	shr.u32 	%r1861, %r1793, 6;
	and.b32  	%r1862, %r1861, 1020;
	add.s32 	%r1863, %r1215, %r1862;
	ld.shared.u32 	%r1864, [%r1863];
	shr.u32 	%r1865, %r1795, 14;
	and.b32  	%r1866, %r1865, 1020;
	add.s32 	%r1867, %r1220, %r1866;
	ld.shared.u32 	%r1868, [%r1867];
	shr.u32 	%r1869, %r1797, 22;
	and.b32  	%r1870, %r1869, 1020;
	add.s32 	%r1871, %r1225, %r1870;
	ld.shared.u32 	%r1872, [%r1871];
	xor.b32  	%r1873, %r1864, %r1860;
	xor.b32  	%r1874, %r1873, %r1868;
	xor.b32  	%r1875, %r1874, %r1872;
	ld.global.u32 	%r1876, [%rd69+128];
	xor.b32  	%r1877, %r1876, %r1818;
	ld.global.u32 	%r1878, [%rd69+132];
	xor.b32  	%r1879, %r1878, %r1837;
	ld.global.u32 	%r1880, [%rd69+136];
	xor.b32  	%r1881, %r1880, %r1856;
	ld.global.u32 	%r1882, [%rd69+140];
	xor.b32  	%r1883, %r1882, %r1875;
	shl.b32 	%r1884, %r1877, 2;
	and.b32  	%r1885, %r1884, 1020;
	add.s32 	%r1886, %r1210, %r1885;
	ld.shared.u32 	%r1887, [%r1886];
	shr.u32 	%r1888, %r1879, 6;
	and.b32  	%r1889, %r1888, 1020;
	add.s32 	%r1890, %r1215, %r1889;
	ld.shared.u32 	%r1891, [%r1890];
	shr.u32 	%r1892, %r1881, 14;
	and.b32  	%r1893, %r1892, 1020;
	add.s32 	%r1894, %r1220, %r1893;
	ld.shared.u32 	%r1895, [%r1894];
	shr.u32 	%r1896, %r1883, 22;
	and.b32  	%r1897, %r1896, 1020;
	add.s32 	%r1898, %r1225, %r1897;
	ld.shared.u32 	%r1899, [%r1898];
	xor.b32  	%r1900, %r1891, %r1887;
	xor.b32  	%r1901, %r1900, %r1895;
	xor.b32  	%r1902, %r1901, %r1899;
	shl.b32 	%r1903, %r1879, 2;
	and.b32  	%r1904, %r1903, 1020;
	add.s32 	%r1905, %r1210, %r1904;
	ld.shared.u32 	%r1906, [%r1905];
	shr.u32 	%r1907, %r1881, 6;
	and.b32  	%r1908, %r1907, 1020;
	add.s32 	%r1909, %r1215, %r1908;
	ld.shared.u32 	%r1910, [%r1909];
	shr.u32 	%r1911, %r1883, 14;
	and.b32  	%r1912, %r1911, 1020;
	add.s32 	%r1913, %r1220, %r1912;
	ld.shared.u32 	%r1914, [%r1913];
	shr.u32 	%r1915, %r1877, 22;
	and.b32  	%r1916, %r1915, 1020;
	add.s32 	%r1917, %r1225, %r1916;
	ld.shared.u32 	%r1918, [%r1917];
	xor.b32  	%r1919, %r1910, %r1906;
	xor.b32  	%r1920, %r1919, %r1914;
	xor.b32  	%r1921, %r1920, %r1918;
	shl.b32 	%r1922, %r1881, 2;
	and.b32  	%r1923, %r1922, 1020;
	add.s32 	%r1924, %r1210, %r1923;
	ld.shared.u32 	%r1925, [%r1924];
	shr.u32 	%r1926, %r1883, 6;
	and.b32  	%r1927, %r1926, 1020;
	add.s32 	%r1928, %r1215, %r1927;
	ld.shared.u32 	%r1929, [%r1928];
	shr.u32 	%r1930, %r1877, 14;
	and.b32  	%r1931, %r1930, 1020;
	add.s32 	%r1932, %r1220, %r1931;
	ld.shared.u32 	%r1933, [%r1932];
	shr.u32 	%r1934, %r1879, 22;
	and.b32  	%r1935, %r1934, 1020;
	add.s32 	%r1936, %r1225, %r1935;
	ld.shared.u32 	%r1937, [%r1936];
	xor.b32  	%r1938, %r1929, %r1925;
	xor.b32  	%r1939, %r1938, %r1933;
	xor.b32  	%r1940, %r1939, %r1937;
	shl.b32 	%r1941, %r1883, 2;
	and.b32  	%r1942, %r1941, 1020;
	add.s32 	%r1943, %r1210, %r1942;
	ld.shared.u32 	%r1944, [%r1943];
	shr.u32 	%r1945, %r1877, 6;
	and.b32  	%r1946, %r1945, 1020;
	add.s32 	%r1947, %r1215, %r1946;
	ld.shared.u32 	%r1948, [%r1947];
	shr.u32 	%r1949, %r1879, 14;
	and.b32  	%r1950, %r1949, 1020;
	add.s32 	%r1951, %r1220, %r1950;
	ld.shared.u32 	%r1952, [%r1951];
	shr.u32 	%r1953, %r1881, 22;
	and.b32  	%r1954, %r1953, 1020;
	add.s32 	%r1955, %r1225, %r1954;
	ld.shared.u32 	%r1956, [%r1955];
	xor.b32  	%r1957, %r1948, %r1944;
	xor.b32  	%r1958, %r1957, %r1952;
	xor.b32  	%r1959, %r1958, %r1956;
	ld.global.u32 	%r1960, [%rd69+144];
	xor.b32  	%r1961, %r1960, %r1902;
	shr.u32 	%r1962, %r1961, 8;
	shr.u32 	%r1963, %r1961, 16;
	shr.u32 	%r1964, %r1961, 24;
	ld.global.u32 	%r1965, [%rd69+148];
	xor.b32  	%r1966, %r1965, %r1921;
	shr.u32 	%r1967, %r1966, 8;
	shr.u32 	%r1968, %r1966, 16;
	shr.u32 	%r1969, %r1966, 24;
	ld.global.u32 	%r1970, [%rd69+152];
	xor.b32  	%r1971, %r1970, %r1940;
	shr.u32 	%r1972, %r1971, 8;
	shr.u32 	%r1973, %r1971, 16;
	shr.u32 	%r1974, %r1971, 24;
	ld.global.u32 	%r1975, [%rd69+156];
	xor.b32  	%r1976, %r1975, %r1959;
	and.b32  	%r1977, %r1961, 255;
	mov.u32 	%r1978, _ZZ7AES_128P8aesBlockyPjiE11matrizCajaS;
	add.s32 	%r1979, %r1978, %r1977;
	ld.shared.u8 	%r1980, [%r1979];
	and.b32  	%r1981, %r1962, 255;
	add.s32 	%r1982, %r1978, %r1981;
	ld.shared.u8 	%rs1, [%r1982];
	and.b32  	%r1983, %r1963, 255;
	add.s32 	%r1984, %r1978, %r1983;
	ld.shared.u8 	%r1985, [%r1984];
	add.s32 	%r1986, %r1978, %r1964;
	and.b32  	%r1987, %r1966, 255;
	add.s32 	%r1988, %r1978, %r1987;
	ld.shared.u8 	%r1989, [%r1988];
	and.b32  	%r1990, %r1967, 255;
	add.s32 	%r1991, %r1978, %r1990;
	ld.shared.u8 	%rs2, [%r1991];
	and.b32  	%r1992, %r1968, 255;
	add.s32 	%r1993, %r1978, %r1992;
	ld.shared.u8 	%r1994, [%r1993];
	add.s32 	%r1995, %r1978, %r1969;
	and.b32  	%r1996, %r1971, 255;
	add.s32 	%r1997, %r1978, %r1996;
	ld.shared.u8 	%r1998, [%r1997];
	and.b32  	%r1999, %r1972, 255;
	add.s32 	%r2000, %r1978, %r1999;
	ld.shared.u8 	%rs3, [%r2000];
	and.b32  	%r2001, %r1973, 255;
	add.s32 	%r2002, %r1978, %r2001;
	ld.shared.u8 	%r2003, [%r2002];
	add.s32 	%r2004, %r1978, %r1974;
	and.b32  	%r2005, %r1976, 255;
	add.s32 	%r2006, %r1978, %r2005;
	ld.shared.u8 	%r2007, [%r2006];
	shr.u32 	%r2008, %r1976, 8;
	and.b32  	%r2009, %r2008, 255;
	add.s32 	%r2010, %r1978, %r2009;
	ld.shared.u8 	%rs4, [%r2010];
	shr.u32 	%r2011, %r1976, 16;
	and.b32  	%r2012, %r2011, 255;
	add.s32 	%r2013, %r1978, %r2012;
	ld.shared.u8 	%r2014, [%r2013];
	shr.u32 	%r2015, %r1976, 24;
	add.s32 	%r2016, %r1978, %r2015;
	ld.shared.u8 	%r2017, [%r2016];
	shl.b32 	%r2018, %r2017, 24;
	mul.wide.u16 	%r2019, %rs1, 256;
	or.b32  	%r2020, %r2019, %r2007;
	shl.b32 	%r2021, %r1994, 16;
	or.b32  	%r2022, %r2020, %r2021;
	ld.shared.u8 	%r2023, [%r2004];
	shl.b32 	%r2024, %r2023, 24;
	or.b32  	%r2025, %r2022, %r2024;
	shl.b32 	%r2026, %r2003, 16;
	or.b32  	%r2027, %r2018, %r2026;
	mul.wide.u16 	%r2028, %rs2, 256;
	or.b32  	%r2029, %r2027, %r2028;
	or.b32  	%r2030, %r2029, %r1980;
	ld.global.u32 	%r2031, [%rd69+160];
	xor.b32  	%r46, %r2031, %r2030;
	ld.shared.u8 	%r2032, [%r1986];
	shl.b32 	%r2033, %r2032, 24;
	shl.b32 	%r2034, %r2014, 16;
	or.b32  	%r2035, %r2033, %r2034;
	mul.wide.u16 	%r2036, %rs3, 256;
	or.b32  	%r2037, %r2035, %r2036;
	or.b32  	%r2038, %r2037, %r1989;
	ld.global.u32 	%r2039, [%rd69+164];
	xor.b32  	%r47, %r2039, %r2038;
	ld.shared.u8 	%r2040, [%r1995];
	shl.b32 	%r2041, %r2040, 24;
	shl.b32 	%r2042, %r1985, 16;
	or.b32  	%r2043, %r2041, %r2042;
	mul.wide.u16 	%r2044, %rs4, 256;
	or.b32  	%r2045, %r2043, %r2044;
	or.b32  	%r2046, %r2045, %r1998;
	ld.global.u32 	%r2047, [%rd69+168];
	xor.b32  	%r48, %r2047, %r2046;
	ld.global.u32 	%r2048, [%rd69+172];
	xor.b32  	%r49, %r2048, %r2025;
	st.global.u32 	[%rd40], %r46;
	st.global.u32 	[%rd40+4], %r47;
	st.global.u32 	[%rd40+8], %r48;
	st.global.u32 	[%rd40+12], %r49;
	add.s64 	%rd70, %rd84, -1;
	setp.ne.s64 	%p7, %rd70, %rd8;
	@%p7 bra 	$L__BB1_15;
	ld.param.u64 	%rd82, [_Z24OCB128EncryptRandomAccesP8aesBlockS0_S0_yyyPj_param_2];
	cvta.to.global.u64 	%rd71, %rd82;
	ld.global.u32 	%r2057, [%rd71];
	xor.b32  	%r2058, %r2057, %r46;
	st.global.u32 	[%rd40], %r2058;
	ld.global.u32 	%r2059, [%rd71+4];
	xor.b32  	%r2060, %r2059, %r47;
	st.global.u32 	[%rd40+4], %r2060;
	ld.global.u32 	%r2061, [%rd71+8];
	xor.b32  	%r2062, %r2061, %r48;
	st.global.u32 	[%rd40+8], %r2062;
	ld.global.u32 	%r2063, [%rd71+12];
	xor.b32  	%r2064, %r2063, %r49;
	st.global.u32 	[%rd40+12], %r2064;
	bra.uni 	$L__BB1_16;
$L__BB1_15:
	ld.global.u32 	%r2049, [%rd41];
	xor.b32  	%r2050, %r2049, %r46;
	st.global.u32 	[%rd40], %r2050;
	ld.global.u32 	%r2051, [%rd41+4];
	xor.b32  	%r2052, %r2051, %r47;
	st.global.u32 	[%rd40+4], %r2052;
	ld.global.u32 	%r2053, [%rd41+8];
	xor.b32  	%r2054, %r2053, %r48;
	st.global.u32 	[%rd40+8], %r2054;
	ld.global.u32 	%r2055, [%rd41+12];
	xor.b32  	%r2056, %r2055, %r49;
	st.global.u32 	[%rd40+12], %r2056;
$L__BB1_16:
	ret;

}
	// .globl	_Z37OCB128EncryptRandomAccesAsociatedDataP8aesBlockS0_yyPj
.visible .entry _Z37OCB128EncryptRandomAccesAsociatedDataP8aesBlockS0_yyPj(
	.param .u64 .ptr .align 1 _Z37OCB128EncryptRandomAccesAsociatedDataP8aesBlockS0_yyPj_param_0,
	.param .u64 .ptr .align 1 _Z37OCB128EncryptRandomAccesAsociatedDataP8aesBlockS0_yyPj_param_1,
	.param .u64 _Z37OCB128EncryptRandomAccesAsociatedDataP8aesBlockS0_yyPj_param_2,
	.param .u64 _Z37OCB128EncryptRandomAccesAsociatedDataP8aesBlockS0_yyPj_param_3,
	.param .u64 .ptr .align 1 _Z37OCB128EncryptRandomAccesAsociatedDataP8aesBlockS0_yyPj_param_4
)
{
	.local .align 16 .b8 	__local_depot2[4368];
	.reg .b64 	%SP;
	.reg .b64 	%SPL;
	.reg .pred 	%p<17>;
	.reg .b16 	%rs<15>;
	.reg .b32 	%r<6084>;
	.reg .b64 	%rd<117>;

	mov.u64 	%SPL, __local_depot2;
	ld.param.u64 	%rd56, [_Z37OCB128EncryptRandomAccesAsociatedDataP8aesBlockS0_yyPj_param_0];
	ld.param.u64 	%rd60, [_Z37OCB128EncryptRandomAccesAsociatedDataP8aesBlockS0_yyPj_param_1];
	ld.param.u64 	%rd57, [_Z37OCB128EncryptRandomAccesAsociatedDataP8aesBlockS0_yyPj_param_2];
	cvta.to.global.u64 	%rd1, %rd60;
	cvta.to.global.u64 	%rd2, %rd56;
	add.u64 	%rd106, %SPL, 0;
	add.u64 	%rd4, %SPL, 256;
	add.u64 	%rd5, %SPL, 1280;
	add.u64 	%rd6, %SPL, 2304;
	add.u64 	%rd7, %SPL, 3328;
	add.u64 	%rd8, %SPL, 4352;
	mov.u32 	%r50, %ntid.x;
	mov.u32 	%r51, %ctaid.x;
	mov.u32 	%r1, %tid.x;
	mad.lo.s32 	%r52, %r50, %r51, %r1;
	cvt.s64.s32 	%rd9, %r52;
	setp.le.u64 	%p1, %rd57, %rd9;
	@%p1 bra 	$L__BB2_17;
	ld.param.u64 	%rd96, [_Z37OCB128EncryptRandomAccesAsociatedDataP8aesBlockS0_yyPj_param_2];
	add.s64 	%rd67, %rd96, -1;
	setp.ne.s64 	%p2, %rd67, %rd9;
	@%p2 bra 	$L__BB2_13;
	ld.param.u64 	%rd97, [_Z37OCB128EncryptRandomAccesAsociatedDataP8aesBlockS0_yyPj_param_3];
	and.b64  	%rd10, %rd97, 15;
	setp.eq.s64 	%p7, %rd10, 0;
	@%p7 bra 	$L__BB2_9;
	mov.b32 	%r2057, 0;
	st.local.u32 	[%rd8], %r2057;
	st.local.u32 	[%rd8+4], %r2057;
	st.local.u32 	[%rd8+8], %r2057;
	st.local.u32 	[%rd8+12], %r2057;
	shl.b64 	%rd76, %rd9, 4;
	add.s64 	%rd11, %rd2, %rd76;
	mov.b64 	%rd101, 0;
$L__BB2_4:
	add.s64 	%rd77, %rd11, %rd101;
	ld.global.u8 	%rs5, [%rd77];
	add.s64 	%rd78, %rd8, %rd101;
	st.local.u8 	[%rd78], %rs5;
	add.s64 	%rd101, %rd101, 1;
	setp.lt.u64 	%p8, %rd101, %rd10;
	@%p8 bra 	$L__BB2_4;
	cvt.u32.u64 	%r2058, %rd9;
	add.s64 	%rd79, %rd8, %rd10;
	mov.b16 	%rs6, 128;
	st.local.u8 	[%rd79], %rs6;
	add.s64 	%rd81, %rd1, %rd76;
	ld.local.u32 	%r2059, [%rd8];
	ld.global.u32 	%r2060, [%rd81];
	xor.b32  	%r2, %r2060, %r2059;
	st.global.u32 	[%rd11], %r2;
	ld.local.u32 	%r2061, [%rd8+4];
	ld.global.u32 	%r2062, [%rd81+4];
	xor.b32  	%r3, %r2062, %r2061;
	st.global.u32 	[%rd11+4], %r3;
	ld.local.u32 	%r2063, [%rd8+8];
	ld.global.u32 	%r2064, [%rd81+8];
	xor.b32  	%r4, %r2064, %r2063;
	st.global.u32 	[%rd11+8], %r4;
	ld.local.u32 	%r2065, [%rd8+12];
	ld.global.u32 	%r2066, [%rd81+12];
	xor.b32  	%r5, %r2066, %r2065;
	st.global.u32 	[%rd11+12], %r5;
	setp.ne.s32 	%p9, %r1, 0;
	setp.ne.s32 	%p10, %r2058, 0;
	and.pred  	%p11, %p9, %p10;
	@%p11 bra 	$L__BB2_8;
	mov.b32 	%r2073, 1990973438;
	mov.b32 	%r2074, 728170800;
	mov.b32 	%r2075, -982553614;
	mov.b32 	%r2076, 2071428195;
	st.local.v4.b32 	[%rd106], {%r2076, %r2075, %r2074, %r2073};
	mov.b32 	%r2077, -1066228580;
	mov.b32 	%r2078, -1348283219;
	mov.b32 	%r2079, -263759366;
	mov.b32 	%r2080, 2110358218;
	st.local.v4.b32 	[%rd106+16], {%r2080, %r2079, %r2078, %r2077};
	mov.b32 	%r2081, 355588209;
	mov.b32 	%r2082, -236608204;
	mov.b32 	%r2083, -856211658;
	mov.b32 	%r2084, 647232951;
	st.local.v4.b32 	[%rd106+32], {%r2084, %r2083, %r2082, %r2081};
	mov.b32 	%r2085, 1974609899;
	mov.b32 	%r2086, -494923257;
	mov.b32 	%r2087, -1710909928;
	mov.b32 	%r2088, -1021065468;
	st.local.v4.b32 	[%rd106+48], {%r2088, %r2087, %r2086, %r2085};
	mov.b32 	%r2089, -2077236439;
	mov.b32 	%r2090, -1277805742;
	mov.b32 	%r2091, -1604686309;
	mov.b32 	%r2092, 439124745;
	st.local.v4.b32 	[%rd106+64], {%r2092, %r2091, %r2090, %r2089};
	mov.b32 	%r2093, -816296886;
	mov.b32 	%r2094, 968805226;
	mov.b32 	%r2095, 1538391072;
	mov.b32 	%r2096, -318713517;
	st.local.v4.b32 	[%rd106+80], {%r2096, %r2095, %r2094, %r2093};
	mov.b32 	%r2097, -1465959344;
	mov.b32 	%r2098, 2130901317;
	mov.b32 	%r2099, -2060235453;
	mov.b32 	%r2100, -72683568;
	st.local.v4.b32 	[%rd106+96], {%r2100, %r2099, %r2098, %r2097};
	mov.b32 	%r2101, -755761392;
	mov.b32 	%r2102, 567981756;
	mov.b32 	%r2103, -180839022;
	mov.b32 	%r2104, -1891589295;
	st.local.v4.b32 	[%rd106+112], {%r2104, %r2103, %r2102, %r2101};
	mov.b32 	%r2105, 1931042148;
	mov.b32 	%r2106, 1031710660;
	mov.b32 	%r2107, 390371167;
	mov.b32 	%r2108, -334295859;
	st.local.v4.b32 	[%rd106+128], {%r2108, %r2107, %r2106, %r2105};
	mov.b32 	%r2109, -620011810;
	mov.b32 	%r2110, 347663942;
	mov.b32 	%r2111, -2003817950;
	mov.b32 	%r2112, -598769312;
	st.local.v4.b32 	[%rd106+144], {%r2112, %r2111, %r2110, %r2109};
	mov.b32 	%r2113, 2045023633;
	mov.b32 	%r2114, 1655493570;
	mov.b32 	%r2115, 1545864777;
	mov.b32 	%r2116, 171586272;
	st.local.v4.b32 	[%rd106+160], {%r2116, %r2115, %r2114, %r2113};
	mov.b32 	%r2117, 145652325;
	mov.b32 	%r2118, -353085844;
	mov.b32 	%r2119, -1454451315;
	mov.b32 	%r2120, 1832372455;
	st.local.v4.b32 	[%rd106+176], {%r2120, %r2119, %r2118, %r2117};
	mov.b32 	%r2121, -1970553525;
	mov.b32 	%r2122, 527752680;
	mov.b32 	%r2123, -961239524;
	mov.b32 	%r2124, 774207674;
	st.local.v4.b32 	[%rd106+192], {%r2124, %r2123, %r2122, %r2121};
	mov.b32 	%r2125, -1642217082;
	mov.b32 	%r2126, -1185467039;
	mov.b32 	%r2127, 251003720;
	mov.b32 	%r2128, 1723154032;
	st.local.v4.b32 	[%rd106+208], {%r2128, %r2127, %r2126, %r2125};
	mov.b32 	%r2129, -551004722;
	mov.b32 	%r2130, -377020773;
	mov.b32 	%r2131, -1802577559;
	mov.b32 	%r2132, 295237857;
	st.local.v4.b32 	[%rd106+224], {%r2132, %r2131, %r2130, %r2129};
	mov.b32 	%r2133, 381375664;
	mov.b32 	%r2134, 254646593;
	mov.b32 	%r2135, 1749214911;
	mov.b32 	%r2136, 227123596;
	st.local.v4.b32 	[%rd106+240], {%r2136, %r2135, %r2134, %r2133};
	mov.b32 	%r2137, -1921287178;
	mov.b32 	%r2138, -1720223762;
	mov.b32 	%r2139, -2072216328;
	mov.b32 	%r2140, -1520213050;
	st.local.v4.u32 	[%rd4], {%r2140, %r2139, %r2138, %r2137};
	add.s64 	%rd105, %rd4, 16;
	mov.b32 	%r2141, 1422247313;
	mov.b32 	%r2142, -1318096930;
	mov.b32 	%r2143, -1117033514;
	mov.b32 	%r2144, 234025727;
	st.local.v4.u32 	[%rd4+16], {%r2144, %r2143, %r2142, %r2141};
	mov.b32 	%r2145, 2099981142;
	mov.b32 	%r2146, -1452841010;
	mov.b32 	%r2147, 50397442;
	mov.b32 	%r2148, 1345335392;
	st.local.v4.u32 	[%rd4+32], {%r2148, %r2147, %r2146, %r2145};
	mov.b32 	%r2149, -1703512340;
	mov.b32 	%r2150, -424957107;
	mov.b32 	%r2151, 1658312629;
	mov.b32 	%r2152, 436141799;
	st.local.v4.u32 	[%rd4+48], {%r2152, %r2151, %r2150, %r2149};
	mov.b32 	%r2153, -2021818886;
	mov.b32 	%r2154, 1086966153;
	mov.b32 	%r2155, -1652391393;
	mov.b32 	%r2156, 1170918031;
	st.local.v4.u32 	[%rd4+64], {%r2156, %r2155, %r2154, %r2153};
	mov.b32 	%r2157, 200339707;
	mov.b32 	%r2158, -918075506;
	mov.b32 	%r2159, -346465870;
	mov.b32 	%r2160, 368769775;
	st.local.v4.u32 	[%rd4+80], {%r2160, %r2159, %r2158, %r2157};
	mov.b32 	%r2161, -357585083;
	mov.b32 	%r2162, -39673249;
	mov.b32 	%r2163, 1742001331;
	mov.b32 	%r2164, -324162239;
	st.local.v4.u32 	[%rd4+96], {%r2164, %r2163, %r2162, %r2161};
	mov.b32 	%r2165, 1539358875;
	mov.b32 	%r2166, -1770884380;
	mov.b32 	%r2167, -140204973;
	mov.b32 	%r2168, -1080255453;
	st.local.v4.u32 	[%rd4+112], {%r2168, %r2167, %r2166, %r2165};
	mov.b32 	%r2169, 1780885068;
	mov.b32 	%r2170, -1366060227;
	mov.b32 	%r2171, 486407649;
	mov.b32 	%r2172, -1028147339;
	st.local.v4.u32 	[%rd4+128], {%r2172, %r2171, %r2170, %r2169};
	mov.b32 	%r2173, 1338821763;
	mov.b32 	%r2174, 49805301;
	mov.b32 	%r2175, 1094664062;
	mov.b32 	%r2176, 1513502316;
	st.local.v4.u32 	[%rd4+144], {%r2176, %r2175, %r2174, %r2173};
	mov.b32 	%r2177, 150073849;
	mov.b32 	%r2178, 887481809;
	mov.b32 	%r2179, -190470831;
	mov.b32 	%r2180, 1546925160;
	st.local.v4.u32 	[%rd4+160], {%r2180, %r2179, %r2178, %r2177};
	mov.b32 	%r2181, 1058346282;
	mov.b32 	%r2182, 1395732834;
	mov.b32 	%r2183, 1943591083;
	mov.b32 	%r2184, -1821281822;
	st.local.v4.u32 	[%rd4+176], {%r2184, %r2183, %r2182, %r2181};
	mov.b32 	%r2185, 1589887901;
	mov.b32 	%r2186, 1696801606;
	mov.b32 	%r2187, 1388824469;
	mov.b32 	%r2188, 201589768;
	st.local.v4.u32 	[%rd4+192], {%r2188, %r2187, %r2186, %r2185};
	mov.b32 	%r2189, -1248159185;
	mov.b32 	%r2190, 251987210;
	mov.b32 	%r2191, -1583966665;
	mov.b32 	%r2192, 672667696;
	st.local.v4.u32 	[%rd4+208], {%r2192, %r2191, %r2190, %r2189};
	mov.b32 	%r2193, 1038279391;
	mov.b32 	%r2194, -1686077413;
	mov.b32 	%r2195, 907153956;
	mov.b32 	%r2196, 151455502;
	st.local.v4.u32 	[%rd4+224], {%r2196, %r2195, %r2194, %r2193};
	mov.b32 	%r2197, -1619692054;
	mov.b32 	%r2198, -843926913;
	mov.b32 	%r2199, 1764173646;
	mov.b32 	%r2200, 652995533;
	st.local.v4.u32 	[%rd4+240], {%r2200, %r2199, %r2198, %r2197};
	mov.b32 	%r2201, 773462580;
	mov.b32 	%r2202, 1949051992;
	mov.b32 	%r2203, -1635548387;
	mov.b32 	%r2204, 453576978;
	st.local.v4.u32 	[%rd4+256], {%r2204, %r2203, %r2202, %r2201};
	mov.b32 	%r2205, -73359269;
	mov.b32 	%r2206, -296068428;
	mov.b32 	%r2207, -1301385508;
	mov.b32 	%r2208, 756751158;
	st.local.v4.u32 	[%rd4+272], {%r2208, %r2207, %r2206, %r2205};
	mov.b32 	%r2209, -827083907;
	mov.b32 	%r2210, 1641469623;
	mov.b32 	%r2211, 1295727478;
	mov.b32 	%r2212, -162377052;
	st.local.v4.u32 	[%rd4+288], {%r2212, %r2211, %r2210, %r2209};
	mov.b32 	%r2213, -1752923117;
	mov.b32 	%r2214, 1898917726;
	mov.b32 	%r2215, 1055122397;
	mov.b32 	%r2216, 2066295122;
	st.local.v4.u32 	[%rd4+304], {%r2216, %r2215, %r2214, %r2213};
	mov.b32 	%r2217, 753790401;
	mov.b32 	%r2218, 0;
	mov.b32 	%r2219, 1758581177;
	mov.b32 	%r2220, -179088474;
	st.local.v4.u32 	[%rd4+320], {%r2220, %r2219, %r2218, %r2217};
	mov.b32 	%r2221, -312779850;
	mov.b32 	%r2222, -927878791;
	mov.b32 	%r2223, 536673507;
	mov.b32 	%r2224, 1612718144;
	st.local.v4.u32 	[%rd4+336], {%r2224, %r2223, %r2222, %r2221};
	mov.b32 	%r2225, 1262041458;
	mov.b32 	%r2226, -641810841;
	mov.b32 	%r2227, 1187761037;
	mov.b32 	%r2228, -1100322092;
	st.local.v4.u32 	[%rd4+352], {%r2228, %r2227, %r2226, %r2225};
	mov.b32 	%r2229, 1255133061;
	mov.b32 	%r2230, -396863312;
	mov.b32 	%r2231, -733197160;
	mov.b32 	%r2232, -565556588;
	st.local.v4.u32 	[%rd4+368], {%r2232, %r2231, %r2230, %r2229};
	mov.b32 	%r2233, 385612781;
	mov.b32 	%r2234, -441800113;
	mov.b32 	%r2235, 720367557;
	mov.b32 	%r2236, 1808847035;
	st.local.v4.u32 	[%rd4+384], {%r2236, %r2235, %r2234, %r2233};
	mov.b32 	%r2237, -1803188975;
	mov.b32 	%r2238, 1429418854;
	mov.b32 	%r2239, -682799718;
	mov.b32 	%r2240, -985447546;
	st.local.v4.u32 	[%rd4+400], {%r2240, %r2239, %r2238, %r2237};
	mov.b32 	%r2241, -2122350594;
	mov.b32 	%r2242, 100794884;
	mov.b32 	%r2243, 284817897;
	mov.b32 	%r2244, -817543798;
	st.local.v4.u32 	[%rd4+416], {%r2244, %r2243, %r2242, %r2241};
	mov.b32 	%r2245, -475486133;
	mov.b32 	%r2246, -1163944155;
	mov.b32 	%r2247, 1144798328;
	mov.b32 	%r2248, -263171936;
	st.local.v4.u32 	[%rd4+432], {%r2248, %r2247, %r2246, %r2245};
	mov.b32 	%r2249, -1970303227;
	mov.b32 	%r2250, -1069531008;
	mov.b32 	%r2251, -22830243;
	mov.b32 	%r2252, -212774494;
	st.local.v4.u32 	[%rd4+448], {%r2252, %r2251, %r2250, %r2249};
	mov.b32 	%r2253, 83228145;
	mov.b32 	%r2254, 1211644016;
	mov.b32 	%r2255, -1130521311;
	mov.b32 	%r2256, -1382903233;
	st.local.v4.u32 	[%rd4+464], {%r2256, %r2255, %r2254, %r2253};
	mov.b32 	%r2257, 1663115586;
	mov.b32 	%r2258, 1977277103;
	mov.b32 	%r2259, -1044990345;
	mov.b32 	%r2260, -541279133;
	st.local.v4.u32 	[%rd4+480], {%r2260, %r2259, %r2258, %r2257};
	mov.b32 	%r2261, 1842533055;
	mov.b32 	%r2262, 250868733;
	mov.b32 	%r2263, 452984805;
	mov.b32 	%r2264, 806359072;
	st.local.v4.u32 	[%rd4+496], {%r2264, %r2263, %r2262, %r2261};
	mov.b32 	%r2265, 804056259;
	mov.b32 	%r2266, 890442534;
	mov.b32 	%r2267, 336333848;
	mov.b32 	%r2268, 1288555905;
	st.local.v4.u32 	[%rd4+512], {%r2268, %r2267, %r2266, %r2265};
	mov.b32 	%r2269, 957814574;
	mov.b32 	%r2270, -867941240;
	mov.b32 	%r2271, -1567123659;
	mov.b32 	%r2272, -513843266;
	st.local.v4.u32 	[%rd4+528], {%r2272, %r2271, %r2270, %r2269};
	mov.b32 	%r2273, 1195195770;
	mov.b32 	%r2274, -2105639172;
	mov.b32 	%r2275, -223893675;
	mov.b32 	%r2276, 1472513171;
	st.local.v4.u32 	[%rd4+544], {%r2276, %r2275, %r2274, %r2273};
	mov.b32 	%r2277, -1787595802;
	mov.b32 	%r2278, 723065138;
	mov.b32 	%r2279, -413311558;
	mov.b32 	%r2280, -1402706744;
	st.local.v4.u32 	[%rd4+560], {%r2280, %r2279, %r2278, %r2277};
	mov.b32 	%r2281, 2145180835;
	mov.b32 	%r2282, -783331426;
	mov.b32 	%r2283, -1736343271;
	mov.b32 	%r2284, -1604296512;
	st.local.v4.u32 	[%rd4+576], {%r2284, %r2283, %r2282, %r2281};
	mov.b32 	%r2285, -2088204277;
	mov.b32 	%r2286, -1416589253;
	mov.b32 	%r2287, 2116692564;
	mov.b32 	%r2288, 1713513028;
	st.local.v4.u32 	[%rd4+592], {%r2288, %r2287, %r2286, %r2285};
	mov.b32 	%r2289, 1007948840;
	mov.b32 	%r2290, -742868885;
	mov.b32 	%r2291, 703524551;
	mov.b32 	%r2292, -901364084;
	st.local.v4.u32 	[%rd4+608], {%r2292, %r2291, %r2290, %r2289};
	mov.b32 	%r2293, 1994120109;
	mov.b32 	%r2294, 487262998;
	mov.b32 	%r2295, -497131844;
	mov.b32 	%r2296, 2044649127;
	st.local.v4.u32 	[%rd4+624], {%r2296, %r2295, %r2294, %r2293};
	mov.b32 	%r2297, 503974420;
	mov.b32 	%r2298, 1312438900;
	mov.b32 	%r2299, 1446130276;
	mov.b32 	%r2300, 1004593371;
	st.local.v4.u32 	[%rd4+640], {%r2300, %r2299, %r2298, %r2297};
	mov.b32 	%r2301, -463709000;
	mov.b32 	%r2302, 1814307912;
	mov.b32 	%r2303, 168166924;
	mov.b32 	%r2304, -615954030;
	st.local.v4.u32 	[%rd4+656], {%r2304, %r2303, %r2302, %r2301};
	mov.b32 	%r2305, -1503501628;
	mov.b32 	%r2306, -273896381;
	mov.b32 	%r2307, 1859376061;
	mov.b32 	%r2308, 1573044895;
	st.local.v4.u32 	[%rd4+672], {%r2308, %r2307, %r2306, %r2305};
	mov.b32 	%r2309, -1954973198;
	mov.b32 	%r2310, 937747667;
	mov.b32 	%r2311, -1533700815;
	mov.b32 	%r2312, -1466855111;
	st.local.v4.u32 	[%rd4+688], {%r2312, %r2311, %r2310, %r2309};
	mov.b32 	%r2313, -1217565222;
	mov.b32 	%r2314, 1496790894;
	mov.b32 	%r2315, 1137232011;
	mov.b32 	%r2316, 854058965;
	st.local.v4.u32 	[%rd4+704], {%r2316, %r2315, %r2314, %r2313};
	mov.b32 	%r2317, -525751991;
	mov.b32 	%r2318, -766620004;
	mov.b32 	%r2319, 1691735473;
	mov.b32 	%r2320, -1936880383;
	st.local.v4.u32 	[%rd4+720], {%r2320, %r2319, %r2318, %r2317};
	mov.b32 	%r2321, 636152527;
	mov.b32 	%r2322, 133494003;
	mov.b32 	%r2323, -95005012;
	mov.b32 	%r2324, -1267962664;
	st.local.v4.u32 	[%rd4+736], {%r2324, %r2323, %r2322, %r2321};
	mov.b32 	%r2325, 403179536;
	mov.b32 	%r2326, -374428089;
	mov.b32 	%r2327, -1904575756;
	mov.b32 	%r2328, -1352309302;
	st.local.v4.u32 	[%rd4+752], {%r2328, %r2327, %r2326, %r2325};
	mov.b32 	%r2329, 1915629148;
	mov.b32 	%r2330, 1864705354;
	mov.b32 	%r2331, -2005370640;
	mov.b32 	%r2332, -709182865;
	st.local.v4.u32 	[%rd4+768], {%r2332, %r2331, %r2330, %r2329};
	mov.b32 	%r2333, 1371981463;
	mov.b32 	%r2334, -944458637;
	mov.b32 	%r2335, -240736681;
	mov.b32 	%r2336, 605822008;
	st.local.v4.u32 	[%rd4+784], {%r2336, %r2335, %r2334, %r2333};
	mov.b32 	%r2337, 555687742;
	mov.b32 	%r2338, -1670089496;
	mov.b32 	%r2339, 2094914977;
	mov.b32 	%r2340, 602466507;
	st.local.v4.u32 	[%rd4+800], {%r2340, %r2339, %r2338, %r2337};
	mov.b32 	%r2341, -2054518257;
	mov.b32 	%r2342, -2037675251;
	mov.b32 	%r2343, -591544991;
	mov.b32 	%r2344, -582268010;
	st.local.v4.u32 	[%rd4+816], {%r2344, %r2343, %r2342, %r2341};
	mov.b32 	%r2345, -1436129588;
	mov.b32 	%r2346, -994724495;
	mov.b32 	%r2347, 1111375484;
	mov.b32 	%r2348, -1871679264;
	st.local.v4.u32 	[%rd4+832], {%r2348, %r2347, %r2346, %r2345};
	mov.b32 	%r2349, 302911004;
	mov.b32 	%r2350, 32962295;
	mov.b32 	%r2351, 84083462;
	mov.b32 	%r2352, -666351472;
	st.local.v4.u32 	[%rd4+848], {%r2352, %r2351, %r2350, %r2349};
	mov.b32 	%r2353, -793134743;
	mov.b32 	%r2354, -111716434;
	mov.b32 	%r2355, 1597322602;
	mov.b32 	%r2356, -1553899070;
	st.local.v4.u32 	[%rd4+864], {%r2356, %r2355, %r2354, %r2353};
	mov.b32 	%r2357, -1180787161;
	mov.b32 	%r2358, 656219450;
	mov.b32 	%r2359, 1489093017;
	mov.b32 	%r2360, -1853454825;
	st.local.v4.u32 	[%rd4+880], {%r2360, %r2359, %r2358, %r2357};
	mov.b32 	%r2361, 856756514;
	mov.b32 	%r2362, -1281845205;
	mov.b32 	%r2363, 335083755;
	mov.b32 	%r2364, 954327513;
	st.local.v4.u32 	[%rd4+896], {%r2364, %r2363, %r2362, %r2361};
	mov.b32 	%r2365, -1483434957;
	mov.b32 	%r2366, -1987146233;
	mov.b32 	%r2367, 1893325225;
	mov.b32 	%r2368, -1150719534;
	st.local.v4.u32 	[%rd4+912], {%r2368, %r2367, %r2366, %r2365};
	mov.b32 	%r2369, 552200649;
	mov.b32 	%r2370, -1836611819;
	mov.b32 	%r2371, 572399164;
	mov.b32 	%r2372, -1231316179;
	st.local.v4.u32 	[%rd4+928], {%r2372, %r2371, %r2370, %r2369};
	mov.b32 	%r2373, 2061492133;
	mov.b32 	%r2374, 2015897680;
	mov.b32 	%r2375, -11184726;
	mov.b32 	%r2376, 1238290055;
	st.local.v4.u32 	[%rd4+944], {%r2376, %r2375, %r2374, %r2373};
	mov.b32 	%r2377, 386731290;
	mov.b32 	%r2378, -2138470135;
	mov.b32 	%r2379, -123625127;
	mov.b32 	%r2380, -1886614525;
	st.local.v4.u32 	[%rd4+960], {%r2380, %r2379, %r2378, %r2377};
	mov.b32 	%r2381, -1201116976;
	mov.b32 	%r2382, -968736124;
	mov.b32 	%r2383, 837215959;
	mov.b32 	%r2384, -624967835;
	st.local.v4.u32 	[%rd4+976], {%r2384, %r2383, %r2382, %r2381};
	mov.b32 	%r2385, 286199582;
	mov.b32 	%r2386, 1999449434;
	mov.b32 	%r2387, -1332111063;
	mov.b32 	%r2388, -1019133566;
	st.local.v4.u32 	[%rd4+992], {%r2388, %r2387, %r2386, %r2385};
	mov.b32 	%r2389, 974525996;
	mov.b32 	%r2390, -692339859;
	mov.b32 	%r2391, -61582168;
	mov.b32 	%r2392, -877612933;
	st.local.v4.u32 	[%rd4+1008], {%r2392, %r2391, %r2390, %r2389};
	mov.b32 	%r2393, 2071721613;
	mov.b32 	%r2394, 2004348569;
	mov.b32 	%r2395, 2088564868;
	mov.b32 	%r2396, 1667483301;
	st.local.v4.u32 	[%rd5], {%r2396, %r2395, %r2394, %r2393};
	add.s64 	%rd104, %rd5, 16;
	mov.b32 	%r2397, -976907948;
	mov.b32 	%r2398, 1869602481;
	mov.b32 	%r2399, 1802229437;
	mov.b32 	%r2400, -218956019;
	st.local.v4.u32 	[%rd5+16], {%r2400, %r2399, %r2398, %r2397};
	mov.b32 	%r2401, 724260477;
	mov.b32 	%r2402, 1734856361;
	mov.b32 	%r2403, 16843267;
	mov.b32 	%r2404, 808476752;
	st.local.v4.u32 	[%rd5+32], {%r2404, %r2403, %r2402, %r2401};
	mov.b32 	%r2405, 1987505306;
	mov.b32 	%r2406, -1414836762;
	mov.b32 	%r2407, -673729182;
	mov.b32 	%r2408, -16849127;
	st.local.v4.u32 	[%rd5+48], {%r2408, %r2407, %r2406, %r2405};
	mov.b32 	%r2409, 2105408135;
	mov.b32 	%r2410, -909539008;
	mov.b32 	%r2411, -2105401443;
	mov.b32 	%r2412, -892694715;
	st.local.v4.u32 	[%rd5+64], {%r2412, %r2411, %r2410, %r2409};
	mov.b32 	%r2413, -252642549;
	mov.b32 	%r2414, 1195871945;
	mov.b32 	%r2415, 1499050731;
	mov.b32 	%r2416, -84218091;
	st.local.v4.u32 	[%rd5+80], {%r2416, %r2415, %r2414, %r2413};
	mov.b32 	%r2417, -1347467798;
	mov.b32 	%r2418, -1566416899;
	mov.b32 	%r2419, -724257945;
	mov.b32 	%r2420, -1381154324;
	st.local.v4.u32 	[%rd5+96], {%r2420, %r2419, %r2418, %r2417};
	mov.b32 	%r2421, -1061119141;
	mov.b32 	%r2422, 1920132246;
	mov.b32 	%r2423, -1532734473;
	mov.b32 	%r2424, -1667488833;
	st.local.v4.u32 	[%rd5+112], {%r2424, %r2423, %r2422, %r2421};
	mov.b32 	%r2425, 640044138;
	mov.b32 	%r2426, -1819066962;
	mov.b32 	%r2427, -33693412;
	mov.b32 	%r2428, -1212713534;
	st.local.v4.u32 	[%rd5+128], {%r2428, %r2427, %r2426, %r2425};
	mov.b32 	%r2429, -859012273;
	mov.b32 	%r2430, -134744830;
	mov.b32 	%r2431, 1061125697;
	mov.b32 	%r2432, 909536346;
	st.local.v4.u32 	[%rd5+144], {%r2432, %r2431, %r2430, %r2429};
	mov.b32 	%r2433, -235800312;
	mov.b32 	%r2434, -437923532;
	mov.b32 	%r2435, -1515892236;
	mov.b32 	%r2436, 875849820;
	st.local.v4.u32 	[%rd5+160], {%r2436, %r2435, %r2434, %r2433};
	mov.b32 	%r2437, 353708607;
	mov.b32 	%r2438, 825320019;
	mov.b32 	%r2439, -656888973;
	mov.b32 	%r2440, 1903288979;
	st.local.v4.u32 	[%rd5+176], {%r2440, %r2439, %r2438, %r2437};
	mov.b32 	%r2441, -1010590370;
	mov.b32 	%r2442, 589514341;
	mov.b32 	%r2443, -943221422;
	mov.b32 	%r2444, 67373068;
	st.local.v4.u32 	[%rd5+192], {%r2444, %r2443, %r2442, %r2441};
	mov.b32 	%r2445, -1701171275;
	mov.b32 	%r2446, 84216335;
	mov.b32 	%r2447, -1768540255;
	mov.b32 	%r2448, 404238376;
	st.local.v4.u32 	[%rd5+208], {%r2448, %r2447, %r2446, %r2445};
	mov.b32 	%r2449, -488448195;
	mov.b32 	%r2450, -2139087973;
	mov.b32 	%r2451, 303178806;
	mov.b32 	%r2452, 117902857;
	st.local.v4.u32 	[%rd5+224], {%r2452, %r2451, %r2450, %r2449};
	mov.b32 	%r2453, 1970662047;
	mov.b32 	%r2454, -1296924723;
	mov.b32 	%r2455, 656887401;
	mov.b32 	%r2456, -336868058;
	st.local.v4.u32 	[%rd5+240], {%r2456, %r2455, %r2454, %r2453};
	mov.b32 	%r2457, 437924910;
	mov.b32 	%r2458, 741103732;
	mov.b32 	%r2459, -2088559202;
	mov.b32 	%r2460, 151589403;
	st.local.v4.u32 	[%rd5+256], {%r2460, %r2459, %r2458, %r2457};
	mov.b32 	%r2461, -1600103429;
	mov.b32 	%r2462, 1515893998;
	mov.b32 	%r2463, 1852759218;
	mov.b32 	%r2464, 454768173;
	st.local.v4.u32 	[%rd5+272], {%r2464, %r2463, %r2462, %r2461};
	mov.b32 	%r2465, -1280082482;
	mov.b32 	%r2466, -690571423;
	mov.b32 	%r2467, 993752653;
	mov.b32 	%r2468, 1381147894;
	st.local.v4.u32 	[%rd5+288], {%r2468, %r2467, %r2466, %r2465};
	mov.b32 	%r2469, -2071719017;
	mov.b32 	%r2470, 791633521;
	mov.b32 	%r2471, -471605954;
	mov.b32 	%r2472, 690573947;
	st.local.v4.u32 	[%rd5+304], {%r2472, %r2471, %r2470, %r2469};
	mov.b32 	%r2473, -303185620;
	mov.b32 	%r2474, -774784664;
	mov.b32 	%r2475, 1397991157;
	st.local.v4.u32 	[%rd5+320], {%r2475, %r2474, %r2218, %r2473};
	mov.b32 	%r2476, 1532737261;
	mov.b32 	%r2477, -1313769016;
	mov.b32 	%r2478, -50535649;
	mov.b32 	%r2479, 538984544;
	st.local.v4.u32 	[%rd5+336], {%r2479, %r2478, %r2477, %r2476};
	mov.b32 	%r2480, 960066123;
	mov.b32 	%r2481, -1094817831;
	mov.b32 	%r2482, -875852474;
	mov.b32 	%r2483, 1785386174;
	st.local.v4.u32 	[%rd5+352], {%r2483, %r2482, %r2481, %r2480};
	mov.b32 	%r2484, -808483510;
	mov.b32 	%r2485, 1482207464;
	mov.b32 	%r2486, 1280088276;
	mov.b32 	%r2487, 1246401758;
	st.local.v4.u32 	[%rd5+368], {%r2487, %r2486, %r2485, %r2484};
	mov.b32 	%r2488, -67375850;
	mov.b32 	%r2489, -1431679003;
	mov.b32 	%r2490, -269499094;
	mov.b32 	%r2491, -791626901;
	st.local.v4.u32 	[%rd5+384], {%r2491, %r2490, %r2489, %r2488};
	mov.b32 	%r2492, -2054876780;
	mov.b32 	%r2493, 859006549;
	mov.b32 	%r2494, 1296931543;
	mov.b32 	%r2495, 1128498885;
	st.local.v4.u32 	[%rd5+400], {%r2495, %r2494, %r2493, %r2492};
	mov.b32 	%r2496, 2139094657;
	mov.b32 	%r2497, 33686534;
	mov.b32 	%r2498, -101062384;
	mov.b32 	%r2499, 1162185423;
	st.local.v4.u32 	[%rd5+416], {%r2499, %r2498, %r2497, %r2496};
	mov.b32 	%r2500, -1465365533;
	mov.b32 	%r2501, -1616960070;
	mov.b32 	%r2502, 1010595908;
	mov.b32 	%r2503, 1347461360;
	st.local.v4.u32 	[%rd5+432], {%r2503, %r2502, %r2501, %r2500};
	mov.b32 	%r2504, -1886452342;
	mov.b32 	%r2505, 1077969088;
	mov.b32 	%r2506, -1549574658;
	mov.b32 	%r2507, 1364304627;
	st.local.v4.u32 	[%rd5+448], {%r2507, %r2506, %r2505, %r2504};
	mov.b32 	%r2508, -168431356;
	mov.b32 	%r2509, 943222856;
	mov.b32 	%r2510, -1650646596;
	mov.b32 	%r2511, -1835909203;
	st.local.v4.u32 	[%rd5+464], {%r2511, %r2510, %r2509, %r2508};
	mov.b32 	%r2512, 555827811;
	mov.b32 	%r2513, -623202443;
	mov.b32 	%r2514, -1229555775;
	mov.b32 	%r2515, -1128504353;
	st.local.v4.u32 	[%rd5+480], {%r2515, %r2514, %r2513, %r2512};
	mov.b32 	%r2516, -757940371;
	mov.b32 	%r2517, -202113778;
	mov.b32 	%r2518, -6886;
	mov.b32 	%r2519, 269492272;
	st.local.v4.u32 	[%rd5+496], {%r2519, %r2518, %r2517, %r2516};
	mov.b32 	%r2520, -320027857;
	mov.b32 	%r2521, 320022069;
	mov.b32 	%r2522, 202119188;
	mov.b32 	%r2523, -842170036;
	st.local.v4.u32 	[%rd5+512], {%r2523, %r2522, %r2521, %r2520};
	mov.b32 	%r2524, 387395129;
	mov.b32 	%r2525, 1145342156;
	mov.b32 	%r2526, -1751698014;
	mov.b32 	%r2527, 1600110305;
	st.local.v4.u32 	[%rd5+528], {%r2527, %r2526, %r2525, %r2524};
	mov.b32 	%r2528, 1027439175;
	mov.b32 	%r2529, 2122251394;
	mov.b32 	%r2530, -1482205710;
	mov.b32 	%r2531, -993750185;
	st.local.v4.u32 	[%rd5+544], {%r2531, %r2530, %r2529, %r2528};
	mov.b32 	%r2532, 1936975509;
	mov.b32 	%r2533, 421081643;
	mov.b32 	%r2534, 1566423783;
	mov.b32 	%r2535, 1684326572;
	st.local.v4.u32 	[%rd5+560], {%r2535, %r2534, %r2533, %r2532};
	mov.b32 	%r2536, -589520001;
	mov.b32 	%r2537, 1330618065;
	mov.b32 	%r2538, -2122245736;
	mov.b32 	%r2539, 1616953504;
	st.local.v4.u32 	[%rd5+576], {%r2539, %r2538, %r2537, %r2536};
	mov.b32 	%r2540, -2004350077;
	mov.b32 	%r2541, -1869595733;
	mov.b32 	%r2542, 707417214;
	mov.b32 	%r2543, 572671078;
	st.local.v4.u32 	[%rd5+592], {%r2543, %r2542, %r2541, %r2540};
	mov.b32 	%r2544, 336865340;
	mov.b32 	%r2545, -1195873325;
	mov.b32 	%r2546, -286341335;
	mov.b32 	%r2547, 1179028682;
	st.local.v4.u32 	[%rd5+608], {%r2547, %r2546, %r2545, %r2544};
	mov.b32 	%r2548, -606360202;
	mov.b32 	%r2549, 185275933;
	mov.b32 	%r2550, 1583267042;
	mov.b32 	%r2551, -555833479;
	st.local.v4.u32 	[%rd5+624], {%r2551, %r2550, %r2549, %r2548};
	mov.b32 	%r2552, 168432670;
	mov.b32 	%r2553, 976909390;
	mov.b32 	%r2554, 842163286;
	mov.b32 	%r2555, -522134725;
	st.local.v4.u32 	[%rd5+640], {%r2555, %r2554, %r2553, %r2552};
	mov.b32 	%r2556, 1549580516;
	mov.b32 	%r2557, 606357612;
	mov.b32 	%r2558, 101059594;
	mov.b32 	%r2559, 1229558491;
	st.local.v4.u32 	[%rd5+656], {%r2559, %r2558, %r2557, %r2556};
	mov.b32 	%r2560, 1650640038;
	mov.b32 	%r2561, -1397996561;
	mov.b32 	%r2562, -741098130;
	mov.b32 	%r2563, -1027432611;
	st.local.v4.u32 	[%rd5+672], {%r2563, %r2562, %r2561, %r2560};
	mov.b32 	%r2564, 2038035083;
	mov.b32 	%r2565, -454765769;
	mov.b32 	%r2566, -1785384540;
	mov.b32 	%r2567, -1852753496;
	st.local.v4.u32 	[%rd5+688], {%r2567, %r2566, %r2565, %r2564};
	mov.b32 	%r2568, 1835915959;
	mov.b32 	%r2569, 926379609;
	mov.b32 	%r2570, -926381245;
	mov.b32 	%r2571, -404237006;
	st.local.v4.u32 	[%rd5+704], {%r2571, %r2570, %r2569, %r2568};
	mov.b32 	%r2572, -1448523296;
	mov.b32 	%r2573, 1313774802;
	mov.b32 	%r2574, -707415708;
	mov.b32 	%r2575, -1920138868;
	st.local.v4.u32 	[%rd5+720], {%r2575, %r2574, %r2573, %r2572};
	mov.b32 	%r2576, -353710299;
	mov.b32 	%r2577, -185273593;
	mov.b32 	%r2578, 1448520954;
	mov.b32 	%r2579, 1819072692;
	st.local.v4.u32 	[%rd5+736], {%r2579, %r2578, %r2577, %r2576};
	mov.b32 	%r2580, 134746136;
	mov.b32 	%r2581, -1364310039;
	mov.b32 	%r2582, 2054878350;
	mov.b32 	%r2583, 1701169839;
	st.local.v4.u32 	[%rd5+752], {%r2583, %r2582, %r2581, %r2580};
	mov.b32 	%r2584, 774790258;
	mov.b32 	%r2585, 623200879;
	mov.b32 	%r2586, 2021191816;
	mov.b32 	%r2587, -1162186795;
	st.local.v4.u32 	[%rd5+768], {%r2587, %r2586, %r2585, %r2584};
	mov.b32 	%r2588, -960063663;
	mov.b32 	%r2589, -1263242297;
	mov.b32 	%r2590, -1499047951;
	mov.b32 	%r2591, 471611428;
	st.local.v4.u32 	[%rd5+784], {%r2591, %r2590, %r2589, %r2588};
	mov.b32 	%r2592, 522141217;
	mov.b32 	%r2593, 1953818780;
	mov.b32 	%r2594, -572677764;
	mov.b32 	%r2595, -387396829;
	st.local.v4.u32 	[%rd5+800], {%r2595, %r2594, %r2593, %r2592};
	mov.b32 	%r2596, -1970663547;
	mov.b32 	%r2597, -1953821306;
	mov.b32 	%r2598, -1111662116;
	mov.b32 	%r2599, 1263245021;
	st.local.v4.u32 	[%rd5+816], {%r2599, %r2598, %r2597, %r2596};
	mov.b32 	%r2600, 1718013098;
	mov.b32 	%r2601, -1246400060;
	mov.b32 	%r2602, 1044282434;
	mov.b32 	%r2603, 1886445712;
	st.local.v4.u32 	[%rd5+832], {%r2603, %r2602, %r2601, %r2600};
	mov.b32 	%r2604, 235805714;
	mov.b32 	%r2605, -151587071;
	mov.b32 	%r2606, 50529797;
	mov.b32 	%r2607, 1212715224;
	st.local.v4.u32 	[%rd5+848], {%r2607, %r2606, %r2605, %r2604};
	mov.b32 	%r2608, -1179031088;
	mov.b32 	%r2609, 1465364217;
	mov.b32 	%r2610, 892693087;
	mov.b32 	%r2611, 1633796771;
	st.local.v4.u32 	[%rd5+864], {%r2611, %r2610, %r2609, %r2608};
	mov.b32 	%r2612, -1633802311;
	mov.b32 	%r2613, 488454695;
	mov.b32 	%r2614, -1044276904;
	mov.b32 	%r2615, -2038032495;
	st.local.v4.u32 	[%rd5+880], {%r2615, %r2614, %r2613, %r2612};
	mov.b32 	%r2616, 286335539;
	mov.b32 	%r2617, -1734857805;
	mov.b32 	%r2618, -117904621;
	mov.b32 	%r2619, -505292488;
	st.local.v4.u32 	[%rd5+896], {%r2619, %r2618, %r2617, %r2616};
	mov.b32 	%r2620, -1802226777;
	mov.b32 	%r2621, -1903294583;
	mov.b32 	%r2622, -640046736;
	mov.b32 	%r2623, 1768542907;
	st.local.v4.u32 	[%rd5+912], {%r2623, %r2622, %r2621, %r2620};
	mov.b32 	%r2624, -370554592;
	mov.b32 	%r2625, -2021190254;
	mov.b32 	%r2626, 505297954;
	mov.b32 	%r2627, -1684329034;
	st.local.v4.u32 	[%rd5+928], {%r2627, %r2626, %r2625, %r2624};
	mov.b32 	%r2628, -538991238;
	mov.b32 	%r2629, 673730680;
	mov.b32 	%r2630, 1431677695;
	mov.b32 	%r2631, -825325751;
	st.local.v4.u32 	[%rd5+944], {%r2631, %r2630, %r2629, %r2628};
	mov.b32 	%r2632, 218962455;
	mov.b32 	%r2633, -1987507840;
	mov.b32 	%r2634, -1583261192;
	mov.b32 	%r2635, -1936981105;
	st.local.v4.u32 	[%rd5+960], {%r2635, %r2634, %r2633, %r2632};
	mov.b32 	%r2636, 1751699640;
	mov.b32 	%r2637, 1111655622;
	mov.b32 	%r2638, -421079247;
	mov.b32 	%r2639, -1077975590;
	st.local.v4.u32 	[%rd5+976], {%r2639, %r2638, %r2637, %r2636};
	mov.b32 	%r2640, 252648977;
	mov.b32 	%r2641, 757946999;
	mov.b32 	%r2642, -1718015568;
	mov.b32 	%r2643, 1094812355;
	st.local.v4.u32 	[%rd5+992], {%r2643, %r2642, %r2641, %r2640};
	mov.b32 	%r2644, 370551866;
	mov.b32 	%r2645, -1145344554;
	mov.b32 	%r2646, 1414834428;
	mov.b32 	%r2647, -1330611253;
	st.local.v4.u32 	[%rd5+1008], {%r2647, %r2646, %r2645, %r2644};
	mov.b32 	%r2648, 2079755643;
	mov.b32 	%r2649, 2012125559;
	mov.b32 	%r2650, 2096661628;
	mov.b32 	%r2651, 1673962851;
	st.local.v4.u32 	[%rd6], {%r2651, %r2650, %r2649, %r2648};
	add.s64 	%rd103, %rd6, 16;
	mov.b32 	%r2652, -980331323;
	mov.b32 	%r2653, 1876865391;
	mov.b32 	%r2654, 1809235307;
	mov.b32 	%r2655, -218165774;
	st.local.v4.u32 	[%rd6+16], {%r2655, %r2654, %r2653, %r2652};
	mov.b32 	%r2656, 727088427;
	mov.b32 	%r2657, 1741597031;
	mov.b32 	%r2658, 16909057;
	mov.b32 	%r2659, 811618352;
	st.local.v4.u32 	[%rd6+32], {%r2659, %r2658, %r2657, %r2656};
	mov.b32 	%r2660, 1995217526;
	mov.b32 	%r2661, -1420958037;
	mov.b32 	%r2662, -675978537;
	mov.b32 	%r2663, -18408962;
	st.local.v4.u32 	[%rd6+48], {%r2663, %r2662, %r2661, %r2660};
	mov.b32 	%r2664, 2113570685;
	mov.b32 	%r2665, -913751863;
	mov.b32 	%r2666, -2111857278;
	mov.b32 	%r2667, -896580150;
	st.local.v4.u32 	[%rd6+64], {%r2667, %r2666, %r2665, %r2664};
	mov.b32 	%r2668, -251982864;
	mov.b32 	%r2669, 1200539975;
	mov.b32 	%r2670, 1504897881;
	mov.b32 	%r2671, -84994566;
	st.local.v4.u32 	[%rd6+80], {%r2671, %r2670, %r2669, %r2668};
	mov.b32 	%r2672, -1354372433;
	mov.b32 	%r2673, -1570767454;
	mov.b32 	%r2674, -726439980;
	mov.b32 	%r2675, -1388188499;
	st.local.v4.u32 	[%rd6+96], {%r2675, %r2674, %r2673, %r2672};
	mov.b32 	%r2676, -1063560256;
	mov.b32 	%r2677, 1927583346;
	mov.b32 	%r2678, -1538000988;
	mov.b32 	%r2679, -1675378788;
	st.local.v4.u32 	[%rd6+112], {%r2679, %r2678, %r2677, %r2676};
	mov.b32 	%r2680, 642542118;
	mov.b32 	%r2681, -1824674157;
	mov.b32 	%r2682, -35578627;
	mov.b32 	%r2683, -1217019209;
	st.local.v4.u32 	[%rd6+128], {%r2683, %r2682, %r2681, %r2680};
	mov.b32 	%r2684, -863809588;
	mov.b32 	%r2685, -134937865;
	mov.b32 	%r2686, 1065238847;
	mov.b32 	%r2687, 913070646;
	st.local.v4.u32 	[%rd6+144], {%r2687, %r2686, %r2685, %r2684};
	mov.b32 	%r2688, -235337487;
	mov.b32 	%r2689, -439274267;
	mov.b32 	%r2690, -1521355611;
	mov.b32 	%r2691, 879254580;
	st.local.v4.u32 	[%rd6+160], {%r2691, %r2690, %r2689, %r2688};
	mov.b32 	%r2692, 355090197;
	mov.b32 	%r2693, 828527409;
	mov.b32 	%r2694, -659852328;
	mov.b32 	%r2695, 1910674289;
	st.local.v4.u32 	[%rd6+176], {%r2695, %r2694, %r2693, %r2692};
	mov.b32 	%r2696, -1013096765;
	mov.b32 	%r2697, 591815971;
	mov.b32 	%r2698, -946515257;
	mov.b32 	%r2699, 67636228;
	st.local.v4.u32 	[%rd6+192], {%r2699, %r2698, %r2697, %r2696};
	mov.b32 	%r2700, -1708149350;
	mov.b32 	%r2701, 84545285;
	mov.b32 	%r2702, -1774739050;
	mov.b32 	%r2703, 405809176;
	st.local.v4.u32 	[%rd6+208], {%r2703, %r2702, %r2701, %r2700};
	mov.b32 	%r2704, -488686110;
	mov.b32 	%r2705, -2145674368;
	mov.b32 	%r2706, 304363026;
	mov.b32 	%r2707, 118360327;
	st.local.v4.u32 	[%rd6+224], {%r2707, %r2706, %r2705, %r2704};
	mov.b32 	%r2708, 1978310517;
	mov.b32 	%r2709, -1300247118;
	mov.b32 	%r2710, 659450151;
	mov.b32 	%r2711, -338876693;
	st.local.v4.u32 	[%rd6+240], {%r2711, %r2710, %r2709, %r2708};
	mov.b32 	%r2712, 439627290;
	mov.b32 	%r2713, 743994412;
	mov.b32 	%r2714, -2095210877;
	mov.b32 	%r2715, 152181513;
	st.local.v4.u32 	[%rd6+256], {%r2715, %r2714, %r2713, %r2712};
	mov.b32 	%r2716, -1604584544;
	mov.b32 	%r2717, 1521806938;
	mov.b32 	%r2718, 1859957358;
	mov.b32 	%r2719, 456535323;
	st.local.v4.u32 	[%rd6+272], {%r2719, %r2718, %r2717, %r2716};
	mov.b32 	%r2720, -1283600717;
	mov.b32 	%r2721, -692624938;
	mov.b32 	%r2722, 997608763;
	mov.b32 	%r2723, 1386542674;
	st.local.v4.u32 	[%rd6+288], {%r2723, %r2722, %r2721, %r2720};
	mov.b32 	%r2724, -2079090812;
	mov.b32 	%r2725, 794718511;
	mov.b32 	%r2726, -472039709;
	mov.b32 	%r2727, 693271337;
	st.local.v4.u32 	[%rd6+304], {%r2727, %r2726, %r2725, %r2724};
	mov.b32 	%r2728, -306107155;
	mov.b32 	%r2729, -776378159;
	mov.b32 	%r2730, 1403450707;
	st.local.v4.u32 	[%rd6+320], {%r2730, %r2729, %r2218, %r2728};
	mov.b32 	%r2731, 1538714971;
	mov.b32 	%r2732, -1317418831;
	mov.b32 	%r2733, -52224004;
	mov.b32 	%r2734, 541089824;
	st.local.v4.u32 	[%rd6+336], {%r2734, %r2733, %r2732, %r2731};
	mov.b32 	%r2735, 963791673;
	mov.b32 	%r2736, -1100490306;
	mov.b32 	%r2737, -879933749;
	mov.b32 	%r2738, 1792327274;
	st.local.v4.u32 	[%rd6+352], {%r2738, %r2737, %r2736, %r2735};
	mov.b32 	%r2739, -813348145;
	mov.b32 	%r2740, 1487988824;
	mov.b32 	%r2741, 1285084236;
	mov.b32 	%r2742, 1251270218;
	st.local.v4.u32 	[%rd6+368], {%r2742, %r2741, %r2740, %r2739};
	mov.b32 	%r2743, -68348165;
	mov.b32 	%r2744, -1437604438;
	mov.b32 	%r2745, -272291089;
	mov.b32 	%r2746, -793023536;
	st.local.v4.u32 	[%rd6+384], {%r2746, %r2745, %r2744, %r2743};
	mov.b32 	%r2747, -2062445435;
	mov.b32 	%r2748, 862344499;
	mov.b32 	%r2749, 1301993293;
	mov.b32 	%r2750, 1132905795;
	st.local.v4.u32 	[%rd6+400], {%r2750, %r2749, %r2748, %r2747};
	mov.b32 	%r2751, 2147385727;
	mov.b32 	%r2752, 33818114;
	mov.b32 	%r2753, -102166279;
	mov.b32 	%r2754, 1166724933;
	st.local.v4.u32 	[%rd6+416], {%r2754, %r2753, %r2752, %r2751};
	mov.b32 	%r2755, -1471421528;
	mov.b32 	%r2756, -1624917345;
	mov.b32 	%r2757, 1014514748;
	mov.b32 	%r2758, 1352724560;
	st.local.v4.u32 	[%rd6+432], {%r2758, %r2757, %r2756, %r2755};
	mov.b32 	%r2759, -1895462257;
	mov.b32 	%r2760, 1082179648;
	mov.b32 	%r2761, -1554121053;
	mov.b32 	%r2762, 1369633617;
	st.local.v4.u32 	[%rd6+448], {%r2762, %r2761, %r2760, %r2759};
	mov.b32 	%r2763, -168753931;
	mov.b32 	%r2764, 946882616;
	mov.b32 	%r2765, -1658733411;
	mov.b32 	%r2766, -1841320558;
	st.local.v4.u32 	[%rd6+464], {%r2766, %r2765, %r2764, %r2763};
	mov.b32 	%r2767, 557998881;
	mov.b32 	%r2768, -626035238;
	mov.b32 	%r2769, -1233665610;
	mov.b32 	%r2770, -1134305348;
	st.local.v4.u32 	[%rd6+480], {%r2770, %r2769, %r2768, %r2767};
	mov.b32 	%r2771, -759206446;
	mov.b32 	%r2772, -201519373;
	mov.b32 	%r2773, -1762561;
	mov.b32 	%r2774, 270544912;
	st.local.v4.u32 	[%rd6+496], {%r2774, %r2773, %r2772, %r2771};
	mov.b32 	%r2775, -322752532;
	mov.b32 	%r2776, 321271059;
	mov.b32 	%r2777, 202904588;
	mov.b32 	%r2778, -847164211;
	st.local.v4.u32 	[%rd6+512], {%r2778, %r2777, %r2776, %r2775};
	mov.b32 	%r2779, 388905239;
	mov.b32 	%r2780, 1149815876;
	mov.b32 	%r2781, -1758092649;
	mov.b32 	%r2782, 1606345055;
	st.local.v4.u32 	[%rd6+528], {%r2782, %r2781, %r2780, %r2779};
	mov.b32 	%r2783, 1031423805;
	mov.b32 	%r2784, 2130477694;
	mov.b32 	%r2785, -1487539545;
	mov.b32 	%r2786, -996976700;
	st.local.v4.u32 	[%rd6+544], {%r2786, %r2785, %r2784, %r2783};
	mov.b32 	%r2787, 1944491379;
	mov.b32 	%r2788, 422718233;
	mov.b32 	%r2789, 1572530013;
	mov.b32 	%r2790, 1690872932;
	st.local.v4.u32 	[%rd6+560], {%r2790, %r2789, %r2788, %r2787};
	mov.b32 	%r2791, -593264676;
	mov.b32 	%r2792, 1335808335;
	mov.b32 	%r2793, -2129028991;
	mov.b32 	%r2794, 1623236704;
	st.local.v4.u32 	[%rd6+576], {%r2794, %r2793, %r2792, %r2791};
	mov.b32 	%r2795, -2012511352;
	mov.b32 	%r2796, -1875137648;
	mov.b32 	%r2797, 710180394;
	mov.b32 	%r2798, 574907938;
	st.local.v4.u32 	[%rd6+592], {%r2798, %r2797, %r2796, %r2795};
	mov.b32 	%r2799, 338181140;
	mov.b32 	%r2800, -1200893000;
	mov.b32 	%r2801, -288937490;
	mov.b32 	%r2802, 1183631942;
	st.local.v4.u32 	[%rd6+608], {%r2802, %r2801, %r2800, %r2799};
	mov.b32 	%r2803, -609388837;
	mov.b32 	%r2804, 185998603;
	mov.b32 	%r2805, 1589437022;
	mov.b32 	%r2806, -559449634;
	st.local.v4.u32 	[%rd6+624], {%r2806, %r2805, %r2804, %r2803};
	mov.b32 	%r2807, 169090570;
	mov.b32 	%r2808, 980700730;
	mov.b32 	%r2809, 845436466;
	mov.b32 	%r2810, -522503200;
	st.local.v4.u32 	[%rd6+640], {%r2810, %r2809, %r2808, %r2807};
	mov.b32 	%r2811, 1555620956;
	mov.b32 	%r2812, 608726052;
	mov.b32 	%r2813, 101452294;
	mov.b32 	%r2814, 1234361161;
	st.local.v4.u32 	[%rd6+656], {%r2814, %r2813, %r2812, %r2811};
	mov.b32 	%r2815, 1657054818;
	mov.b32 	%r2816, -1404833876;
	mov.b32 	%r2817, -742560045;
	mov.b32 	%r2818, -1029743166;
	st.local.v4.u32 	[%rd6+672], {%r2818, %r2817, %r2816, %r2815};
	mov.b32 	%r2819, 2045938553;
	mov.b32 	%r2820, -455919644;
	mov.b32 	%r2821, -1791908715;
	mov.b32 	%r2822, -1858492271;
	st.local.v4.u32 	[%rd6+688], {%r2822, %r2821, %r2820, %r2819};
	mov.b32 	%r2823, 1843050349;
	mov.b32 	%r2824, 929978679;
	mov.b32 	%r2825, -930397240;
	mov.b32 	%r2826, -405458201;
	st.local.v4.u32 	[%rd6+704], {%r2826, %r2825, %r2824, %r2823};
	mov.b32 	%r2827, -1454776151;
	mov.b32 	%r2828, 1318900302;
	mov.b32 	%r2829, -709794603;
	mov.b32 	%r2830, -1929278323;
	st.local.v4.u32 	[%rd6+720], {%r2830, %r2829, %r2828, %r2827};
	mov.b32 	%r2831, -355523094;
	mov.b32 	%r2832, -185399308;
	mov.b32 	%r2833, 1454176854;
	mov.b32 	%r2834, 1826141292;
	st.local.v4.u32 	[%rd6+736], {%r2834, %r2833, %r2832, %r2831};
	mov.b32 	%r2835, 135272456;
	mov.b32 	%r2836, -1371018834;
	mov.b32 	%r2837, 2062847610;
	mov.b32 	%r2838, 1707781989;
	st.local.v4.u32 	[%rd6+752], {%r2838, %r2837, %r2836, %r2835};
	mov.b32 	%r2839, 777810478;
	mov.b32 	%r2840, 625635109;
	mov.b32 	%r2841, 2029029496;
	mov.b32 	%r2842, -1167075910;
	st.local.v4.u32 	[%rd6+768], {%r2842, %r2841, %r2840, %r2839};
	mov.b32 	%r2843, -963161658;
	mov.b32 	%r2844, -1267480652;
	mov.b32 	%r2845, -1504185946;
	mov.b32 	%r2846, 473441308;
	st.local.v4.u32 	[%rd6+784], {%r2846, %r2845, %r2844, %r2843};
	mov.b32 	%r2847, 524165407;
	mov.b32 	%r2848, 1961401460;
	mov.b32 	%r2849, -576619299;
	mov.b32 	%r2850, -389340184;
	st.local.v4.u32 	[%rd6+800], {%r2850, %r2849, %r2848, %r2847};
	mov.b32 	%r2851, -1978694262;
	mov.b32 	%r2852, -1962047861;
	mov.b32 	%r2853, -1117659971;
	mov.b32 	%r2854, 1268178251;
	st.local.v4.u32 	[%rd6+816], {%r2854, %r2853, %r2852, %r2851};
	mov.b32 	%r2855, 1724688998;
	mov.b32 	%r2856, -1250835275;
	mov.b32 	%r2857, 1048330814;
	mov.b32 	%r2858, 1893765232;
	st.local.v4.u32 	[%rd6+832], {%r2858, %r2857, %r2856, %r2855};
	mov.b32 	%r2859, 236720654;
	mov.b32 	%r2860, -151584266;
	mov.b32 	%r2861, 50726147;
	mov.b32 	%r2862, 1217452104;
	st.local.v4.u32 	[%rd6+848], {%r2862, %r2861, %r2860, %r2859};
	mov.b32 	%r2863, -1184247623;
	mov.b32 	%r2864, 1471084887;
	mov.b32 	%r2865, 896163637;
	mov.b32 	%r2866, 1640145761;
	st.local.v4.u32 	[%rd6+864], {%r2866, %r2865, %r2864, %r2863};
	mov.b32 	%r2867, -1641563746;
	mov.b32 	%r2868, 490350365;
	mov.b32 	%r2869, -1046914879;
	mov.b32 	%r2870, -2045275770;
	st.local.v4.u32 	[%rd6+880], {%r2870, %r2869, %r2868, %r2867};
	mov.b32 	%r2871, 287453969;
	mov.b32 	%r2872, -1741966440;
	mov.b32 	%r2873, -118811656;
	mov.b32 	%r2874, -505857823;
	st.local.v4.u32 	[%rd6+896], {%r2874, %r2873, %r2872, %r2871};
	mov.b32 	%r2875, -1808554092;
	mov.b32 	%r2876, -1912108658;
	mov.b32 	%r2877, -643206951;
	mov.b32 	%r2878, 1775418217;
	st.local.v4.u32 	[%rd6+912], {%r2878, %r2877, %r2876, %r2875};
	mov.b32 	%r2879, -372694807;
	mov.b32 	%r2880, -2028629369;
	mov.b32 	%r2881, 507257374;
	mov.b32 	%r2882, -1691502949;
	st.local.v4.u32 	[%rd6+928], {%r2882, %r2881, %r2880, %r2879};
	mov.b32 	%r2883, -542803233;
	mov.b32 	%r2884, 676362280;
	mov.b32 	%r2885, 1437269845;
	mov.b32 	%r2886, -829994546;
	st.local.v4.u32 	[%rd6+944], {%r2886, %r2885, %r2884, %r2883};
	mov.b32 	%r2887, 219813645;
	mov.b32 	%r2888, -1995865975;
	mov.b32 	%r2889, -1587939167;
	mov.b32 	%r2890, -1945923700;
	st.local.v4.u32 	[%rd6+960], {%r2890, %r2889, %r2888, %r2887};
	mov.b32 	%r2891, 1758509160;
	mov.b32 	%r2892, 1115997762;
	mov.b32 	%r2893, -422104602;
	mov.b32 	%r2894, -1083843905;
	st.local.v4.u32 	[%rd6+976], {%r2894, %r2893, %r2892, %r2891};
	mov.b32 	%r2895, 253628687;
	mov.b32 	%r2896, 760903469;
	mov.b32 	%r2897, -1725321063;
	mov.b32 	%r2898, 1099088705;
	st.local.v4.u32 	[%rd6+992], {%r2898, %r2897, %r2896, %r2895};
	mov.b32 	%r2899, 371997206;
	mov.b32 	%r2900, -1150429509;
	mov.b32 	%r2901, 1420360788;
	mov.b32 	%r2902, -1334064208;
	st.local.v4.u32 	[%rd6+1008], {%r2902, %r2901, %r2900, %r2899};
	mov.b32 	%r2903, -158499973;
	mov.b32 	%r2904, -291932297;
	mov.b32 	%r2905, -125535108;
	mov.b32 	%r2906, -962239645;
	st.local.v4.u32 	[%rd7], {%r2906, %r2905, %r2904, %r2903};
	add.s64 	%rd102, %rd7, 16;
	mov.b32 	%r2907, -1856715323;
	mov.b32 	%r2908, -558796945;
	mov.b32 	%r2909, -692229269;
	mov.b32 	%r2910, -15863054;
	st.local.v4.u32 	[%rd7+16], {%r2910, %r2909, %r2908, %r2907};
	mov.b32 	%r2911, 1451043627;
	mov.b32 	%r2912, -827758745;
	mov.b32 	%r2913, 33751297;
	mov.b32 	%r2914, 1615867952;
	st.local.v4.u32 	[%rd7+32], {%r2914, %r2913, %r2912, %r2911};
	mov.b32 	%r2915, -325421450;
	mov.b32 	%r2916, 1306962859;
	mov.b32 	%r2917, -1251813417;
	mov.b32 	%r2918, -417726722;
	st.local.v4.u32 	[%rd7+48], {%r2918, %r2917, %r2916, %r2915};
	mov.b32 	%r2919, -91783811;
	mov.b32 	%r2920, -1992242743;
	mov.b32 	%r2921, 530416258;
	mov.b32 	%r2922, -1891251510;
	st.local.v4.u32 	[%rd7+64], {%r2922, %r2921, %r2920, %r2919};
	mov.b32 	%r2923, -83103504;
	mov.b32 	%r2924, -1899411641;
	mov.b32 	%r2925, -1293199015;
	mov.b32 	%r2926, -283772166;
	st.local.v4.u32 	[%rd7+80], {%r2926, %r2925, %r2924, %r2923};
	mov.b32 	%r2927, 1173008303;
	mov.b32 	%r2928, 1610457762;
	mov.b32 	%r2929, -1285040940;
	mov.b32 	%r2930, 1106029997;
	st.local.v4.u32 	[%rd7+96], {%r2930, %r2929, %r2928, %r2927};
	mov.b32 	%r2931, -1688485696;
	mov.b32 	%r2932, -459902350;
	mov.b32 	%r2933, 1408738468;
	mov.b32 	%r2934, 599760028;
	st.local.v4.u32 	[%rd7+112], {%r2934, %r2933, %r2932, %r2931};
	mov.b32 	%r2935, 1282024998;
	mov.b32 	%r2936, 1034851219;
	mov.b32 	%r2937, -518193667;
	mov.b32 	%r2938, 1975695287;
	st.local.v4.u32 	[%rd7+128], {%r2938, %r2937, %r2936, %r2935};
	mov.b32 	%r2939, -2091922228;
	mov.b32 	%r2940, -184354825;
	mov.b32 	%r2941, 2118205247;
	mov.b32 	%r2942, 1817851446;
	st.local.v4.u32 	[%rd7+144], {%r2942, %r2941, %r2940, %r2939};
	mov.b32 	%r2943, -116854287;
	mov.b32 	%r2944, -785062427;
	mov.b32 	%r2945, 1374987685;
	mov.b32 	%r2946, 1750873140;
	st.local.v4.u32 	[%rd7+160], {%r2946, %r2945, %r2944, %r2943};
	mov.b32 	%r2947, 708777237;
	mov.b32 	%r2948, 1649619249;
	mov.b32 	%r2949, -1418471208;
	mov.b32 	%r2950, -493653647;
	st.local.v4.u32 	[%rd7+176], {%r2950, %r2949, %r2948, %r2947};
	mov.b32 	%r2951, -1654733885;
	mov.b32 	%r2952, 1181033251;
	mov.b32 	%r2953, -1789737017;
	mov.b32 	%r2954, 135005188;
	st.local.v4.u32 	[%rd7+192], {%r2954, %r2953, %r2952, %r2951};
	mov.b32 	%r2955, 800430746;
	mov.b32 	%r2956, 168756485;
	mov.b32 	%r2957, 933336726;
	mov.b32 	%r2958, 807933976;
	st.local.v4.u32 	[%rd7+208], {%r2958, %r2957, %r2956, %r2955};
	mov.b32 	%r2959, -549592350;
	mov.b32 	%r2960, 463175808;
	mov.b32 	%r2961, 607523346;
	mov.b32 	%r2962, 235472647;
	st.local.v4.u32 	[%rd7+224], {%r2962, %r2961, %r2960, %r2959};
	mov.b32 	%r2963, -358648459;
	mov.b32 	%r2964, 2144187058;
	mov.b32 	%r2965, 1315514151;
	mov.b32 	%r2966, -853087253;
	st.local.v4.u32 	[%rd7+240], {%r2966, %r2965, %r2964, %r2963};
	mov.b32 	%r2967, 875436570;
	mov.b32 	%r2968, 1484008492;
	mov.b32 	%r2969, 496927619;
	mov.b32 	%r2970, 303761673;
	st.local.v4.u32 	[%rd7+256], {%r2970, %r2969, %r2968, %r2967};
	mov.b32 	%r2971, 1543217312;
	mov.b32 	%r2972, -1259447718;
	mov.b32 	%r2973, -592286098;
	mov.b32 	%r2974, 908925723;
	st.local.v4.u32 	[%rd7+272], {%r2974, %r2973, %r2972, %r2971};
	mov.b32 	%r2975, 2110698419;
	mov.b32 	%r2976, -1218324778;
	mov.b32 	%r2977, 1984772923;
	mov.b32 	%r2978, -1527360942;
	st.local.v4.u32 	[%rd7+288], {%r2978, %r2977, %r2976, %r2975};
	mov.b32 	%r2979, 328696964;
	mov.b32 	%r2980, 1584475951;
	mov.b32 	%r2981, -583080989;
	mov.b32 	%r2982, 1383803177;
	st.local.v4.u32 	[%rd7+304], {%r2982, %r2981, %r2980, %r2979};
	mov.b32 	%r2983, -1054020115;
	mov.b32 	%r2984, -1184312879;
	mov.b32 	%r2985, -1493871789;
	st.local.v4.u32 	[%rd7+320], {%r2985, %r2984, %r2218, %r2983};
	mov.b32 	%r2986, -1225958565;
	mov.b32 	%r2987, 2043195825;
	mov.b32 	%r2988, -484442884;
	mov.b32 	%r2989, 1080041504;
	st.local.v4.u32 	[%rd7+336], {%r2989, %r2988, %r2987, %r2986};
	mov.b32 	%r2990, 1917532473;
	mov.b32 	%r2991, 1742323390;
	mov.b32 	%r2992, -1924740149;
	mov.b32 	%r2993, -725718422;
	st.local.v4.u32 	[%rd7+352], {%r2993, %r2992, %r2991, %r2990};
	mov.b32 	%r2994, -2058694705;
	mov.b32 	%r2995, -1326950312;
	mov.b32 	%r2996, -1730917300;
	mov.b32 	%r2997, -1797371318;
	st.local.v4.u32 	[%rd7+368], {%r2997, %r2996, %r2995, %r2994};
	mov.b32 	%r2998, -317260805;
	mov.b32 	%r2999, 1340451498;
	mov.b32 	%r3000, -987041809;
	mov.b32 	%r3001, -1150562096;
	st.local.v4.u32 	[%rd7+384], {%r3001, %r3000, %r2999, %r2998};
	mov.b32 	%r3002, 294946181;
	mov.b32 	%r3003, 1716859699;
	mov.b32 	%r3004, -1697166003;
	mov.b32 	%r3005, -2033892541;
	st.local.v4.u32 	[%rd7+400], {%r3005, %r3004, %r3003, %r3002};
	mov.b32 	%r3006, -25067649;
	mov.b32 	%r3007, 67502594;
	mov.b32 	%r3008, -384763399;
	mov.b32 	%r3009, -1966127803;
	st.local.v4.u32 	[%rd7+416], {%r3009, %r3008, %r3007, %r3006};
	mov.b32 	%r3010, 1273211048;
	mov.b32 	%r3011, 632987551;
	mov.b32 	%r3012, 2017737788;
	mov.b32 	%r3013, -1594863536;
	st.local.v4.u32 	[%rd7+432], {%r3013, %r3012, %r3011, %r3010};
	mov.b32 	%r3014, 92966799;
	mov.b32 	%r3015, -2134884288;
	mov.b32 	%r3016, 1576969123;
	mov.b32 	%r3017, -1561112239;
	st.local.v4.u32 	[%rd7+448], {%r3017, %r3016, %r3015, %r3014};
	mov.b32 	%r3018, -251333131;
	mov.b32 	%r3019, 1883781176;
	mov.b32 	%r3020, 566009245;
	mov.b32 	%r3021, 1068339858;
	st.local.v4.u32 	[%rd7+464], {%r3021, %r3020, %r3019, %r3018};
	mov.b32 	%r3022, 1113792801;
	mov.b32 	%r3023, -1351230758;
	mov.b32 	%r3024, 2009183926;
	mov.b32 	%r3025, 1675607228;
	st.local.v4.u32 	[%rd7+480], {%r3025, %r3024, %r3023, %r3022};
	mov.b32 	%r3026, -1083321646;
	mov.b32 	%r3027, -49351693;
	mov.b32 	%r3028, -451215361;
	mov.b32 	%r3029, 540020752;
	st.local.v4.u32 	[%rd7+496], {%r3029, %r3028, %r3027, %r3026};
	mov.b32 	%r3030, -1020269332;
	mov.b32 	%r3031, 641012499;
	mov.b32 	%r3032, 403966988;
	mov.b32 	%r3033, -2125673011;
	st.local.v4.u32 	[%rd7+512], {%r3033, %r3032, %r3031, %r3030};
	mov.b32 	%r3034, 775493399;
	mov.b32 	%r3035, -1999879100;
	mov.b32 	%r3036, 899848087;
	mov.b32 	%r3037, -1092526241;
	st.local.v4.u32 	[%rd7+528], {%r3037, %r3036, %r3035, %r3034};
	mov.b32 	%r3038, 2051489085;
	mov.b32 	%r3039, -58556802;
	mov.b32 	%r3040, 1441965991;
	mov.b32 	%r3041, -1822964540;
	st.local.v4.u32 	[%rd7+544], {%r3041, %r3040, %r3039, %r3038};
	mov.b32 	%r3042, -426413197;
	mov.b32 	%r3043, 841685273;
	mov.b32 	%r3044, -1159242403;
	mov.b32 	%r3045, -928226204;
	st.local.v4.u32 	[%rd7+560], {%r3045, %r3044, %r3043, %r3042};
	mov.b32 	%r3046, -1551901476;
	mov.b32 	%r3047, -1630449841;
	mov.b32 	%r3048, 429425025;
	mov.b32 	%r3049, -1063231392;
	st.local.v4.u32 	[%rd7+576], {%r3049, %r3048, %r3047, %r3046};
	mov.b32 	%r3050, 193169544;
	mov.b32 	%r3051, 1001099408;
	mov.b32 	%r3052, 1417554474;
	mov.b32 	%r3053, 1147544098;
	st.local.v4.u32 	[%rd7+592], {%r3053, %r3052, %r3051, %r3050};
	mov.b32 	%r3054, 675025940;
	mov.b32 	%r3055, 1809037496;
	mov.b32 	%r3056, -953553170;
	mov.b32 	%r3057, -1932900794;
	st.local.v4.u32 	[%rd7+608], {%r3057, %r3056, %r3055, %r3054};
	mov.b32 	%r3058, -1384719397;
	mov.b32 	%r3059, 371002123;
	mov.b32 	%r3060, -1126015394;
	mov.b32 	%r3061, -1485185314;
	st.local.v4.u32 	[%rd7+624], {%r3061, %r3060, %r3059, %r3058};
	mov.b32 	%r3062, 337512970;
	mov.b32 	%r3063, 1951283770;
	mov.b32 	%r3064, 1683370546;
	mov.b32 	%r3065, -616832800;
	st.local.v4.u32 	[%rd7+640], {%r3065, %r3064, %r3063, %r3062};
	mov.b32 	%r3066, -1192993700;
	mov.b32 	%r3067, 1215046692;
	mov.b32 	%r3068, 201983494;
	mov.b32 	%r3069, -1831122615;
	st.local.v4.u32 	[%rd7+656], {%r3069, %r3068, %r3067, %r3066};
	mov.b32 	%r3070, -995728798;
	mov.b32 	%r3071, 1139780780;
	mov.b32 	%r3072, -1116810285;
	mov.b32 	%r3073, -1621245246;
	st.local.v4.u32 	[%rd7+672], {%r3073, %r3072, %r3071, %r3070};
	mov.b32 	%r3074, -225740423;
	mov.b32 	%r3075, -751311644;
	mov.b32 	%r3076, 832869781;
	mov.b32 	%r3077, 967348625;
	st.local.v4.u32 	[%rd7+688], {%r3077, %r3076, %r3075, %r3074};
	mov.b32 	%r3078, -625513107;
	mov.b32 	%r3079, 1851340599;
	mov.b32 	%r3080, -1958491960;
	mov.b32 	%r3081, -718084121;
	st.local.v4.u32 	[%rd7+704], {%r3081, %r3080, %r3079, %r3078};
	mov.b32 	%r3082, 1239460265;
	mov.b32 	%r3083, -1663938994;
	mov.b32 	%r3084, -1318791723;
	mov.b32 	%r3085, 25988493;
	st.local.v4.u32 	[%rd7+720], {%r3085, %r3084, %r3083, %r3082};
	mov.b32 	%r3086, -819598614;
	mov.b32 	%r3087, -217582348;
	mov.b32 	%r3088, -1392880042;
	mov.b32 	%r3089, -659264404;
	st.local.v4.u32 	[%rd7+736], {%r3089, %r3088, %r3087, %r3086};
	mov.b32 	%r3090, 270010376;
	mov.b32 	%r3091, 1206496942;
	mov.b32 	%r3092, -191989126;
	mov.b32 	%r3093, -894474907;
	st.local.v4.u32 	[%rd7+752], {%r3093, %r3092, %r3091, %r3090};
	mov.b32 	%r3094, 1550986798;
	mov.b32 	%r3095, 1248797989;
	mov.b32 	%r3096, -259491720;
	mov.b32 	%r3097, 1876277946;
	st.local.v4.u32 	[%rd7+768], {%r3097, %r3096, %r3095, %r3094};
	mov.b32 	%r3098, -1756248378;
	mov.b32 	%r3099, 1942467764;
	mov.b32 	%r3100, 1475454630;
	mov.b32 	%r3101, 941890588;
	st.local.v4.u32 	[%rd7+784], {%r3101, %r3100, %r3099, %r3098};
	mov.b32 	%r3102, 1042358047;
	mov.b32 	%r3103, -392399756;
	mov.b32 	%r3104, -1585652259;
	mov.b32 	%r3105, -886839064;
	st.local.v4.u32 	[%rd7+800], {%r3105, %r3104, %r3103, %r3102};
	mov.b32 	%r3106, 260409994;
	mov.b32 	%r3107, 226921355;
	mov.b32 	%r3108, 1641856445;
	mov.b32 	%r3109, -1763882165;
	st.local.v4.u32 	[%rd7+816], {%r3109, %r3108, %r3107, %r3106};
	mov.b32 	%r3110, -861247898;
	mov.b32 	%r3111, 1908716981;
	mov.b32 	%r3112, 2084716094;
	mov.b32 	%r3113, -527404944;
	st.local.v4.u32 	[%rd7+832], {%r3113, %r3112, %r3111, %r3110};
	mov.b32 	%r3114, 470945294;
	mov.b32 	%r3115, -150866186;
	mov.b32 	%r3116, 100991747;
	mov.b32 	%r3117, -1864873912;
	st.local.v4.u32 	[%rd7+848], {%r3117, %r3116, %r3115, %r3114};
	mov.b32 	%r3118, 1775286713;
	mov.b32 	%r3119, -1359390889;
	mov.b32 	%r3120, 1784624437;
	mov.b32 	%r3121, -1029480095;
	st.local.v4.u32 	[%rd7+864], {%r3121, %r3120, %r3119, %r3118};
	mov.b32 	%r3122, 666476190;
	mov.b32 	%r3123, 975641885;
	mov.b32 	%r3124, -1722236479;
	mov.b32 	%r3125, 395413126;
	st.local.v4.u32 	[%rd7+880], {%r3125, %r3124, %r3123, %r3122};
	mov.b32 	%r3126, 573772049;
	mov.b32 	%r3127, 733190296;
	mov.b32 	%r3128, -351012616;
	mov.b32 	%r3129, -650583583;
	st.local.v4.u32 	[%rd7+896], {%r3129, %r3128, %r3127, %r3126};
	mov.b32 	%r3130, 866620564;
	mov.b32 	%r3131, 126455438;
	mov.b32 	%r3132, -1452221991;
	mov.b32 	%r3133, -759469719;
	st.local.v4.u32 	[%rd7+912], {%r3133, %r3132, %r3131, %r3130};
	mov.b32 	%r3134, -920589847;
	mov.b32 	%r3135, 361924487;
	mov.b32 	%r3136, 1008868894;
	mov.b32 	%r3137, 766942107;
	st.local.v4.u32 	[%rd7+928], {%r3137, %r3136, %r3135, %r3134};
	mov.b32 	%r3138, -1518673953;
	mov.b32 	%r3139, 1350051880;
	mov.b32 	%r3140, -1426107051;
	mov.b32 	%r3141, -2025206066;
	st.local.v4.u32 	[%rd7+944], {%r3141, %r3140, %r3139, %r3138};
	mov.b32 	%r3142, 437718285;
	mov.b32 	%r3143, 159418761;
	mov.b32 	%r3144, 1509466529;
	mov.b32 	%r3145, 59739276;
	st.local.v4.u32 	[%rd7+960], {%r3145, %r3144, %r3143, %r3142};
	mov.b32 	%r3146, -793221016;
	mov.b32 	%r3147, -2067381694;
	mov.b32 	%r3148, -684595482;
	mov.b32 	%r3149, 1708834751;
	st.local.v4.u32 	[%rd7+976], {%r3149, %r3148, %r3147, %r3146};
	mov.b32 	%r3150, 504434447;
	mov.b32 	%r3151, 1517759789;
	mov.b32 	%r3152, 699439513;
	mov.b32 	%r3153, -2101132991;
	st.local.v4.u32 	[%rd7+992], {%r3153, %r3152, %r3151, %r3150};
	mov.b32 	%r3154, 742004246;
	mov.b32 	%r3155, 1842789307;
	mov.b32 	%r3156, -1459858348;
	mov.b32 	%r3157, 2076946608;
	st.local.v4.u32 	[%rd7+1008], {%r3157, %r3156, %r3155, %r3154};
	mov.u32 	%r3158, _ZZ7AES_128P8aesBlockyPjiE11matrizCajaS;
	add.s32 	%r6070, %r3158, 3;
	mov.u32 	%r3159, _ZZ7AES_128P8aesBlockyPjiE2T1;
	add.s32 	%r6069, %r3159, 16;
	mov.u32 	%r3160, _ZZ7AES_128P8aesBlockyPjiE2T4;
	add.s32 	%r6068, %r3160, 16;
	mov.u32 	%r3161, _ZZ7AES_128P8aesBlockyPjiE2T2;
	add.s32 	%r6067, %r3161, 16;
	mov.u32 	%r3162, _ZZ7AES_128P8aesBlockyPjiE2T3;
	add.s32 	%r6066, %r3162, 16;
	mov.b32 	%r6071, 7;
$L__BB2_7:
	ld.local.v2.b32 	{%r3163, %r3164}, [%rd106];
	bfe.u32 	%r3165, %r3164, 24, 8;
	bfe.u32 	%r3166, %r3164, 16, 8;
	bfe.u32 	%r3167, %r3164, 8, 8;
	bfe.u32 	%r3168, %r3164, 0, 8;
	bfe.u32 	%r3169, %r3163, 24, 8;
	bfe.u32 	%r3170, %r3163, 16, 8;
	bfe.u32 	%r3171, %r3163, 8, 8;
	bfe.u32 	%r3172, %r3163, 0, 8;
	st.shared.u8 	[%r6070+-3], %r3172;
	ld.local.v4.u32 	{%r3173, %r3174, %r3175, %r3176}, [%rd105+-16];
	st.shared.u32 	[%r6069+-16], %r3173;
	ld.local.v4.u32 	{%r3177, %r3178, %r3179, %r3180}, [%rd104+-16];
	st.shared.u32 	[%r6067+-16], %r3177;
	ld.local.v4.u32 	{%r3181, %r3182, %r3183, %r3184}, [%rd103+-16];
	st.shared.u32 	[%r6066+-16], %r3181;
	ld.local.v4.u32 	{%r3185, %r3186, %r3187, %r3188}, [%rd102+-16];
	st.shared.u32 	[%r6068+-16], %r3185;
	st.shared.u8 	[%r6070+-2], %r3171;
	st.shared.u32 	[%r6069+-12], %r3174;
	st.shared.u32 	[%r6067+-12], %r3178;
	st.shared.u32 	[%r6066+-12], %r3182;
	st.shared.u32 	[%r6068+-12], %r3186;
	st.shared.u8 	[%r6070+-1], %r3170;
	st.shared.u32 	[%r6069+-8], %r3175;
	st.shared.u32 	[%r6067+-8], %r3179;
	st.shared.u32 	[%r6066+-8], %r3183;
	st.shared.u32 	[%r6068+-8], %r3187;
	st.shared.u8 	[%r6070], %r3169;
	st.shared.u32 	[%r6069+-4], %r3176;
	st.shared.u32 	[%r6067+-4], %r3180;
	st.shared.u32 	[%r6066+-4], %r3184;
	st.shared.u32 	[%r6068+-4], %r3188;
	st.shared.u8 	[%r6070+1], %r3168;
	ld.local.v4.u32 	{%r3189, %r3190, %r3191, %r3192}, [%rd105];
	st.shared.u32 	[%r6069], %r3189;
	ld.local.v4.u32 	{%r3193, %r3194, %r3195, %r3196}, [%rd104];
	st.shared.u32 	[%r6067], %r3193;
	ld.local.v4.u32 	{%r3197, %r3198, %r3199, %r3200}, [%rd103];
	st.shared.u32 	[%r6066], %r3197;
	ld.local.v4.u32 	{%r3201, %r3202, %r3203, %r3204}, [%rd102];
	st.shared.u32 	[%r6068], %r3201;
	st.shared.u8 	[%r6070+2], %r3167;
	st.shared.u32 	[%r6069+4], %r3190;
	st.shared.u32 	[%r6067+4], %r3194;
	st.shared.u32 	[%r6066+4], %r3198;
	st.shared.u32 	[%r6068+4], %r3202;
	st.shared.u8 	[%r6070+3], %r3166;
	st.shared.u32 	[%r6069+8], %r3191;
	st.shared.u32 	[%r6067+8], %r3195;
	st.shared.u32 	[%r6066+8], %r3199;
	st.shared.u32 	[%r6068+8], %r3203;
	st.shared.u8 	[%r6070+4], %r3165;
	st.shared.u32 	[%r6069+12], %r3192;
	st.shared.u32 	[%r6067+12], %r3196;
	st.shared.u32 	[%r6066+12], %r3200;
	st.shared.u32 	[%r6068+12], %r3204;
	add.s32 	%r6071, %r6071, 8;
	add.s64 	%rd106, %rd106, 8;
	add.s64 	%rd105, %rd105, 32;
	add.s64 	%rd104, %rd104, 32;
	add.s64 	%rd103, %rd103, 32;
	add.s64 	%rd102, %rd102, 32;
	add.s32 	%r6070, %r6070, 8;
	add.s32 	%r6069, %r6069, 32;
	add.s32 	%r6068, %r6068, 32;
	add.s32 	%r6067, %r6067, 32;
	add.s32 	%r6066, %r6066, 32;
	setp.ne.s32 	%p12, %r6071, 263;
	@%p12 bra 	$L__BB2_7;
$L__BB2_8:
	ld.param.u64 	%rd99, [_Z37OCB128EncryptRandomAccesAsociatedDataP8aesBlockS0_yyPj_param_4];
	ld.param.u64 	%rd94, [_Z37OCB128EncryptRandomAccesAsociatedDataP8aesBlockS0_yyPj_param_0];
	cvta.to.global.u64 	%rd82, %rd99;
	ld.global.u32 	%r3205, [%rd82];
	xor.b32  	%r3206, %r3205, %r2;
	ld.global.u32 	%r3207, [%rd82+4];
	xor.b32  	%r3208, %r3207, %r3;
	ld.global.u32 	%r3209, [%rd82+8];
	xor.b32  	%r3210, %r3209, %r4;
	ld.global.u32 	%r3211, [%rd82+12];
	xor.b32  	%r3212, %r3211, %r5;
	shl.b32 	%r3213, %r3206, 2;
	and.b32  	%r3214, %r3213, 1020;
	mov.u32 	%r3215, _ZZ7AES_128P8aesBlockyPjiE2T1;
	add.s32 	%r3216, %r3215, %r3214;
	ld.shared.u32 	%r3217, [%r3216];
	shr.u32 	%r3218, %r3208, 6;
	and.b32  	%r3219, %r3218, 1020;
	mov.u32 	%r3220, _ZZ7AES_128P8aesBlockyPjiE2T2;
	add.s32 	%r3221, %r3220, %r3219;
	ld.shared.u32 	%r3222, [%r3221];
	shr.u32 	%r3223, %r3210, 14;
	and.b32  	%r3224, %r3223, 1020;
	mov.u32 	%r3225, _ZZ7AES_128P8aesBlockyPjiE2T3;
	add.s32 	%r3226, %r3225, %r3224;
	ld.shared.u32 	%r3227, [%r3226];
	shr.u32 	%r3228, %r3212, 22;
	and.b32  	%r3229, %r3228, 1020;
	mov.u32 	%r3230, _ZZ7AES_128P8aesBlockyPjiE2T4;
	add.s32 	%r3231, %r3230, %r3229;
	ld.shared.u32 	%r3232, [%r3231];
	xor.b32  	%r3233, %r3222, %r3217;
	xor.b32  	%r3234, %r3233, %r3227;
	xor.b32  	%r3235, %r3234, %r3232;
	shl.b32 	%r3236, %r3208, 2;
	and.b32  	%r3237, %r3236, 1020;
	add.s32 	%r3238, %r3215, %r3237;
	ld.shared.u32 	%r3239, [%r3238];
	shr.u32 	%r3240, %r3210, 6;
	and.b32  	%r3241, %r3240, 1020;
	add.s32 	%r3242, %r3220, %r3241;
	ld.shared.u32 	%r3243, [%r3242];
	shr.u32 	%r3244, %r3212, 14;
	and.b32  	%r3245, %r3244, 1020;
	add.s32 	%r3246, %r3225, %r3245;
	ld.shared.u32 	%r3247, [%r3246];
	shr.u32 	%r3248, %r3206, 22;
	and.b32  	%r3249, %r3248, 1020;
	add.s32 	%r3250, %r3230, %r3249;
	ld.shared.u32 	%r3251, [%r3250];
	xor.b32  	%r3252, %r3243, %r3239;
	xor.b32  	%r3253, %r3252, %r3247;
	xor.b32  	%r3254, %r3253, %r3251;
	shl.b32 	%r3255, %r3210, 2;
	and.b32  	%r3256, %r3255, 1020;
	add.s32 	%r3257, %r3215, %r3256;
	ld.shared.u32 	%r3258, [%r3257];
	shr.u32 	%r3259, %r3212, 6;
	and.b32  	%r3260, %r3259, 1020;
	add.s32 	%r3261, %r3220, %r3260;
	ld.shared.u32 	%r3262, [%r3261];
	shr.u32 	%r3263, %r3206, 14;
	and.b32  	%r3264, %r3263, 1020;
	add.s32 	%r3265, %r3225, %r3264;
	ld.shared.u32 	%r3266, [%r3265];
	shr.u32 	%r3267, %r3208, 22;
	and.b32  	%r3268, %r3267, 1020;
	add.s32 	%r3269, %r3230, %r3268;
	ld.shared.u32 	%r3270, [%r3269];
	xor.b32  	%r3271, %r3262, %r3258;
	xor.b32  	%r3272, %r3271, %r3266;
	xor.b32  	%r3273, %r3272, %r3270;
	shl.b32 	%r3274, %r3212, 2;
	and.b32  	%r3275, %r3274, 1020;
	add.s32 	%r3276, %r3215, %r3275;
	ld.shared.u32 	%r3277, [%r3276];
	shr.u32 	%r3278, %r3206, 6;
	and.b32  	%r3279, %r3278, 1020;
	add.s32 	%r3280, %r3220, %r3279;
	ld.shared.u32 	%r3281, [%r3280];
	shr.u32 	%r3282, %r3208, 14;
	and.b32  	%r3283, %r3282, 1020;
	add.s32 	%r3284, %r3225, %r3283;
	ld.shared.u32 	%r3285, [%r3284];
	shr.u32 	%r3286, %r3210, 22;
	and.b32  	%r3287, %r3286, 1020;
	add.s32 	%r3288, %r3230, %r3287;
	ld.shared.u32 	%r3289, [%r3288];
	xor.b32  	%r3290, %r3281, %r3277;
	xor.b32  	%r3291, %r3290, %r3285;
	xor.b32  	%r3292, %r3291, %r3289;
	ld.global.u32 	%r3293, [%rd82+16];
	xor.b32  	%r3294, %r3293, %r3235;
	ld.global.u32 	%r3295, [%rd82+20];
	xor.b32  	%r3296, %r3295, %r3254;
	ld.global.u32 	%r3297, [%rd82+24];
	xor.b32  	%r3298, %r3297, %r3273;
	ld.global.u32 	%r3299, [%rd82+28];
	xor.b32  	%r3300, %r3299, %r3292;
	shl.b32 	%r3301, %r3294, 2;
	and.b32  	%r3302, %r3301, 1020;
	add.s32 	%r3303, %r3215, %r3302;
	ld.shared.u32 	%r3304, [%r3303];
	shr.u32 	%r3305, %r3296, 6;
	and.b32  	%r3306, %r3305, 1020;
	add.s32 	%r3307, %r3220, %r3306;
	ld.shared.u32 	%r3308, [%r3307];
	shr.u32 	%r3309, %r3298, 14;
	and.b32  	%r3310, %r3309, 1020;
	add.s32 	%r3311, %r3225, %r3310;
	ld.shared.u32 	%r3312, [%r3311];
	shr.u32 	%r3313, %r3300, 22;
	and.b32  	%r3314, %r3313, 1020;
	add.s32 	%r3315, %r3230, %r3314;
	ld.shared.u32 	%r3316, [%r3315];
	xor.b32  	%r3317, %r3308, %r3304;
	xor.b32  	%r3318, %r3317, %r3312;
	xor.b32  	%r3319, %r3318, %r3316;
	shl.b32 	%r3320, %r3296, 2;
	and.b32  	%r3321, %r3320, 1020;
	add.s32 	%r3322, %r3215, %r3321;
	ld.shared.u32 	%r3323, [%r3322];
	shr.u32 	%r3324, %r3298, 6;
	and.b32  	%r3325, %r3324, 1020;
	add.s32 	%r3326, %r3220, %r3325;
	ld.shared.u32 	%r3327, [%r3326];
	shr.u32 	%r3328, %r3300, 14;
	and.b32  	%r3329, %r3328, 1020;
	add.s32 	%r3330, %r3225, %r3329;
	ld.shared.u32 	%r3331, [%r3330];
	shr.u32 	%r3332, %r3294, 22;
	and.b32  	%r3333, %r3332, 1020;
	add.s32 	%r3334, %r3230, %r3333;
	ld.shared.u32 	%r3335, [%r3334];
	xor.b32  	%r3336, %r3327, %r3323;
	xor.b32  	%r3337, %r3336, %r3331;
	xor.b32  	%r3338, %r3337, %r3335;
	shl.b32 	%r3339, %r3298, 2;
	and.b32  	%r3340, %r3339, 1020;
	add.s32 	%r3341, %r3215, %r3340;
	ld.shared.u32 	%r3342, [%r3341];
	shr.u32 	%r3343, %r3300, 6;
	and.b32  	%r3344, %r3343, 1020;
	add.s32 	%r3345, %r3220, %r3344;
	ld.shared.u32 	%r3346, [%r3345];
	shr.u32 	%r3347, %r3294, 14;
	and.b32  	%r3348, %r3347, 1020;
	add.s32 	%r3349, %r3225, %r3348;
	ld.shared.u32 	%r3350, [%r3349];
	shr.u32 	%r3351, %r3296, 22;
	and.b32  	%r3352, %r3351, 1020;
	add.s32 	%r3353, %r3230, %r3352;
	ld.shared.u32 	%r3354, [%r3353];
	xor.b32  	%r3355, %r3346, %r3342;
	xor.b32  	%r3356, %r3355, %r3350;
	xor.b32  	%r3357, %r3356, %r3354;
	shl.b32 	%r3358, %r3300, 2;
	and.b32  	%r3359, %r3358, 1020;
	add.s32 	%r3360, %r3215, %r3359;
	ld.shared.u32 	%r3361, [%r3360];
	shr.u32 	%r3362, %r3294, 6;
	and.b32  	%r3363, %r3362, 1020;
	add.s32 	%r3364, %r3220, %r3363;
	ld.shared.u32 	%r3365, [%r3364];
	shr.u32 	%r3366, %r3296, 14;
	and.b32  	%r3367, %r3366, 1020;
	add.s32 	%r3368, %r3225, %r3367;
	ld.shared.u32 	%r3369, [%r3368];
	shr.u32 	%r3370, %r3298, 22;
	and.b32  	%r3371, %r3370, 1020;
	add.s32 	%r3372, %r3230, %r3371;
	ld.shared.u32 	%r3373, [%r3372];
	xor.b32  	%r3374, %r3365, %r3361;
	xor.b32  	%r3375, %r3374, %r3369;
	xor.b32  	%r3376, %r3375, %r3373;
	ld.global.u32 	%r3377, [%rd82+32];
	xor.b32  	%r3378, %r3377, %r3319;
	ld.global.u32 	%r3379, [%rd82+36];
	xor.b32  	%r3380, %r3379, %r3338;
	ld.global.u32 	%r3381, [%rd82+40];
	xor.b32  	%r3382, %r3381, %r3357;
	ld.global.u32 	%r3383, [%rd82+44];
	xor.b32  	%r3384, %r3383, %r3376;
	shl.b32 	%r3385, %r3378, 2;
	and.b32  	%r3386, %r3385, 1020;
	add.s32 	%r3387, %r3215, %r3386;
	ld.shared.u32 	%r3388, [%r3387];
	shr.u32 	%r3389, %r3380, 6;
	and.b32  	%r3390, %r3389, 1020;
	add.s32 	%r3391, %r3220, %r3390;
	ld.shared.u32 	%r3392, [%r3391];
	shr.u32 	%r3393, %r3382, 14;
	and.b32  	%r3394, %r3393, 1020;
	add.s32 	%r3395, %r3225, %r3394;
	ld.shared.u32 	%r3396, [%r3395];
	shr.u32 	%r3397, %r3384, 22;
	and.b32  	%r3398, %r3397, 1020;
	add.s32 	%r3399, %r3230, %r3398;
	ld.shared.u32 	%r3400, [%r3399];
	xor.b32  	%r3401, %r3392, %r3388;
	xor.b32  	%r3402, %r3401, %r3396;
	xor.b32  	%r3403, %r3402, %r3400;
	shl.b32 	%r3404, %r3380, 2;
	and.b32  	%r3405, %r3404, 1020;
	add.s32 	%r3406, %r3215, %r3405;
	ld.shared.u32 	%r3407, [%r3406];
	shr.u32 	%r3408, %r3382, 6;
	and.b32  	%r3409, %r3408, 1020;
	add.s32 	%r3410, %r3220, %r3409;
	ld.shared.u32 	%r3411, [%r3410];
	shr.u32 	%r3412, %r3384, 14;
	and.b32  	%r3413, %r3412, 1020;
	add.s32 	%r3414, %r3225, %r3413;
	ld.shared.u32 	%r3415, [%r3414];
	shr.u32 	%r3416, %r3378, 22;
	and.b32  	%r3417, %r3416, 1020;
	add.s32 	%r3418, %r3230, %r3417;
	ld.shared.u32 	%r3419, [%r3418];
	xor.b32  	%r3420, %r3411, %r3407;
	xor.b32  	%r3421, %r3420, %r3415;
	xor.b32  	%r3422, %r3421, %r3419;
	shl.b32 	%r3423, %r3382, 2;
	and.b32  	%r3424, %r3423, 1020;
	add.s32 	%r3425, %r3215, %r3424;
	ld.shared.u32 	%r3426, [%r3425];
	shr.u32 	%r3427, %r3384, 6;
	and.b32  	%r3428, %r3427, 1020;
	add.s32 	%r3429, %r3220, %r3428;
	ld.shared.u32 	%r3430, [%r3429];
	shr.u32 	%r3431, %r3378, 14;
	and.b32  	%r3432, %r3431, 1020;
	add.s32 	%r3433, %r3225, %r3432;
	ld.shared.u32 	%r3434, [%r3433];
	shr.u32 	%r3435, %r3380, 22;
	and.b32  	%r3436, %r3435, 1020;
	add.s32 	%r3437, %r3230, %r3436;
	ld.shared.u32 	%r3438, [%r3437];
	xor.b32  	%r3439, %r3430, %r3426;
	xor.b32  	%r3440, %r3439, %r3434;
	xor.b32  	%r3441, %r3440, %r3438;
	shl.b32 	%r3442, %r3384, 2;
	and.b32  	%r3443, %r3442, 1020;
	add.s32 	%r3444, %r3215, %r3443;
	ld.shared.u32 	%r3445, [%r3444];
	shr.u32 	%r3446, %r3378, 6;
	and.b32  	%r3447, %r3446, 1020;
	add.s32 	%r3448, %r3220, %r3447;
	ld.shared.u32 	%r3449, [%r3448];
	shr.u32 	%r3450, %r3380, 14;
	and.b32  	%r3451, %r3450, 1020;
	add.s32 	%r3452, %r3225, %r3451;
	ld.shared.u32 	%r3453, [%r3452];
	shr.u32 	%r3454, %r3382, 22;
	and.b32  	%r3455, %r3454, 1020;
	add.s32 	%r3456, %r3230, %r3455;
	ld.shared.u32 	%r3457, [%r3456];
	xor.b32  	%r3458, %r3449, %r3445;
	xor.b32  	%r3459, %r3458, %r3453;
	xor.b32  	%r3460, %r3459, %r3457;
	ld.global.u32 	%r3461, [%rd82+48];
	xor.b32  	%r3462, %r3461, %r3403;
	ld.global.u32 	%r3463, [%rd82+52];
	xor.b32  	%r3464, %r3463, %r3422;
	ld.global.u32 	%r3465, [%rd82+56];
	xor.b32  	%r3466, %r3465, %r3441;
	ld.global.u32 	%r3467, [%rd82+60];
	xor.b32  	%r3468, %r3467, %r3460;
	shl.b32 	%r3469, %r3462, 2;
	and.b32  	%r3470, %r3469, 1020;
	add.s32 	%r3471, %r3215, %r3470;
	ld.shared.u32 	%r3472, [%r3471];
	shr.u32 	%r3473, %r3464, 6;
	and.b32  	%r3474, %r3473, 1020;
	add.s32 	%r3475, %r3220, %r3474;
	ld.shared.u32 	%r3476, [%r3475];
	shr.u32 	%r3477, %r3466, 14;
	and.b32  	%r3478, %r3477, 1020;
	add.s32 	%r3479, %r3225, %r3478;
	ld.shared.u32 	%r3480, [%r3479];
	shr.u32 	%r3481, %r3468, 22;
	and.b32  	%r3482, %r3481, 1020;
	add.s32 	%r3483, %r3230, %r3482;
	ld.shared.u32 	%r3484, [%r3483];
	xor.b32  	%r3485, %r3476, %r3472;
	xor.b32  	%r3486, %r3485, %r3480;
	xor.b32  	%r3487, %r3486, %r3484;
	shl.b32 	%r3488, %r3464, 2;
	and.b32  	%r3489, %r3488, 1020;
	add.s32 	%r3490, %r3215, %r3489;
	ld.shared.u32 	%r3491, [%r3490];
	shr.u32 	%r3492, %r3466, 6;
	and.b32  	%r3493, %r3492, 1020;
	add.s32 	%r3494, %r3220, %r3493;
	ld.shared.u32 	%r3495, [%r3494];
	shr.u32 	%r3496, %r3468, 14;
	and.b32  	%r3497, %r3496, 1020;
	add.s32 	%r3498, %r3225, %r3497;
	ld.shared.u32 	%r3499, [%r3498];
	shr.u32 	%r3500, %r3462, 22;
	and.b32  	%r3501, %r3500, 1020;
	add.s32 	%r3502, %r3230, %r3501;
	ld.shared.u32 	%r3503, [%r3502];
	xor.b32  	%r3504, %r3495, %r3491;
	xor.b32  	%r3505, %r3504, %r3499;
	xor.b32  	%r3506, %r3505, %r3503;
	shl.b32 	%r3507, %r3466, 2;
	and.b32  	%r3508, %r3507, 1020;
	add.s32 	%r3509, %r3215, %r3508;
	ld.shared.u32 	%r3510, [%r3509];
	shr.u32 	%r3511, %r3468, 6;
	and.b32  	%r3512, %r3511, 1020;
	add.s32 	%r3513, %r3220, %r3512;
	ld.shared.u32 	%r3514, [%r3513];
	shr.u32 	%r3515, %r3462, 14;
	and.b32  	%r3516, %r3515, 1020;
	add.s32 	%r3517, %r3225, %r3516;
	ld.shared.u32 	%r3518, [%r3517];
	shr.u32 	%r3519, %r3464, 22;
	and.b32  	%r3520, %r3519, 1020;
	add.s32 	%r3521, %r3230, %r3520;
	ld.shared.u32 	%r3522, [%r3521];
	xor.b32  	%r3523, %r3514, %r3510;
	xor.b32  	%r3524, %r3523, %r3518;
	xor.b32  	%r3525, %r3524, %r3522;
	shl.b32 	%r3526, %r3468, 2;
	and.b32  	%r3527, %r3526, 1020;
	add.s32 	%r3528, %r3215, %r3527;
	ld.shared.u32 	%r3529, [%r3528];
	shr.u32 	%r3530, %r3462, 6;
	and.b32  	%r3531, %r3530, 1020;
	add.s32 	%r3532, %r3220, %r3531;
	ld.shared.u32 	%r3533, [%r3532];
	shr.u32 	%r3534, %r3464, 14;
	and.b32  	%r3535, %r3534, 1020;
	add.s32 	%r3536, %r3225, %r3535;
	ld.shared.u32 	%r3537, [%r3536];
	shr.u32 	%r3538, %r3466, 22;
	and.b32  	%r3539, %r3538, 1020;
	add.s32 	%r3540, %r3230, %r3539;
	ld.shared.u32 	%r3541, [%r3540];
	xor.b32  	%r3542, %r3533, %r3529;
	xor.b32  	%r3543, %r3542, %r3537;
	xor.b32  	%r3544, %r3543, %r3541;
	ld.global.u32 	%r3545, [%rd82+64];
	xor.b32  	%r3546, %r3545, %r3487;
	ld.global.u32 	%r3547, [%rd82+68];
	xor.b32  	%r3548, %r3547, %r3506;
	ld.global.u32 	%r3549, [%rd82+72];
	xor.b32  	%r3550, %r3549, %r3525;
	ld.global.u32 	%r3551, [%rd82+76];
	xor.b32  	%r3552, %r3551, %r3544;
	shl.b32 	%r3553, %r3546, 2;
	and.b32  	%r3554, %r3553, 1020;
	add.s32 	%r3555, %r3215, %r3554;
	ld.shared.u32 	%r3556, [%r3555];
	shr.u32 	%r3557, %r3548, 6;
	and.b32  	%r3558, %r3557, 1020;
	add.s32 	%r3559, %r3220, %r3558;
	ld.shared.u32 	%r3560, [%r3559];
	shr.u32 	%r3561, %r3550, 14;
	and.b32  	%r3562, %r3561, 1020;
	add.s32 	%r3563, %r3225, %r3562;
	ld.shared.u32 	%r3564, [%r3563];
	shr.u32 	%r3565, %r3552, 22;
	and.b32  	%r3566, %r3565, 1020;
	add.s32 	%r3567, %r3230, %r3566;
	ld.shared.u32 	%r3568, [%r3567];
	xor.b32  	%r3569, %r3560, %r3556;
	xor.b32  	%r3570, %r3569, %r3564;
	xor.b32  	%r3571, %r3570, %r3568;
	shl.b32 	%r3572, %r3548, 2;
	and.b32  	%r3573, %r3572, 1020;
	add.s32 	%r3574, %r3215, %r3573;
	ld.shared.u32 	%r3575, [%r3574];
	shr.u32 	%r3576, %r3550, 6;
	and.b32  	%r3577, %r3576, 1020;
	add.s32 	%r3578, %r3220, %r3577;
	ld.shared.u32 	%r3579, [%r3578];
	shr.u32 	%r3580, %r3552, 14;
	and.b32  	%r3581, %r3580, 1020;
	add.s32 	%r3582, %r3225, %r3581;
	ld.shared.u32 	%r3583, [%r3582];
	shr.u32 	%r3584, %r3546, 22;
	and.b32  	%r3585, %r3584, 1020;
	add.s32 	%r3586, %r3230, %r3585;
	ld.shared.u32 	%r3587, [%r3586];
	xor.b32  	%r3588, %r3579, %r3575;
	xor.b32  	%r3589, %r3588, %r3583;
	xor.b32  	%r3590, %r3589, %r3587;
	shl.b32 	%r3591, %r3550, 2;
	and.b32  	%r3592, %r3591, 1020;
	add.s32 	%r3593, %r3215, %r3592;
	ld.shared.u32 	%r3594, [%r3593];
	shr.u32 	%r3595, %r3552, 6;
	and.b32  	%r3596, %r3595, 1020;
	add.s32 	%r3597, %r3220, %r3596;
	ld.shared.u32 	%r3598, [%r3597];
	shr.u32 	%r3599, %r3546, 14;
	and.b32  	%r3600, %r3599, 1020;
	add.s32 	%r3601, %r3225, %r3600;
	ld.shared.u32 	%r3602, [%r3601];
	shr.u32 	%r3603, %r3548, 22;
	and.b32  	%r3604, %r3603, 1020;
	add.s32 	%r3605, %r3230, %r3604;
	ld.shared.u32 	%r3606, [%r3605];
	xor.b32  	%r3607, %r3598, %r3594;
	xor.b32  	%r3608, %r3607, %r3602;
	xor.b32  	%r3609, %r3608, %r3606;
	shl.b32 	%r3610, %r3552, 2;
	and.b32  	%r3611, %r3610, 1020;
	add.s32 	%r3612, %r3215, %r3611;
	ld.shared.u32 	%r3613, [%r3612];
	shr.u32 	%r3614, %r3546, 6;
	and.b32  	%r3615, %r3614, 1020;
	add.s32 	%r3616, %r3220, %r3615;
	ld.shared.u32 	%r3617, [%r3616];
	shr.u32 	%r3618, %r3548, 14;
	and.b32  	%r3619, %r3618, 1020;
	add.s32 	%r3620, %r3225, %r3619;
	ld.shared.u32 	%r3621, [%r3620];
	shr.u32 	%r3622, %r3550, 22;
	and.b32  	%r3623, %r3622, 1020;
	add.s32 	%r3624, %r3230, %r3623;
	ld.shared.u32 	%r3625, [%r3624];
	xor.b32  	%r3626, %r3617, %r3613;
	xor.b32  	%r3627, %r3626, %r3621;
	xor.b32  	%r3628, %r3627, %r3625;
	ld.global.u32 	%r3629, [%rd82+80];
	xor.b32  	%r3630, %r3629, %r3571;
	ld.global.u32 	%r3631, [%rd82+84];
	xor.b32  	%r3632, %r3631, %r3590;
	ld.global.u32 	%r3633, [%rd82+88];
	xor.b32  	%r3634, %r3633, %r3609;
	ld.global.u32 	%r3635, [%rd82+92];
	xor.b32  	%r3636, %r3635, %r3628;
	shl.b32 	%r3637, %r3630, 2;
	and.b32  	%r3638, %r3637, 1020;
	add.s32 	%r3639, %r3215, %r3638;
	ld.shared.u32 	%r3640, [%r3639];
	shr.u32 	%r3641, %r3632, 6;
	and.b32  	%r3642, %r3641, 1020;
	add.s32 	%r3643, %r3220, %r3642;
	ld.shared.u32 	%r3644, [%r3643];
	shr.u32 	%r3645, %r3634, 14;
	and.b32  	%r3646, %r3645, 1020;
	add.s32 	%r3647, %r3225, %r3646;
	ld.shared.u32 	%r3648, [%r3647];
	shr.u32 	%r3649, %r3636, 22;
	and.b32  	%r3650, %r3649, 1020;
	add.s32 	%r3651, %r3230, %r3650;
	ld.shared.u32 	%r3652, [%r3651];
	xor.b32  	%r3653, %r3644, %r3640;
	xor.b32  	%r3654, %r3653, %r3648;
	xor.b32  	%r3655, %r3654, %r3652;
	shl.b32 	%r3656, %r3632, 2;
	and.b32  	%r3657, %r3656, 1020;
	add.s32 	%r3658, %r3215, %r3657;
	ld.shared.u32 	%r3659, [%r3658];
	shr.u32 	%r3660, %r3634, 6;
	and.b32  	%r3661, %r3660, 1020;
	add.s32 	%r3662, %r3220, %r3661;
	ld.shared.u32 	%r3663, [%r3662];
	shr.u32 	%r3664, %r3636, 14;
	and.b32  	%r3665, %r3664, 1020;
	add.s32 	%r3666, %r3225, %r3665;
	ld.shared.u32 	%r3667, [%r3666];
	shr.u32 	%r3668, %r3630, 22;
	and.b32  	%r3669, %r3668, 1020;
	add.s32 	%r3670, %r3230, %r3669;
	ld.shared.u32 	%r3671, [%r3670];
	xor.b32  	%r3672, %r3663, %r3659;
	xor.b32  	%r3673, %r3672, %r3667;
	xor.b32  	%r3674, %r3673, %r3671;
	shl.b32 	%r3675, %r3634, 2;
	and.b32  	%r3676, %r3675, 1020;
	add.s32 	%r3677, %r3215, %r3676;
	ld.shared.u32 	%r3678, [%r3677];
	shr.u32 	%r3679, %r3636, 6;
	and.b32  	%r3680, %r3679, 1020;
	add.s32 	%r3681, %r3220, %r3680;
	ld.shared.u32 	%r3682, [%r3681];
	shr.u32 	%r3683, %r3630, 14;
	and.b32  	%r3684, %r3683, 1020;
	add.s32 	%r3685, %r3225, %r3684;
	ld.shared.u32 	%r3686, [%r3685];
	shr.u32 	%r3687, %r3632, 22;
	and.b32  	%r3688, %r3687, 1020;
	add.s32 	%r3689, %r3230, %r3688;
	ld.shared.u32 	%r3690, [%r3689];
	xor.b32  	%r3691, %r3682, %r3678;
	xor.b32  	%r3692, %r3691, %r3686;
	xor.b32  	%r3693, %r3692, %r3690;
	shl.b32 	%r3694, %r3636, 2;
	and.b32  	%r3695, %r3694, 1020;
	add.s32 	%r3696, %r3215, %r3695;
	ld.shared.u32 	%r3697, [%r3696];
	shr.u32 	%r3698, %r3630, 6;
	and.b32  	%r3699, %r3698, 1020;
	add.s32 	%r3700, %r3220, %r3699;
	ld.shared.u32 	%r3701, [%r3700];
	shr.u32 	%r3702, %r3632, 14;
	and.b32  	%r3703, %r3702, 1020;
	add.s32 	%r3704, %r3225, %r3703;
	ld.shared.u32 	%r3705, [%r3704];
	shr.u32 	%r3706, %r3634, 22;
	and.b32  	%r3707, %r3706, 1020;
	add.s32 	%r3708, %r3230, %r3707;
	ld.shared.u32 	%r3709, [%r3708];
	xor.b32  	%r3710, %r3701, %r3697;
	xor.b32  	%r3711, %r3710, %r3705;
	xor.b32  	%r3712, %r3711, %r3709;
	ld.global.u32 	%r3713, [%rd82+96];
	xor.b32  	%r3714, %r3713, %r3655;
	ld.global.u32 	%r3715, [%rd82+100];
	xor.b32  	%r3716, %r3715, %r3674;
	ld.global.u32 	%r3717, [%rd82+104];
	xor.b32  	%r3718, %r3717, %r3693;
	ld.global.u32 	%r3719, [%rd82+108];
	xor.b32  	%r3720, %r3719, %r3712;
	shl.b32 	%r3721, %r3714, 2;
	and.b32  	%r3722, %r3721, 1020;
	add.s32 	%r3723, %r3215, %r3722;
	ld.shared.u32 	%r3724, [%r3723];
	shr.u32 	%r3725, %r3716, 6;
	and.b32  	%r3726, %r3725, 1020;
	add.s32 	%r3727, %r3220, %r3726;
	ld.shared.u32 	%r3728, [%r3727];
	shr.u32 	%r3729, %r3718, 14;
	and.b32  	%r3730, %r3729, 1020;
	add.s32 	%r3731, %r3225, %r3730;
	ld.shared.u32 	%r3732, [%r3731];
	shr.u32 	%r3733, %r3720, 22;
	and.b32  	%r3734, %r3733, 1020;
	add.s32 	%r3735, %r3230, %r3734;
	ld.shared.u32 	%r3736, [%r3735];
	xor.b32  	%r3737, %r3728, %r3724;
	xor.b32  	%r3738, %r3737, %r3732;
	xor.b32  	%r3739, %r3738, %r3736;
	shl.b32 	%r3740, %r3716, 2;
	and.b32  	%r3741, %r3740, 1020;
	add.s32 	%r3742, %r3215, %r3741;
	ld.shared.u32 	%r3743, [%r3742];
	shr.u32 	%r3744, %r3718, 6;
	and.b32  	%r3745, %r3744, 1020;
	add.s32 	%r3746, %r3220, %r3745;
	ld.shared.u32 	%r3747, [%r3746];
	shr.u32 	%r3748, %r3720, 14;
	and.b32  	%r3749, %r3748, 1020;
	add.s32 	%r3750, %r3225, %r3749;
	ld.shared.u32 	%r3751, [%r3750];
	shr.u32 	%r3752, %r3714, 22;
	and.b32  	%r3753, %r3752, 1020;
	add.s32 	%r3754, %r3230, %r3753;
	ld.shared.u32 	%r3755, [%r3754];
	xor.b32  	%r3756, %r3747, %r3743;
	xor.b32  	%r3757, %r3756, %r3751;
	xor.b32  	%r3758, %r3757, %r3755;
	shl.b32 	%r3759, %r3718, 2;
	and.b32  	%r3760, %r3759, 1020;
	add.s32 	%r3761, %r3215, %r3760;
	ld.shared.u32 	%r3762, [%r3761];
	shr.u32 	%r3763, %r3720, 6;
	and.b32  	%r3764, %r3763, 1020;
	add.s32 	%r3765, %r3220, %r3764;
	ld.shared.u32 	%r3766, [%r3765];
	shr.u32 	%r3767, %r3714, 14;
	and.b32  	%r3768, %r3767, 1020;
	add.s32 	%r3769, %r3225, %r3768;
	ld.shared.u32 	%r3770, [%r3769];
	shr.u32 	%r3771, %r3716, 22;
	and.b32  	%r3772, %r3771, 1020;
	add.s32 	%r3773, %r3230, %r3772;
	ld.shared.u32 	%r3774, [%r3773];
	xor.b32  	%r3775, %r3766, %r3762;
	xor.b32  	%r3776, %r3775, %r3770;
	xor.b32  	%r3777, %r3776, %r3774;
	shl.b32 	%r3778, %r3720, 2;
	and.b32  	%r3779, %r3778, 1020;
	add.s32 	%r3780, %r3215, %r3779;
	ld.shared.u32 	%r3781, [%r3780];
	shr.u32 	%r3782, %r3714, 6;
	and.b32  	%r3783, %r3782, 1020;
	add.s32 	%r3784, %r3220, %r3783;
	ld.shared.u32 	%r3785, [%r3784];
	shr.u32 	%r3786, %r3716, 14;
	and.b32  	%r3787, %r3786, 1020;
	add.s32 	%r3788, %r3225, %r3787;
	ld.shared.u32 	%r3789, [%r3788];
	shr.u32 	%r3790, %r3718, 22;
	and.b32  	%r3791, %r3790, 1020;
	add.s32 	%r3792, %r3230, %r3791;
	ld.shared.u32 	%r3793, [%r3792];
	xor.b32  	%r3794, %r3785, %r3781;
	xor.b32  	%r3795, %r3794, %r3789;
	xor.b32  	%r3796, %r3795, %r3793;
	ld.global.u32 	%r3797, [%rd82+112];
	xor.b32  	%r3798, %r3797, %r3739;
	ld.global.u32 	%r3799, [%rd82+116];
	xor.b32  	%r3800, %r3799, %r3758;
	ld.global.u32 	%r3801, [%rd82+120];
	xor.b32  	%r3802, %r3801, %r3777;
	ld.global.u32 	%r3803, [%rd82+124];
	xor.b32  	%r3804, %r3803, %r3796;
	shl.b32 	%r3805, %r3798, 2;
	and.b32  	%r3806, %r3805, 1020;
	add.s32 	%r3807, %r3215, %r3806;
	ld.shared.u32 	%r3808, [%r3807];
	shr.u32 	%r3809, %r3800, 6;
	and.b32  	%r3810, %r3809, 1020;
	add.s32 	%r3811, %r3220, %r3810;
	ld.shared.u32 	%r3812, [%r3811];
	shr.u32 	%r3813, %r3802, 14;
	and.b32  	%r3814, %r3813, 1020;
	add.s32 	%r3815, %r3225, %r3814;
	ld.shared.u32 	%r3816, [%r3815];
	shr.u32 	%r3817, %r3804, 22;
	and.b32  	%r3818, %r3817, 1020;
	add.s32 	%r3819, %r3230, %r3818;
	ld.shared.u32 	%r3820, [%r3819];
	xor.b32  	%r3821, %r3812, %r3808;
	xor.b32  	%r3822, %r3821, %r3816;
	xor.b32  	%r3823, %r3822, %r3820;
	shl.b32 	%r3824, %r3800, 2;
	and.b32  	%r3825, %r3824, 1020;
	add.s32 	%r3826, %r3215, %r3825;
	ld.shared.u32 	%r3827, [%r3826];
	shr.u32 	%r3828, %r3802, 6;
	and.b32  	%r3829, %r3828, 1020;
	add.s32 	%r3830, %r3220, %r3829;
	ld.shared.u32 	%r3831, [%r3830];
	shr.u32 	%r3832, %r3804, 14;
	and.b32  	%r3833, %r3832, 1020;
	add.s32 	%r3834, %r3225, %r3833;
	ld.shared.u32 	%r3835, [%r3834];
	shr.u32 	%r3836, %r3798, 22;
	and.b32  	%r3837, %r3836, 1020;
	add.s32 	%r3838, %r3230, %r3837;
	ld.shared.u32 	%r3839, [%r3838];
	xor.b32  	%r3840, %r3831, %r3827;
	xor.b32  	%r3841, %r3840, %r3835;
	xor.b32  	%r3842, %r3841, %r3839;
	shl.b32 	%r3843, %r3802, 2;
	and.b32  	%r3844, %r3843, 1020;
	add.s32 	%r3845, %r3215, %r3844;
	ld.shared.u32 	%r3846, [%r3845];
	shr.u32 	%r3847, %r3804, 6;
	and.b32  	%r3848, %r3847, 1020;
	add.s32 	%r3849, %r3220, %r3848;
	ld.shared.u32 	%r3850, [%r3849];
	shr.u32 	%r3851, %r3798, 14;
	and.b32  	%r3852, %r3851, 1020;
	add.s32 	%r3853, %r3225, %r3852;
	ld.shared.u32 	%r3854, [%r3853];
	shr.u32 	%r3855, %r3800, 22;
	and.b32  	%r3856, %r3855, 1020;
	add.s32 	%r3857, %r3230, %r3856;
	ld.shared.u32 	%r3858, [%r3857];
	xor.b32  	%r3859, %r3850, %r3846;
	xor.b32  	%r3860, %r3859, %r3854;
	xor.b32  	%r3861, %r3860, %r3858;
	shl.b32 	%r3862, %r3804, 2;
	and.b32  	%r3863, %r3862, 1020;
	add.s32 	%r3864, %r3215, %r3863;
	ld.shared.u32 	%r3865, [%r3864];
	shr.u32 	%r3866, %r3798, 6;
	and.b32  	%r3867, %r3866, 1020;
	add.s32 	%r3868, %r3220, %r3867;
	ld.shared.u32 	%r3869, [%r3868];
	shr.u32 	%r3870, %r3800, 14;
	and.b32  	%r3871, %r3870, 1020;
	add.s32 	%r3872, %r3225, %r3871;
	ld.shared.u32 	%r3873, [%r3872];
	shr.u32 	%r3874, %r3802, 22;
	and.b32  	%r3875, %r3874, 1020;
	add.s32 	%r3876, %r3230, %r3875;
	ld.shared.u32 	%r3877, [%r3876];
	xor.b32  	%r3878, %r3869, %r3865;
	xor.b32  	%r3879, %r3878, %r3873;
	xor.b32  	%r3880, %r3879, %r3877;
	ld.global.u32 	%r3881, [%rd82+128];
	xor.b32  	%r3882, %r3881, %r3823;
	ld.global.u32 	%r3883, [%rd82+132];
	xor.b32  	%r3884, %r3883, %r3842;
	ld.global.u32 	%r3885, [%rd82+136];
	xor.b32  	%r3886, %r3885, %r3861;
	ld.global.u32 	%r3887, [%rd82+140];
	xor.b32  	%r3888, %r3887, %r3880;
	shl.b32 	%r3889, %r3882, 2;
	and.b32  	%r3890, %r3889, 1020;
	add.s32 	%r3891, %r3215, %r3890;
	ld.shared.u32 	%r3892, [%r3891];
	shr.u32 	%r3893, %r3884, 6;
	and.b32  	%r3894, %r3893, 1020;
	add.s32 	%r3895, %r3220, %r3894;
	ld.shared.u32 	%r3896, [%r3895];
	shr.u32 	%r3897, %r3886, 14;
	and.b32  	%r3898, %r3897, 1020;
	add.s32 	%r3899, %r3225, %r3898;
	ld.shared.u32 	%r3900, [%r3899];
	shr.u32 	%r3901, %r3888, 22;
	and.b32  	%r3902, %r3901, 1020;
	add.s32 	%r3903, %r3230, %r3902;
	ld.shared.u32 	%r3904, [%r3903];
	xor.b32  	%r3905, %r3896, %r3892;
	xor.b32  	%r3906, %r3905, %r3900;
	xor.b32  	%r3907, %r3906, %r3904;
	shl.b32 	%r3908, %r3884, 2;
	and.b32  	%r3909, %r3908, 1020;
	add.s32 	%r3910, %r3215, %r3909;
	ld.shared.u32 	%r3911, [%r3910];
	shr.u32 	%r3912, %r3886, 6;
	and.b32  	%r3913, %r3912, 1020;
	add.s32 	%r3914, %r3220, %r3913;
	ld.shared.u32 	%r3915, [%r3914];
	shr.u32 	%r3916, %r3888, 14;
	and.b32  	%r3917, %r3916, 1020;
	add.s32 	%r3918, %r3225, %r3917;
	ld.shared.u32 	%r3919, [%r3918];
	shr.u32 	%r3920, %r3882, 22;
	and.b32  	%r3921, %r3920, 1020;
	add.s32 	%r3922, %r3230, %r3921;
	ld.shared.u32 	%r3923, [%r3922];
	xor.b32  	%r3924, %r3915, %r3911;
	xor.b32  	%r3925, %r3924, %r3919;
	xor.b32  	%r3926, %r3925, %r3923;
	shl.b32 	%r3927, %r3886, 2;
	and.b32  	%r3928, %r3927, 1020;
	add.s32 	%r3929, %r3215, %r3928;
	ld.shared.u32 	%r3930, [%r3929];
	shr.u32 	%r3931, %r3888, 6;
	and.b32  	%r3932, %r3931, 1020;
	add.s32 	%r3933, %r3220, %r3932;
	ld.shared.u32 	%r3934, [%r3933];
	shr.u32 	%r3935, %r3882, 14;
	and.b32  	%r3936, %r3935, 1020;
	add.s32 	%r3937, %r3225, %r3936;
	ld.shared.u32 	%r3938, [%r3937];
	shr.u32 	%r3939, %r3884, 22;
	and.b32  	%r3940, %r3939, 1020;
	add.s32 	%r3941, %r3230, %r3940;
	ld.shared.u32 	%r3942, [%r3941];
	xor.b32  	%r3943, %r3934, %r3930;
	xor.b32  	%r3944, %r3943, %r3938;
	xor.b32  	%r3945, %r3944, %r3942;
	shl.b32 	%r3946, %r3888, 2;
	and.b32  	%r3947, %r3946, 1020;
	add.s32 	%r3948, %r3215, %r3947;
	ld.shared.u32 	%r3949, [%r3948];
	shr.u32 	%r3950, %r3882, 6;
	and.b32  	%r3951, %r3950, 1020;
	add.s32 	%r3952, %r3220, %r3951;
	ld.shared.u32 	%r3953, [%r3952];
	shr.u32 	%r3954, %r3884, 14;
	and.b32  	%r3955, %r3954, 1020;
	add.s32 	%r3956, %r3225, %r3955;
	ld.shared.u32 	%r3957, [%r3956];
	shr.u32 	%r3958, %r3886, 22;
	and.b32  	%r3959, %r3958, 1020;
	add.s32 	%r3960, %r3230, %r3959;
	ld.shared.u32 	%r3961, [%r3960];
	xor.b32  	%r3962, %r3953, %r3949;
	xor.b32  	%r3963, %r3962, %r3957;
	xor.b32  	%r3964, %r3963, %r3961;
	ld.global.u32 	%r3965, [%rd82+144];
	xor.b32  	%r3966, %r3965, %r3907;
	shr.u32 	%r3967, %r3966, 8;
	shr.u32 	%r3968, %r3966, 16;
	shr.u32 	%r3969, %r3966, 24;
	ld.global.u32 	%r3970, [%rd82+148];
	xor.b32  	%r3971, %r3970, %r3926;
	shr.u32 	%r3972, %r3971, 8;
	shr.u32 	%r3973, %r3971, 16;
	shr.u32 	%r3974, %r3971, 24;
	ld.global.u32 	%r3975, [%rd82+152];
	xor.b32  	%r3976, %r3975, %r3945;
	shr.u32 	%r3977, %r3976, 8;
	shr.u32 	%r3978, %r3976, 16;
	shr.u32 	%r3979, %r3976, 24;
	ld.global.u32 	%r3980, [%rd82+156];
	xor.b32  	%r3981, %r3980, %r3964;
	and.b32  	%r3982, %r3966, 255;
	mov.u32 	%r3983, _ZZ7AES_128P8aesBlockyPjiE11matrizCajaS;
	add.s32 	%r3984, %r3983, %r3982;
	ld.shared.u8 	%r3985, [%r3984];
	and.b32  	%r3986, %r3967, 255;
	add.s32 	%r3987, %r3983, %r3986;
	ld.shared.u8 	%rs7, [%r3987];
	and.b32  	%r3988, %r3968, 255;
	add.s32 	%r3989, %r3983, %r3988;
	ld.shared.u8 	%r3990, [%r3989];
	add.s32 	%r3991, %r3983, %r3969;
	and.b32  	%r3992, %r3971, 255;
	add.s32 	%r3993, %r3983, %r3992;
	ld.shared.u8 	%r3994, [%r3993];
	and.b32  	%r3995, %r3972, 255;
	add.s32 	%r3996, %r3983, %r3995;
	ld.shared.u8 	%rs8, [%r3996];
	and.b32  	%r3997, %r3973, 255;
	add.s32 	%r3998, %r3983, %r3997;
	ld.shared.u8 	%r3999, [%r3998];
	add.s32 	%r4000, %r3983, %r3974;
	and.b32  	%r4001, %r3976, 255;
	add.s32 	%r4002, %r3983, %r4001;
	ld.shared.u8 	%r4003, [%r4002];
	and.b32  	%r4004, %r3977, 255;
	add.s32 	%r4005, %r3983, %r4004;
	ld.shared.u8 	%rs9, [%r4005];
	and.b32  	%r4006, %r3978, 255;
	add.s32 	%r4007, %r3983, %r4006;
	ld.shared.u8 	%r4008, [%r4007];
	add.s32 	%r4009, %r3983, %r3979;
	and.b32  	%r4010, %r3981, 255;
	add.s32 	%r4011, %r3983, %r4010;
	ld.shared.u8 	%r4012, [%r4011];
	shr.u32 	%r4013, %r3981, 8;
	and.b32  	%r4014, %r4013, 255;
	add.s32 	%r4015, %r3983, %r4014;
	ld.shared.u8 	%rs10, [%r4015];
	shr.u32 	%r4016, %r3981, 16;
	and.b32  	%r4017, %r4016, 255;
	add.s32 	%r4018, %r3983, %r4017;
	ld.shared.u8 	%r4019, [%r4018];
	shr.u32 	%r4020, %r3981, 24;
	add.s32 	%r4021, %r3983, %r4020;
	ld.shared.u8 	%r4022, [%r4021];
	shl.b32 	%r4023, %r4022, 24;
	mul.wide.u16 	%r4024, %rs7, 256;
	or.b32  	%r4025, %r4024, %r4012;
	shl.b32 	%r4026, %r3999, 16;
	or.b32  	%r4027, %r4025, %r4026;
	ld.shared.u8 	%r4028, [%r4009];
	shl.b32 	%r4029, %r4028, 24;
	or.b32  	%r4030, %r4027, %r4029;
	shl.b32 	%r4031, %r4008, 16;
	or.b32  	%r4032, %r4023, %r4031;
	mul.wide.u16 	%r4033, %rs8, 256;
	or.b32  	%r4034, %r4032, %r4033;
	or.b32  	%r4035, %r4034, %r3985;
	ld.global.u32 	%r4036, [%rd82+160];
	xor.b32  	%r4037, %r4036, %r4035;
	ld.shared.u8 	%r4038, [%r3991];
	shl.b32 	%r4039, %r4038, 24;
	shl.b32 	%r4040, %r4019, 16;
	or.b32  	%r4041, %r4039, %r4040;
	mul.wide.u16 	%r4042, %rs9, 256;
	or.b32  	%r4043, %r4041, %r4042;
	or.b32  	%r4044, %r4043, %r3994;
	ld.global.u32 	%r4045, [%rd82+164];
	xor.b32  	%r4046, %r4045, %r4044;
	ld.shared.u8 	%r4047, [%r4000];
	shl.b32 	%r4048, %r4047, 24;
	shl.b32 	%r4049, %r3990, 16;
	or.b32  	%r4050, %r4048, %r4049;
	mul.wide.u16 	%r4051, %rs10, 256;
	or.b32  	%r4052, %r4050, %r4051;
	or.b32  	%r4053, %r4052, %r4003;
	ld.global.u32 	%r4054, [%rd82+168];
	xor.b32  	%r4055, %r4054, %r4053;
	ld.global.u32 	%r4056, [%rd82+172];
	xor.b32  	%r4057, %r4056, %r4030;
	cvta.to.global.u64 	%rd83, %rd94;
	mov.u32 	%r4058, %ntid.x;
	mov.u32 	%r4059, %ctaid.x;
	mov.u32 	%r4060, %tid.x;
	mad.lo.s32 	%r4061, %r4058, %r4059, %r4060;
	mul.wide.s32 	%rd84, %r4061, 16;
	add.s64 	%rd85, %rd83, %rd84;
	st.global.u32 	[%rd85], %r4037;
	st.global.u32 	[%rd85+4], %r4046;
	st.global.u32 	[%rd85+8], %r4055;
	st.global.u32 	[%rd85+12], %r4057;
	bra.uni 	$L__BB2_17;
$L__BB2_9:
	cvt.u32.u64 	%r4062, %rd9;
	shl.b64 	%rd86, %rd9, 4;
	add.s64 	%rd87, %rd2, %rd86;
	add.s64 	%rd88, %rd1, %rd86;
	ld.global.u32 	%r4063, [%rd87];
	ld.global.u32 	%r4064, [%rd88];
	xor.b32  	%r18, %r4064, %r4063;
	st.global.u32 	[%rd87], %r18;
	ld.global.u32 	%r4065, [%rd87+4];
	ld.global.u32 	%r4066, [%rd88+4];
	xor.b32  	%r19, %r4066, %r4065;
	st.global.u32 	[%rd87+4], %r19;
	ld.global.u32 	%r4067, [%rd87+8];
	ld.global.u32 	%r4068, [%rd88+8];
	xor.b32  	%r20, %r4068, %r4067;
	st.global.u32 	[%rd87+8], %r20;
	ld.global.u32 	%r4069, [%rd87+12];
	ld.global.u32 	%r4070, [%rd88+12];
	xor.b32  	%r21, %r4070, %r4069;
	st.global.u32 	[%rd87+12], %r21;
	setp.ne.s32 	%p13, %r1, 0;
	setp.ne.s32 	%p14, %r4062, 0;
	and.pred  	%p15, %p13, %p14;
	@%p15 bra 	$L__BB2_12;
	mov.b32 	%r4077, 1990973438;
	mov.b32 	%r4078, 728170800;
	mov.b32 	%r4079, -982553614;
	mov.b32 	%r4080, 2071428195;
	st.local.v4.b32 	[%rd106], {%r4080, %r4079, %r4078, %r4077};
	mov.b32 	%r4081, -1066228580;
	mov.b32 	%r4082, -1348283219;
	mov.b32 	%r4083, -263759366;
	mov.b32 	%r4084, 2110358218;
	st.local.v4.b32 	[%rd106+16], {%r4084, %r4083, %r4082, %r4081};
	mov.b32 	%r4085, 355588209;
	mov.b32 	%r4086, -236608204;
	mov.b32 	%r4087, -856211658;
	mov.b32 	%r4088, 647232951;
	st.local.v4.b32 	[%rd106+32], {%r4088, %r4087, %r4086, %r4085};
	mov.b32 	%r4089, 1974609899;
	mov.b32 	%r4090, -494923257;
	mov.b32 	%r4091, -1710909928;
	mov.b32 	%r4092, -1021065468;
	st.local.v4.b32 	[%rd106+48], {%r4092, %r4091, %r4090, %r4089};
	mov.b32 	%r4093, -2077236439;
	mov.b32 	%r4094, -1277805742;
	mov.b32 	%r4095, -1604686309;
	mov.b32 	%r4096, 439124745;
	st.local.v4.b32 	[%rd106+64], {%r4096, %r4095, %r4094, %r4093};
	mov.b32 	%r4097, -816296886;
	mov.b32 	%r4098, 968805226;
	mov.b32 	%r4099, 1538391072;
	mov.b32 	%r4100, -318713517;
	st.local.v4.b32 	[%rd106+80], {%r4100, %r4099, %r4098, %r4097};
	mov.b32 	%r4101, -1465959344;
	mov.b32 	%r4102, 2130901317;
	mov.b32 	%r4103, -2060235453;
	mov.b32 	%r4104, -72683568;
	st.local.v4.b32 	[%rd106+96], {%r4104, %r4103, %r4102, %r4101};
	mov.b32 	%r4105, -755761392;
	mov.b32 	%r4106, 567981756;
	mov.b32 	%r4107, -180839022;
	mov.b32 	%r4108, -1891589295;
	st.local.v4.b32 	[%rd106+112], {%r4108, %r4107, %r4106, %r4105};
	mov.b32 	%r4109, 1931042148;
	mov.b32 	%r4110, 1031710660;
	mov.b32 	%r4111, 390371167;
	mov.b32 	%r4112, -334295859;
	st.local.v4.b32 	[%rd106+128], {%r4112, %r4111, %r4110, %r4109};
	mov.b32 	%r4113, -620011810;
	mov.b32 	%r4114, 347663942;
	mov.b32 	%r4115, -2003817950;
	mov.b32 	%r4116, -598769312;
	st.local.v4.b32 	[%rd106+144], {%r4116, %r4115, %r4114, %r4113};
	mov.b32 	%r4117, 2045023633;
	mov.b32 	%r4118, 1655493570;
	mov.b32 	%r4119, 1545864777;
	mov.b32 	%r4120, 171586272;
	st.local.v4.b32 	[%rd106+160], {%r4120, %r4119, %r4118, %r4117};
	mov.b32 	%r4121, 145652325;
	mov.b32 	%r4122, -353085844;
	mov.b32 	%r4123, -1454451315;
	mov.b32 	%r4124, 1832372455;
	st.local.v4.b32 	[%rd106+176], {%r4124, %r4123, %r4122, %r4121};
	mov.b32 	%r4125, -1970553525;
	mov.b32 	%r4126, 527752680;
	mov.b32 	%r4127, -961239524;
	mov.b32 	%r4128, 774207674;
	st.local.v4.b32 	[%rd106+192], {%r4128, %r4127, %r4126, %r4125};
	mov.b32 	%r4129, -1642217082;
	mov.b32 	%r4130, -1185467039;
	mov.b32 	%r4131, 251003720;
	mov.b32 	%r4132, 1723154032;
	st.local.v4.b32 	[%rd106+208], {%r4132, %r4131, %r4130, %r4129};
	mov.b32 	%r4133, -551004722;
	mov.b32 	%r4134, -377020773;
	mov.b32 	%r4135, -1802577559;
	mov.b32 	%r4136, 295237857;
	st.local.v4.b32 	[%rd106+224], {%r4136, %r4135, %r4134, %r4133};
	mov.b32 	%r4137, 381375664;
	mov.b32 	%r4138, 254646593;
	mov.b32 	%r4139, 1749214911;
	mov.b32 	%r4140, 227123596;
	st.local.v4.b32 	[%rd106+240], {%r4140, %r4139, %r4138, %r4137};
	mov.b32 	%r4141, -1921287178;
	mov.b32 	%r4142, -1720223762;
	mov.b32 	%r4143, -2072216328;
	mov.b32 	%r4144, -1520213050;
	st.local.v4.u32 	[%rd4], {%r4144, %r4143, %r4142, %r4141};
	add.s64 	%rd110, %rd4, 16;
	mov.b32 	%r4145, 1422247313;
	mov.b32 	%r4146, -1318096930;
	mov.b32 	%r4147, -1117033514;
	mov.b32 	%r4148, 234025727;
	st.local.v4.u32 	[%rd4+16], {%r4148, %r4147, %r4146, %r4145};
	mov.b32 	%r4149, 2099981142;
	mov.b32 	%r4150, -1452841010;
	mov.b32 	%r4151, 50397442;
	mov.b32 	%r4152, 1345335392;
	st.local.v4.u32 	[%rd4+32], {%r4152, %r4151, %r4150, %r4149};
	mov.b32 	%r4153, -1703512340;
	mov.b32 	%r4154, -424957107;
	mov.b32 	%r4155, 1658312629;
	mov.b32 	%r4156, 436141799;
	st.local.v4.u32 	[%rd4+48], {%r4156, %r4155, %r4154, %r4153};
	mov.b32 	%r4157, -2021818886;
	mov.b32 	%r4158, 1086966153;
	mov.b32 	%r4159, -1652391393;
	mov.b32 	%r4160, 1170918031;
	st.local.v4.u32 	[%rd4+64], {%r4160, %r4159, %r4158, %r4157};
	mov.b32 	%r4161, 200339707;
	mov.b32 	%r4162, -918075506;
	mov.b32 	%r4163, -346465870;
	mov.b32 	%r4164, 368769775;
	st.local.v4.u32 	[%rd4+80], {%r4164, %r4163, %r4162, %r4161};
	mov.b32 	%r4165, -357585083;
	mov.b32 	%r4166, -39673249;
	mov.b32 	%r4167, 1742001331;
	mov.b32 	%r4168, -324162239;
	st.local.v4.u32 	[%rd4+96], {%r4168, %r4167, %r4166, %r4165};
	mov.b32 	%r4169, 1539358875;
	mov.b32 	%r4170, -1770884380;
	mov.b32 	%r4171, -140204973;
	mov.b32 	%r4172, -1080255453;
	st.local.v4.u32 	[%rd4+112], {%r4172, %r4171, %r4170, %r4169};
	mov.b32 	%r4173, 1780885068;
	mov.b32 	%r4174, -1366060227;
	mov.b32 	%r4175, 486407649;
	mov.b32 	%r4176, -1028147339;
	st.local.v4.u32 	[%rd4+128], {%r4176, %r4175, %r4174, %r4173};
	mov.b32 	%r4177, 1338821763;
	mov.b32 	%r4178, 49805301;
	mov.b32 	%r4179, 1094664062;
	mov.b32 	%r4180, 1513502316;
	st.local.v4.u32 	[%rd4+144], {%r4180, %r4179, %r4178, %r4177};
	mov.b32 	%r4181, 150073849;
	mov.b32 	%r4182, 887481809;
	mov.b32 	%r4183, -190470831;
	mov.b32 	%r4184, 1546925160;
	st.local.v4.u32 	[%rd4+160], {%r4184, %r4183, %r4182, %r4181};
	mov.b32 	%r4185, 1058346282;
	mov.b32 	%r4186, 1395732834;
	mov.b32 	%r4187, 1943591083;
	mov.b32 	%r4188, -1821281822;
	st.local.v4.u32 	[%rd4+176], {%r4188, %r4187, %r4186, %r4185};
	mov.b32 	%r4189, 1589887901;
	mov.b32 	%r4190, 1696801606;
	mov.b32 	%r4191, 1388824469;
	mov.b32 	%r4192, 201589768;
	st.local.v4.u32 	[%rd4+192], {%r4192, %r4191, %r4190, %r4189};
	mov.b32 	%r4193, -1248159185;
	mov.b32 	%r4194, 251987210;
	mov.b32 	%r4195, -1583966665;
	mov.b32 	%r4196, 672667696;
	st.local.v4.u32 	[%rd4+208], {%r4196, %r4195, %r4194, %r4193};
	mov.b32 	%r4197, 1038279391;
	mov.b32 	%r4198, -1686077413;
	mov.b32 	%r4199, 907153956;
	mov.b32 	%r4200, 151455502;
	st.local.v4.u32 	[%rd4+224], {%r4200, %r4199, %r4198, %r4197};
	mov.b32 	%r4201, -1619692054;
	mov.b32 	%r4202, -843926913;
	mov.b32 	%r4203, 1764173646;
	mov.b32 	%r4204, 652995533;
	st.local.v4.u32 	[%rd4+240], {%r4204, %r4203, %r4202, %r4201};
	mov.b32 	%r4205, 773462580;
	mov.b32 	%r4206, 1949051992;
	mov.b32 	%r4207, -1635548387;
	mov.b32 	%r4208, 453576978;
	st.local.v4.u32 	[%rd4+256], {%r4208, %r4207, %r4206, %r4205};
	mov.b32 	%r4209, -73359269;
	mov.b32 	%r4210, -296068428;
	mov.b32 	%r4211, -1301385508;
	mov.b32 	%r4212, 756751158;
	st.local.v4.u32 	[%rd4+272], {%r4212, %r4211, %r4210, %r4209};
	mov.b32 	%r4213, -827083907;
	mov.b32 	%r4214, 1641469623;
	mov.b32 	%r4215, 1295727478;
	mov.b32 	%r4216, -162377052;
	st.local.v4.u32 	[%rd4+288], {%r4216, %r4215, %r4214, %r4213};
	mov.b32 	%r4217, -1752923117;
	mov.b32 	%r4218, 1898917726;
	mov.b32 	%r4219, 1055122397;
	mov.b32 	%r4220, 2066295122;
	st.local.v4.u32 	[%rd4+304], {%r4220, %r4219, %r4218, %r4217};
	mov.b32 	%r4221, 753790401;
	mov.b32 	%r4222, 0;
	mov.b32 	%r4223, 1758581177;
	mov.b32 	%r4224, -179088474;
	st.local.v4.u32 	[%rd4+320], {%r4224, %r4223, %r4222, %r4221};
	mov.b32 	%r4225, -312779850;
	mov.b32 	%r4226, -927878791;
	mov.b32 	%r4227, 536673507;
	mov.b32 	%r4228, 1612718144;
	st.local.v4.u32 	[%rd4+336], {%r4228, %r4227, %r4226, %r4225};
	mov.b32 	%r4229, 1262041458;
	mov.b32 	%r4230, -641810841;
	mov.b32 	%r4231, 1187761037;
	mov.b32 	%r4232, -1100322092;
	st.local.v4.u32 	[%rd4+352], {%r4232, %r4231, %r4230, %r4229};
	mov.b32 	%r4233, 1255133061;
	mov.b32 	%r4234, -396863312;
	mov.b32 	%r4235, -733197160;
	mov.b32 	%r4236, -565556588;
	st.local.v4.u32 	[%rd4+368], {%r4236, %r4235, %r4234, %r4233};
	mov.b32 	%r4237, 385612781;
	mov.b32 	%r4238, -441800113;
	mov.b32 	%r4239, 720367557;
	mov.b32 	%r4240, 1808847035;
	st.local.v4.u32 	[%rd4+384], {%r4240, %r4239, %r4238, %r4237};
	mov.b32 	%r4241, -1803188975;
	mov.b32 	%r4242, 1429418854;
	mov.b32 	%r4243, -682799718;
	mov.b32 	%r4244, -985447546;
	st.local.v4.u32 	[%rd4+400], {%r4244, %r4243, %r4242, %r4241};
	mov.b32 	%r4245, -2122350594;
	mov.b32 	%r4246, 100794884;
	mov.b32 	%r4247, 284817897;
	mov.b32 	%r4248, -817543798;
	st.local.v4.u32 	[%rd4+416], {%r4248, %r4247, %r4246, %r4245};
	mov.b32 	%r4249, -475486133;
	mov.b32 	%r4250, -1163944155;
	mov.b32 	%r4251, 1144798328;
	mov.b32 	%r4252, -263171936;
	st.local.v4.u32 	[%rd4+432], {%r4252, %r4251, %r4250, %r4249};
	mov.b32 	%r4253, -1970303227;
	mov.b32 	%r4254, -1069531008;
	mov.b32 	%r4255, -22830243;
	mov.b32 	%r4256, -212774494;
	st.local.v4.u32 	[%rd4+448], {%r4256, %r4255, %r4254, %r4253};
	mov.b32 	%r4257, 83228145;
	mov.b32 	%r4258, 1211644016;
	mov.b32 	%r4259, -1130521311;
	mov.b32 	%r4260, -1382903233;
	st.local.v4.u32 	[%rd4+464], {%r4260, %r4259, %r4258, %r4257};
	mov.b32 	%r4261, 1663115586;
	mov.b32 	%r4262, 1977277103;
	mov.b32 	%r4263, -1044990345;
	mov.b32 	%r4264, -541279133;
	st.local.v4.u32 	[%rd4+480], {%r4264, %r4263, %r4262, %r4261};
	mov.b32 	%r4265, 1842533055;
	mov.b32 	%r4266, 250868733;
	mov.b32 	%r4267, 452984805;
	mov.b32 	%r4268, 806359072;
	st.local.v4.u32 	[%rd4+496], {%r4268, %r4267, %r4266, %r4265};
	mov.b32 	%r4269, 804056259;
	mov.b32 	%r4270, 890442534;
	mov.b32 	%r4271, 336333848;
	mov.b32 	%r4272, 1288555905;
	st.local.v4.u32 	[%rd4+512], {%r4272, %r4271, %r4270, %r4269};
	mov.b32 	%r4273, 957814574;
	mov.b32 	%r4274, -867941240;
	mov.b32 	%r4275, -1567123659;
	mov.b32 	%r4276, -513843266;
	st.local.v4.u32 	[%rd4+528], {%r4276, %r4275, %r4274, %r4273};
	mov.b32 	%r4277, 1195195770;
	mov.b32 	%r4278, -2105639172;
	mov.b32 	%r4279, -223893675;
	mov.b32 	%r4280, 1472513171;
	st.local.v4.u32 	[%rd4+544], {%r4280, %r4279, %r4278, %r4277};
	mov.b32 	%r4281, -1787595802;
	mov.b32 	%r4282, 723065138;
	mov.b32 	%r4283, -413311558;
	mov.b32 	%r4284, -1402706744;
	st.local.v4.u32 	[%rd4+560], {%r4284, %r4283, %r4282, %r4281};
	mov.b32 	%r4285, 2145180835;
	mov.b32 	%r4286, -783331426;
	mov.b32 	%r4287, -1736343271;
	mov.b32 	%r4288, -1604296512;
	st.local.v4.u32 	[%rd4+576], {%r4288, %r4287, %r4286, %r4285};
	mov.b32 	%r4289, -2088204277;
	mov.b32 	%r4290, -1416589253;
	mov.b32 	%r4291, 2116692564;
	mov.b32 	%r4292, 1713513028;
	st.local.v4.u32 	[%rd4+592], {%r4292, %r4291, %r4290, %r4289};
	mov.b32 	%r4293, 1007948840;
	mov.b32 	%r4294, -742868885;
	mov.b32 	%r4295, 703524551;
	mov.b32 	%r4296, -901364084;
	st.local.v4.u32 	[%rd4+608], {%r4296, %r4295, %r4294, %r4293};
	mov.b32 	%r4297, 1994120109;
	mov.b32 	%r4298, 487262998;
	mov.b32 	%r4299, -497131844;
	mov.b32 	%r4300, 2044649127;
	st.local.v4.u32 	[%rd4+624], {%r4300, %r4299, %r4298, %r4297};
	mov.b32 	%r4301, 503974420;
	mov.b32 	%r4302, 1312438900;
	mov.b32 	%r4303, 1446130276;
	mov.b32 	%r4304, 1004593371;
	st.local.v4.u32 	[%rd4+640], {%r4304, %r4303, %r4302, %r4301};
	mov.b32 	%r4305, -463709000;
	mov.b32 	%r4306, 1814307912;
	mov.b32 	%r4307, 168166924;
	mov.b32 	%r4308, -615954030;
	st.local.v4.u32 	[%rd4+656], {%r4308, %r4307, %r4306, %r4305};
	mov.b32 	%r4309, -1503501628;
	mov.b32 	%r4310, -273896381;
	mov.b32 	%r4311, 1859376061;
	mov.b32 	%r4312, 1573044895;
	st.local.v4.u32 	[%rd4+672], {%r4312, %r4311, %r4310, %r4309};
	mov.b32 	%r4313, -1954973198;
	mov.b32 	%r4314, 937747667;
	mov.b32 	%r4315, -1533700815;
	mov.b32 	%r4316, -1466855111;
	st.local.v4.u32 	[%rd4+688], {%r4316, %r4315, %r4314, %r4313};
	mov.b32 	%r4317, -1217565222;
	mov.b32 	%r4318, 1496790894;
	mov.b32 	%r4319, 1137232011;
	mov.b32 	%r4320, 854058965;
	st.local.v4.u32 	[%rd4+704], {%r4320, %r4319, %r4318, %r4317};
	mov.b32 	%r4321, -525751991;
	mov.b32 	%r4322, -766620004;
	mov.b32 	%r4323, 1691735473;
	mov.b32 	%r4324, -1936880383;
	st.local.v4.u32 	[%rd4+720], {%r4324, %r4323, %r4322, %r4321};
	mov.b32 	%r4325, 636152527;
	mov.b32 	%r4326, 133494003;
	mov.b32 	%r4327, -95005012;
	mov.b32 	%r4328, -1267962664;
	st.local.v4.u32 	[%rd4+736], {%r4328, %r4327, %r4326, %r4325};
	mov.b32 	%r4329, 403179536;
	mov.b32 	%r4330, -374428089;
	mov.b32 	%r4331, -1904575756;
	mov.b32 	%r4332, -1352309302;
	st.local.v4.u32 	[%rd4+752], {%r4332, %r4331, %r4330, %r4329};
	mov.b32 	%r4333, 1915629148;
	mov.b32 	%r4334, 1864705354;
	mov.b32 	%r4335, -2005370640;
	mov.b32 	%r4336, -709182865;
	st.local.v4.u32 	[%rd4+768], {%r4336, %r4335, %r4334, %r4333};
	mov.b32 	%r4337, 1371981463;
	mov.b32 	%r4338, -944458637;
	mov.b32 	%r4339, -240736681;
	mov.b32 	%r4340, 605822008;
	st.local.v4.u32 	[%rd4+784], {%r4340, %r4339, %r4338, %r4337};
	mov.b32 	%r4341, 555687742;
	mov.b32 	%r4342, -1670089496;
	mov.b32 	%r4343, 2094914977;
	mov.b32 	%r4344, 602466507;
	st.local.v4.u32 	[%rd4+800], {%r4344, %r4343, %r4342, %r4341};
	mov.b32 	%r4345, -2054518257;
	mov.b32 	%r4346, -2037675251;
	mov.b32 	%r4347, -591544991;
	mov.b32 	%r4348, -582268010;
	st.local.v4.u32 	[%rd4+816], {%r4348, %r4347, %r4346, %r4345};
	mov.b32 	%r4349, -1436129588;
	mov.b32 	%r4350, -994724495;
	mov.b32 	%r4351, 1111375484;
	mov.b32 	%r4352, -1871679264;
	st.local.v4.u32 	[%rd4+832], {%r4352, %r4351, %r4350, %r4349};
	mov.b32 	%r4353, 302911004;
	mov.b32 	%r4354, 32962295;
	mov.b32 	%r4355, 84083462;
	mov.b32 	%r4356, -666351472;
	st.local.v4.u32 	[%rd4+848], {%r4356, %r4355, %r4354, %r4353};
	mov.b32 	%r4357, -793134743;
	mov.b32 	%r4358, -111716434;
	mov.b32 	%r4359, 1597322602;
	mov.b32 	%r4360, -1553899070;
	st.local.v4.u32 	[%rd4+864], {%r4360, %r4359, %r4358, %r4357};
	mov.b32 	%r4361, -1180787161;
	mov.b32 	%r4362, 656219450;
	mov.b32 	%r4363, 1489093017;
	mov.b32 	%r4364, -1853454825;
	st.local.v4.u32 	[%rd4+880], {%r4364, %r4363, %r4362, %r4361};
	mov.b32 	%r4365, 856756514;
	mov.b32 	%r4366, -1281845205;
	mov.b32 	%r4367, 335083755;
	mov.b32 	%r4368, 954327513;
	st.local.v4.u32 	[%rd4+896], {%r4368, %r4367, %r4366, %r4365};
	mov.b32 	%r4369, -1483434957;
	mov.b32 	%r4370, -1987146233;
	mov.b32 	%r4371, 1893325225;
	mov.b32 	%r4372, -1150719534;
	st.local.v4.u32 	[%rd4+912], {%r4372, %r4371, %r4370, %r4369};
	mov.b32 	%r4373, 552200649;
	mov.b32 	%r4374, -1836611819;
	mov.b32 	%r4375, 572399164;
	mov.b32 	%r4376, -1231316179;
	st.local.v4.u32 	[%rd4+928], {%r4376, %r4375, %r4374, %r4373};
	mov.b32 	%r4377, 2061492133;
	mov.b32 	%r4378, 2015897680;
	mov.b32 	%r4379, -11184726;
	mov.b32 	%r4380, 1238290055;
	st.local.v4.u32 	[%rd4+944], {%r4380, %r4379, %r4378, %r4377};
	mov.b32 	%r4381, 386731290;
	mov.b32 	%r4382, -2138470135;
	mov.b32 	%r4383, -123625127;
	mov.b32 	%r4384, -1886614525;
	st.local.v4.u32 	[%rd4+960], {%r4384, %r4383, %r4382, %r4381};
	mov.b32 	%r4385, -1201116976;
	mov.b32 	%r4386, -968736124;
	mov.b32 	%r4387, 837215959;
	mov.b32 	%r4388, -624967835;
	st.local.v4.u32 	[%rd4+976], {%r4388, %r4387, %r4386, %r4385};
	mov.b32 	%r4389, 286199582;
	mov.b32 	%r4390, 1999449434;
	mov.b32 	%r4391, -1332111063;
	mov.b32 	%r4392, -1019133566;
	st.local.v4.u32 	[%rd4+992], {%r4392, %r4391, %r4390, %r4389};
	mov.b32 	%r4393, 974525996;
	mov.b32 	%r4394, -692339859;
	mov.b32 	%r4395, -61582168;
	mov.b32 	%r4396, -877612933;
	st.local.v4.u32 	[%rd4+1008], {%r4396, %r4395, %r4394, %r4393};
	mov.b32 	%r4397, 2071721613;
	mov.b32 	%r4398, 2004348569;
	mov.b32 	%r4399, 2088564868;
	mov.b32 	%r4400, 1667483301;
	st.local.v4.u32 	[%rd5], {%r4400, %r4399, %r4398, %r4397};
	add.s64 	%rd109, %rd5, 16;
	mov.b32 	%r4401, -976907948;
	mov.b32 	%r4402, 1869602481;
	mov.b32 	%r4403, 1802229437;
	mov.b32 	%r4404, -218956019;
	st.local.v4.u32 	[%rd5+16], {%r4404, %r4403, %r4402, %r4401};
	mov.b32 	%r4405, 724260477;
	mov.b32 	%r4406, 1734856361;
	mov.b32 	%r4407, 16843267;
	mov.b32 	%r4408, 808476752;
	st.local.v4.u32 	[%rd5+32], {%r4408, %r4407, %r4406, %r4405};
	mov.b32 	%r4409, 1987505306;
	mov.b32 	%r4410, -1414836762;
	mov.b32 	%r4411, -673729182;
	mov.b32 	%r4412, -16849127;
	st.local.v4.u32 	[%rd5+48], {%r4412, %r4411, %r4410, %r4409};
	mov.b32 	%r4413, 2105408135;
	mov.b32 	%r4414, -909539008;
	mov.b32 	%r4415, -2105401443;
	mov.b32 	%r4416, -892694715;
	st.local.v4.u32 	[%rd5+64], {%r4416, %r4415, %r4414, %r4413};
	mov.b32 	%r4417, -252642549;
	mov.b32 	%r4418, 1195871945;
	mov.b32 	%r4419, 1499050731;
	mov.b32 	%r4420, -84218091;
	st.local.v4.u32 	[%rd5+80], {%r4420, %r4419, %r4418, %r4417};
	mov.b32 	%r4421, -1347467798;
	mov.b32 	%r4422, -1566416899;
	mov.b32 	%r4423, -724257945;
	mov.b32 	%r4424, -1381154324;
	st.local.v4.u32 	[%rd5+96], {%r4424, %r4423, %r4422, %r4421};
	mov.b32 	%r4425, -1061119141;
	mov.b32 	%r4426, 1920132246;
	mov.b32 	%r4427, -1532734473;
	mov.b32 	%r4428, -1667488833;
	st.local.v4.u32 	[%rd5+112], {%r4428, %r4427, %r4426, %r4425};
	mov.b32 	%r4429, 640044138;
	mov.b32 	%r4430, -1819066962;
	mov.b32 	%r4431, -33693412;
	mov.b32 	%r4432, -1212713534;
	st.local.v4.u32 	[%rd5+128], {%r4432, %r4431, %r4430, %r4429};
	mov.b32 	%r4433, -859012273;
	mov.b32 	%r4434, -134744830;
	mov.b32 	%r4435, 1061125697;
	mov.b32 	%r4436, 909536346;
	st.local.v4.u32 	[%rd5+144], {%r4436, %r4435, %r4434, %r4433};
	mov.b32 	%r4437, -235800312;
	mov.b32 	%r4438, -437923532;
	mov.b32 	%r4439, -1515892236;
	mov.b32 	%r4440, 875849820;
	st.local.v4.u32 	[%rd5+160], {%r4440, %r4439, %r4438, %r4437};
	mov.b32 	%r4441, 353708607;
	mov.b32 	%r4442, 825320019;
	mov.b32 	%r4443, -656888973;
	mov.b32 	%r4444, 1903288979;
	st.local.v4.u32 	[%rd5+176], {%r4444, %r4443, %r4442, %r4441};
	mov.b32 	%r4445, -1010590370;
	mov.b32 	%r4446, 589514341;
	mov.b32 	%r4447, -943221422;
	mov.b32 	%r4448, 67373068;
	st.local.v4.u32 	[%rd5+192], {%r4448, %r4447, %r4446, %r4445};
	mov.b32 	%r4449, -1701171275;
	mov.b32 	%r4450, 84216335;
	mov.b32 	%r4451, -1768540255;
	mov.b32 	%r4452, 404238376;
	st.local.v4.u32 	[%rd5+208], {%r4452, %r4451, %r4450, %r4449};
	mov.b32 	%r4453, -488448195;
	mov.b32 	%r4454, -2139087973;
	mov.b32 	%r4455, 303178806;
	mov.b32 	%r4456, 117902857;
	st.local.v4.u32 	[%rd5+224], {%r4456, %r4455, %r4454, %r4453};
	mov.b32 	%r4457, 1970662047;
	mov.b32 	%r4458, -1296924723;
	mov.b32 	%r4459, 656887401;
	mov.b32 	%r4460, -336868058;
	st.local.v4.u32 	[%rd5+240], {%r4460, %r4459, %r4458, %r4457};
	mov.b32 	%r4461, 437924910;
	mov.b32 	%r4462, 741103732;
	mov.b32 	%r4463, -2088559202;
	mov.b32 	%r4464, 151589403;
	st.local.v4.u32 	[%rd5+256], {%r4464, %r4463, %r4462, %r4461};
	mov.b32 	%r4465, -1600103429;
	mov.b32 	%r4466, 1515893998;
	mov.b32 	%r4467, 1852759218;
	mov.b32 	%r4468, 454768173;
	st.local.v4.u32 	[%rd5+272], {%r4468, %r4467, %r4466, %r4465};
	mov.b32 	%r4469, -1280082482;
	mov.b32 	%r4470, -690571423;
	mov.b32 	%r4471, 993752653;
	mov.b32 	%r4472, 1381147894;
	st.local.v4.u32 	[%rd5+288], {%r4472, %r4471, %r4470, %r4469};
	mov.b32 	%r4473, -2071719017;
	mov.b32 	%r4474, 791633521;
	mov.b32 	%r4475, -471605954;
	mov.b32 	%r4476, 690573947;
	st.local.v4.u32 	[%rd5+304], {%r4476, %r4475, %r4474, %r4473};
	mov.b32 	%r4477, -303185620;
	mov.b32 	%r4478, -774784664;
	mov.b32 	%r4479, 1397991157;
	st.local.v4.u32 	[%rd5+320], {%r4479, %r4478, %r4222, %r4477};
	mov.b32 	%r4480, 1532737261;
	mov.b32 	%r4481, -1313769016;
	mov.b32 	%r4482, -50535649;
	mov.b32 	%r4483, 538984544;
	st.local.v4.u32 	[%rd5+336], {%r4483, %r4482, %r4481, %r4480};
	mov.b32 	%r4484, 960066123;
	mov.b32 	%r4485, -1094817831;
	mov.b32 	%r4486, -875852474;
	mov.b32 	%r4487, 1785386174;
	st.local.v4.u32 	[%rd5+352], {%r4487, %r4486, %r4485, %r4484};
	mov.b32 	%r4488, -808483510;
	mov.b32 	%r4489, 1482207464;
	mov.b32 	%r4490, 1280088276;
	mov.b32 	%r4491, 1246401758;
	st.local.v4.u32 	[%rd5+368], {%r4491, %r4490, %r4489, %r4488};
	mov.b32 	%r4492, -67375850;
	mov.b32 	%r4493, -1431679003;
	mov.b32 	%r4494, -269499094;
	mov.b32 	%r4495, -791626901;
	st.local.v4.u32 	[%rd5+384], {%r4495, %r4494, %r4493, %r4492};
	mov.b32 	%r4496, -2054876780;
	mov.b32 	%r4497, 859006549;
	mov.b32 	%r4498, 1296931543;
	mov.b32 	%r4499, 1128498885;
	st.local.v4.u32 	[%rd5+400], {%r4499, %r4498, %r4497, %r4496};
	mov.b32 	%r4500, 2139094657;
	mov.b32 	%r4501, 33686534;
	mov.b32 	%r4502, -101062384;
	mov.b32 	%r4503, 1162185423;
	st.local.v4.u32 	[%rd5+416], {%r4503, %r4502, %r4501, %r4500};
	mov.b32 	%r4504, -1465365533;
	mov.b32 	%r4505, -1616960070;
	mov.b32 	%r4506, 1010595908;
	mov.b32 	%r4507, 1347461360;
	st.local.v4.u32 	[%rd5+432], {%r4507, %r4506, %r4505, %r4504};
	mov.b32 	%r4508, -1886452342;
	mov.b32 	%r4509, 1077969088;
	mov.b32 	%r4510, -1549574658;
	mov.b32 	%r4511, 1364304627;
	st.local.v4.u32 	[%rd5+448], {%r4511, %r4510, %r4509, %r4508};
	mov.b32 	%r4512, -168431356;
	mov.b32 	%r4513, 943222856;
	mov.b32 	%r4514, -1650646596;
	mov.b32 	%r4515, -1835909203;
	st.local.v4.u32 	[%rd5+464], {%r4515, %r4514, %r4513, %r4512};
	mov.b32 	%r4516, 555827811;
	mov.b32 	%r4517, -623202443;
	mov.b32 	%r4518, -1229555775;
	mov.b32 	%r4519, -1128504353;
	st.local.v4.u32 	[%rd5+480], {%r4519, %r4518, %r4517, %r4516};
	mov.b32 	%r4520, -757940371;
	mov.b32 	%r4521, -202113778;
	mov.b32 	%r4522, -6886;
	mov.b32 	%r4523, 269492272;
	st.local.v4.u32 	[%rd5+496], {%r4523, %r4522, %r4521, %r4520};
	mov.b32 	%r4524, -320027857;
	mov.b32 	%r4525, 320022069;
	mov.b32 	%r4526, 202119188;
	mov.b32 	%r4527, -842170036;
	st.local.v4.u32 	[%rd5+512], {%r4527, %r4526, %r4525, %r4524};
	mov.b32 	%r4528, 387395129;
	mov.b32 	%r4529, 1145342156;
	mov.b32 	%r4530, -1751698014;
	mov.b32 	%r4531, 1600110305;
	st.local.v4.u32 	[%rd5+528], {%r4531, %r4530, %r4529, %r4528};
	mov.b32 	%r4532, 1027439175;
	mov.b32 	%r4533, 2122251394;
	mov.b32 	%r4534, -1482205710;
	mov.b32 	%r4535, -993750185;
	st.local.v4.u32 	[%rd5+544], {%r4535, %r4534, %r4533, %r4532};
	mov.b32 	%r4536, 1936975509;
	mov.b32 	%r4537, 421081643;
	mov.b32 	%r4538, 1566423783;
	mov.b32 	%r4539, 1684326572;
	st.local.v4.u32 	[%rd5+560], {%r4539, %r4538, %r4537, %r4536};
	mov.b32 	%r4540, -589520001;
	mov.b32 	%r4541, 1330618065;
	mov.b32 	%r4542, -2122245736;
	mov.b32 	%r4543, 1616953504;
	st.local.v4.u32 	[%rd5+576], {%r4543, %r4542, %r4541, %r4540};
	mov.b32 	%r4544, -2004350077;
	mov.b32 	%r4545, -1869595733;
	mov.b32 	%r4546, 707417214;
	mov.b32 	%r4547, 572671078;
	st.local.v4.u32 	[%rd5+592], {%r4547, %r4546, %r4545, %r4544};
	mov.b32 	%r4548, 336865340;
	mov.b32 	%r4549, -1195873325;
	mov.b32 	%r4550, -286341335;
	mov.b32 	%r4551, 1179028682;
	st.local.v4.u32 	[%rd5+608], {%r4551, %r4550, %r4549, %r4548};
	mov.b32 	%r4552, -606360202;
	mov.b32 	%r4553, 185275933;
	mov.b32 	%r4554, 1583267042;
	mov.b32 	%r4555, -555833479;
	st.local.v4.u32 	[%rd5+624], {%r4555, %r4554, %r4553, %r4552};
	mov.b32 	%r4556, 168432670;
	mov.b32 	%r4557, 976909390;
	mov.b32 	%r4558, 842163286;
	mov.b32 	%r4559, -522134725;
	st.local.v4.u32 	[%rd5+640], {%r4559, %r4558, %r4557, %r4556};
	mov.b32 	%r4560, 1549580516;
	mov.b32 	%r4561, 606357612;
	mov.b32 	%r4562, 101059594;
	mov.b32 	%r4563, 1229558491;
	st.local.v4.u32 	[%rd5+656], {%r4563, %r4562, %r4561, %r4560};
	mov.b32 	%r4564, 1650640038;
	mov.b32 	%r4565, -1397996561;
	mov.b32 	%r4566, -741098130;
	mov.b32 	%r4567, -1027432611;
	st.local.v4.u32 	[%rd5+672], {%r4567, %r4566, %r4565, %r4564};
	mov.b32 	%r4568, 2038035083;
	mov.b32 	%r4569, -454765769;
	mov.b32 	%r4570, -1785384540;
	mov.b32 	%r4571, -1852753496;
	st.local.v4.u32 	[%rd5+688], {%r4571, %r4570, %r4569, %r4568};
	mov.b32 	%r4572, 1835915959;
	mov.b32 	%r4573, 926379609;
	mov.b32 	%r4574, -926381245;
	mov.b32 	%r4575, -404237006;
	st.local.v4.u32 	[%rd5+704], {%r4575, %r4574, %r4573, %r4572};
	mov.b32 	%r4576, -1448523296;
	mov.b32 	%r4577, 1313774802;
	mov.b32 	%r4578, -707415708;
	mov.b32 	%r4579, -1920138868;
	st.local.v4.u32 	[%rd5+720], {%r4579, %r4578, %r4577, %r4576};
	mov.b32 	%r4580, -353710299;
	mov.b32 	%r4581, -185273593;
	mov.b32 	%r4582, 1448520954;
	mov.b32 	%r4583, 1819072692;
	st.local.v4.u32 	[%rd5+736], {%r4583, %r4582, %r4581, %r4580};
	mov.b32 	%r4584, 134746136;
	mov.b32 	%r4585, -1364310039;
	mov.b32 	%r4586, 2054878350;
	mov.b32 	%r4587, 1701169839;
	st.local.v4.u32 	[%rd5+752], {%r4587, %r4586, %r4585, %r4584};
	mov.b32 	%r4588, 774790258;
	mov.b32 	%r4589, 623200879;
	mov.b32 	%r4590, 2021191816;
	mov.b32 	%r4591, -1162186795;
	st.local.v4.u32 	[%rd5+768], {%r4591, %r4590, %r4589, %r4588};
	mov.b32 	%r4592, -960063663;
	mov.b32 	%r4593, -1263242297;
	mov.b32 	%r4594, -1499047951;
	mov.b32 	%r4595, 471611428;
	st.local.v4.u32 	[%rd5+784], {%r4595, %r4594, %r4593, %r4592};
	mov.b32 	%r4596, 522141217;
	mov.b32 	%r4597, 1953818780;
	mov.b32 	%r4598, -572677764;
	mov.b32 	%r4599, -387396829;
	st.local.v4.u32 	[%rd5+800], {%r4599, %r4598, %r4597, %r4596};
	mov.b32 	%r4600, -1970663547;
	mov.b32 	%r4601, -1953821306;
	mov.b32 	%r4602, -1111662116;
	mov.b32 	%r4603, 1263245021;
	st.local.v4.u32 	[%rd5+816], {%r4603, %r4602, %r4601, %r4600};
	mov.b32 	%r4604, 1718013098;
	mov.b32 	%r4605, -1246400060;
	mov.b32 	%r4606, 1044282434;
	mov.b32 	%r4607, 1886445712;
	st.local.v4.u32 	[%rd5+832], {%r4607, %r4606, %r4605, %r4604};
	mov.b32 	%r4608, 235805714;
	mov.b32 	%r4609, -151587071;
	mov.b32 	%r4610, 50529797;
	mov.b32 	%r4611, 1212715224;
	st.local.v4.u32 	[%rd5+848], {%r4611, %r4610, %r4609, %r4608};
	mov.b32 	%r4612, -1179031088;
	mov.b32 	%r4613, 1465364217;
	mov.b32 	%r4614, 892693087;
	mov.b32 	%r4615, 1633796771;
	st.local.v4.u32 	[%rd5+864], {%r4615, %r4614, %r4613, %r4612};
	mov.b32 	%r4616, -1633802311;
	mov.b32 	%r4617, 488454695;
	mov.b32 	%r4618, -1044276904;
	mov.b32 	%r4619, -2038032495;
	st.local.v4.u32 	[%rd5+880], {%r4619, %r4618, %r4617, %r4616};
	mov.b32 	%r4620, 286335539;
	mov.b32 	%r4621, -1734857805;
	mov.b32 	%r4622, -117904621;
	mov.b32 	%r4623, -505292488;
	st.local.v4.u32 	[%rd5+896], {%r4623, %r4622, %r4621, %r4620};
	mov.b32 	%r4624, -1802226777;
	mov.b32 	%r4625, -1903294583;
	mov.b32 	%r4626, -640046736;
	mov.b32 	%r4627, 1768542907;
	st.local.v4.u32 	[%rd5+912], {%r4627, %r4626, %r4625, %r4624};
	mov.b32 	%r4628, -370554592;
	mov.b32 	%r4629, -2021190254;
	mov.b32 	%r4630, 505297954;
	mov.b32 	%r4631, -1684329034;
	st.local.v4.u32 	[%rd5+928], {%r4631, %r4630, %r4629, %r4628};
	mov.b32 	%r4632, -538991238;
	mov.b32 	%r4633, 673730680;
	mov.b32 	%r4634, 1431677695;
	mov.b32 	%r4635, -825325751;
	st.local.v4.u32 	[%rd5+944], {%r4635, %r4634, %r4633, %r4632};
	mov.b32 	%r4636, 218962455;
	mov.b32 	%r4637, -1987507840;
	mov.b32 	%r4638, -1583261192;
	mov.b32 	%r4639, -1936981105;
	st.local.v4.u32 	[%rd5+960], {%r4639, %r4638, %r4637, %r4636};
	mov.b32 	%r4640, 1751699640;
	mov.b32 	%r4641, 1111655622;
	mov.b32 	%r4642, -421079247;
	mov.b32 	%r4643, -1077975590;
	st.local.v4.u32 	[%rd5+976], {%r4643, %r4642, %r4641, %r4640};
	mov.b32 	%r4644, 252648977;
	mov.b32 	%r4645, 757946999;
	mov.b32 	%r4646, -1718015568;
	mov.b32 	%r4647, 1094812355;
	st.local.v4.u32 	[%rd5+992], {%r4647, %r4646, %r4645, %r4644};
	mov.b32 	%r4648, 370551866;
	mov.b32 	%r4649, -1145344554;
	mov.b32 	%r4650, 1414834428;
	mov.b32 	%r4651, -1330611253;
	st.local.v4.u32 	[%rd5+1008], {%r4651, %r4650, %r4649, %r4648};
	mov.b32 	%r4652, 2079755643;
	mov.b32 	%r4653, 2012125559;
	mov.b32 	%r4654, 2096661628;
	mov.b32 	%r4655, 1673962851;
	st.local.v4.u32 	[%rd6], {%r4655, %r4654, %r4653, %r4652};
	add.s64 	%rd108, %rd6, 16;
	mov.b32 	%r4656, -980331323;
	mov.b32 	%r4657, 1876865391;
	mov.b32 	%r4658, 1809235307;
	mov.b32 	%r4659, -218165774;
	st.local.v4.u32 	[%rd6+16], {%r4659, %r4658, %r4657, %r4656};
	mov.b32 	%r4660, 727088427;
	mov.b32 	%r4661, 1741597031;
	mov.b32 	%r4662, 16909057;
	mov.b32 	%r4663, 811618352;
	st.local.v4.u32 	[%rd6+32], {%r4663, %r4662, %r4661, %r4660};
	mov.b32 	%r4664, 1995217526;
	mov.b32 	%r4665, -1420958037;
	mov.b32 	%r4666, -675978537;
	mov.b32 	%r4667, -18408962;
	st.local.v4.u32 	[%rd6+48], {%r4667, %r4666, %r4665, %r4664};
	mov.b32 	%r4668, 2113570685;
	mov.b32 	%r4669, -913751863;
	mov.b32 	%r4670, -2111857278;
	mov.b32 	%r4671, -896580150;
	st.local.v4.u32 	[%rd6+64], {%r4671, %r4670, %r4669, %r4668};
	mov.b32 	%r4672, -251982864;
	mov.b32 	%r4673, 1200539975;
	mov.b32 	%r4674, 1504897881;
	mov.b32 	%r4675, -84994566;
	st.local.v4.u32 	[%rd6+80], {%r4675, %r4674, %r4673, %r4672};
	mov.b32 	%r4676, -1354372433;
	mov.b32 	%r4677, -1570767454;
	mov.b32 	%r4678, -726439980;
	mov.b32 	%r4679, -1388188499;
	st.local.v4.u32 	[%rd6+96], {%r4679, %r4678, %r4677, %r4676};
	mov.b32 	%r4680, -1063560256;
	mov.b32 	%r4681, 1927583346;
	mov.b32 	%r4682, -1538000988;
	mov.b32 	%r4683, -1675378788;
	st.local.v4.u32 	[%rd6+112], {%r4683, %r4682, %r4681, %r4680};
	mov.b32 	%r4684, 642542118;
	mov.b32 	%r4685, -1824674157;
	mov.b32 	%r4686, -35578627;
	mov.b32 	%r4687, -1217019209;
	st.local.v4.u32 	[%rd6+128], {%r4687, %r4686, %r4685, %r4684};
	mov.b32 	%r4688, -863809588;
	mov.b32 	%r4689, -134937865;
	mov.b32 	%r4690, 1065238847;
	mov.b32 	%r4691, 913070646;
	st.local.v4.u32 	[%rd6+144], {%r4691, %r4690, %r4689, %r4688};
	mov.b32 	%r4692, -235337487;
	mov.b32 	%r4693, -439274267;
	mov.b32 	%r4694, -1521355611;
	mov.b32 	%r4695, 879254580;
	st.local.v4.u32 	[%rd6+160], {%r4695, %r4694, %r4693, %r4692};
	mov.b32 	%r4696, 355090197;
	mov.b32 	%r4697, 828527409;
	mov.b32 	%r4698, -659852328;
	mov.b32 	%r4699, 1910674289;
	st.local.v4.u32 	[%rd6+176], {%r4699, %r4698, %r4697, %r4696};
	mov.b32 	%r4700, -1013096765;
	mov.b32 	%r4701, 591815971;
	mov.b32 	%r4702, -946515257;
	mov.b32 	%r4703, 67636228;
	st.local.v4.u32 	[%rd6+192], {%r4703, %r4702, %r4701, %r4700};
	mov.b32 	%r4704, -1708149350;
	mov.b32 	%r4705, 84545285;
	mov.b32 	%r4706, -1774739050;
	mov.b32 	%r4707, 405809176;
	st.local.v4.u32 	[%rd6+208], {%r4707, %r4706, %r4705, %r4704};
	mov.b32 	%r4708, -488686110;
	mov.b32 	%r4709, -2145674368;
	mov.b32 	%r4710, 304363026;
	mov.b32 	%r4711, 118360327;
	st.local.v4.u32 	[%rd6+224], {%r4711, %r4710, %r4709, %r4708};
	mov.b32 	%r4712, 1978310517;
	mov.b32 	%r4713, -1300247118;
	mov.b32 	%r4714, 659450151;
	mov.b32 	%r4715, -338876693;
	st.local.v4.u32 	[%rd6+240], {%r4715, %r4714, %r4713, %r4712};
	mov.b32 	%r4716, 439627290;
	mov.b32 	%r4717, 743994412;
	mov.b32 	%r4718, -2095210877;
	mov.b32 	%r4719, 152181513;
	st.local.v4.u32 	[%rd6+256], {%r4719, %r4718, %r4717, %r4716};
	mov.b32 	%r4720, -1604584544;
	mov.b32 	%r4721, 1521806938;
	mov.b32 	%r4722, 1859957358;
	mov.b32 	%r4723, 456535323;
	st.local.v4.u32 	[%rd6+272], {%r4723, %r4722, %r4721, %r4720};
	mov.b32 	%r4724, -1283600717;
	mov.b32 	%r4725, -692624938;
	mov.b32 	%r4726, 997608763;
	mov.b32 	%r4727, 1386542674;
	st.local.v4.u32 	[%rd6+288], {%r4727, %r4726, %r4725, %r4724};
	mov.b32 	%r4728, -2079090812;
	mov.b32 	%r4729, 794718511;
	mov.b32 	%r4730, -472039709;
	mov.b32 	%r4731, 693271337;
	st.local.v4.u32 	[%rd6+304], {%r4731, %r4730, %r4729, %r4728};
	mov.b32 	%r4732, -306107155;
	mov.b32 	%r4733, -776378159;
	mov.b32 	%r4734, 1403450707;
	st.local.v4.u32 	[%rd6+320], {%r4734, %r4733, %r4222, %r4732};
	mov.b32 	%r4735, 1538714971;
	mov.b32 	%r4736, -1317418831;
	mov.b32 	%r4737, -52224004;
	mov.b32 	%r4738, 541089824;
	st.local.v4.u32 	[%rd6+336], {%r4738, %r4737, %r4736, %r4735};
	mov.b32 	%r4739, 963791673;
	mov.b32 	%r4740, -1100490306;
	mov.b32 	%r4741, -879933749;
	mov.b32 	%r4742, 1792327274;
	st.local.v4.u32 	[%rd6+352], {%r4742, %r4741, %r4740, %r4739};
	mov.b32 	%r4743, -813348145;
	mov.b32 	%r4744, 1487988824;
	mov.b32 	%r4745, 1285084236;
	mov.b32 	%r4746, 1251270218;
	st.local.v4.u32 	[%rd6+368], {%r4746, %r4745, %r4744, %r4743};
	mov.b32 	%r4747, -68348165;
	mov.b32 	%r4748, -1437604438;
	mov.b32 	%r4749, -272291089;
	mov.b32 	%r4750, -793023536;
	st.local.v4.u32 	[%rd6+384], {%r4750, %r4749, %r4748, %r4747};
	mov.b32 	%r4751, -2062445435;
	mov.b32 	%r4752, 862344499;
	mov.b32 	%r4753, 1301993293;
	mov.b32 	%r4754, 1132905795;
	st.local.v4.u32 	[%rd6+400], {%r4754, %r4753, %r4752, %r4751};
	mov.b32 	%r4755, 2147385727;
	mov.b32 	%r4756, 33818114;
	mov.b32 	%r4757, -102166279;
	mov.b32 	%r4758, 1166724933;
	st.local.v4.u32 	[%rd6+416], {%r4758, %r4757, %r4756, %r4755};
	mov.b32 	%r4759, -1471421528;
	mov.b32 	%r4760, -1624917345;
	mov.b32 	%r4761, 1014514748;
	mov.b32 	%r4762, 1352724560;
	st.local.v4.u32 	[%rd6+432], {%r4762, %r4761, %r4760, %r4759};
	mov.b32 	%r4763, -1895462257;
	mov.b32 	%r4764, 1082179648;
	mov.b32 	%r4765, -1554121053;
	mov.b32 	%r4766, 1369633617;
	st.local.v4.u32 	[%rd6+448], {%r4766, %r4765, %r4764, %r4763};
	mov.b32 	%r4767, -168753931;
	mov.b32 	%r4768, 946882616;
	mov.b32 	%r4769, -1658733411;
	mov.b32 	%r4770, -1841320558;
	st.local.v4.u32 	[%rd6+464], {%r4770, %r4769, %r4768, %r4767};
	mov.b32 	%r4771, 557998881;
	mov.b32 	%r4772, -626035238;
	mov.b32 	%r4773, -1233665610;
	mov.b32 	%r4774, -1134305348;
	st.local.v4.u32 	[%rd6+480], {%r4774, %r4773, %r4772, %r4771};
	mov.b32 	%r4775, -759206446;
	mov.b32 	%r4776, -201519373;
	mov.b32 	%r4777, -1762561;
	mov.b32 	%r4778, 270544912;
	st.local.v4.u32 	[%rd6+496], {%r4778, %r4777, %r4776, %r4775};
	mov.b32 	%r4779, -322752532;
	mov.b32 	%r4780, 321271059;
	mov.b32 	%r4781, 202904588;
	mov.b32 	%r4782, -847164211;
	st.local.v4.u32 	[%rd6+512], {%r4782, %r4781, %r4780, %r4779};
	mov.b32 	%r4783, 388905239;
	mov.b32 	%r4784, 1149815876;
	mov.b32 	%r4785, -1758092649;
	mov.b32 	%r4786, 1606345055;
	st.local.v4.u32 	[%rd6+528], {%r4786, %r4785, %r4784, %r4783};
	mov.b32 	%r4787, 1031423805;
	mov.b32 	%r4788, 2130477694;
	mov.b32 	%r4789, -1487539545;
	mov.b32 	%r4790, -996976700;
	st.local.v4.u32 	[%rd6+544], {%r4790, %r4789, %r4788, %r4787};
	mov.b32 	%r4791, 1944491379;
	mov.b32 	%r4792, 422718233;
	mov.b32 	%r4793, 1572530013;
	mov.b32 	%r4794, 1690872932;
	st.local.v4.u32 	[%rd6+560], {%r4794, %r4793, %r4792, %r4791};
	mov.b32 	%r4795, -593264676;
	mov.b32 	%r4796, 1335808335;
	mov.b32 	%r4797, -2129028991;
	mov.b32 	%r4798, 1623236704;
	st.local.v4.u32 	[%rd6+576], {%r4798, %r4797, %r4796, %r4795};
	mov.b32 	%r4799, -2012511352;
	mov.b32 	%r4800, -1875137648;
	mov.b32 	%r4801, 710180394;
	mov.b32 	%r4802, 574907938;
	st.local.v4.u32 	[%rd6+592], {%r4802, %r4801, %r4800, %r4799};
	mov.b32 	%r4803, 338181140;
	mov.b32 	%r4804, -1200893000;
	mov.b32 	%r4805, -288937490;
	mov.b32 	%r4806, 1183631942;
	st.local.v4.u32 	[%rd6+608], {%r4806, %r4805, %r4804, %r4803};
	mov.b32 	%r4807, -609388837;
	mov.b32 	%r4808, 185998603;
	mov.b32 	%r4809, 1589437022;
	mov.b32 	%r4810, -559449634;
	st.local.v4.u32 	[%rd6+624], {%r4810, %r4809, %r4808, %r4807};
	mov.b32 	%r4811, 169090570;
	mov.b32 	%r4812, 980700730;
	mov.b32 	%r4813, 845436466;
	mov.b32 	%r4814, -522503200;
	st.local.v4.u32 	[%rd6+640], {%r4814, %r4813, %r4812, %r4811};
	mov.b32 	%r4815, 1555620956;
	mov.b32 	%r4816, 608726052;
	mov.b32 	%r4817, 101452294;
	mov.b32 	%r4818, 1234361161;
	st.local.v4.u32 	[%rd6+656], {%r4818, %r4817, %r4816, %r4815};
	mov.b32 	%r4819, 1657054818;
	mov.b32 	%r4820, -1404833876;
	mov.b32 	%r4821, -742560045;
	mov.b32 	%r4822, -1029743166;
	st.local.v4.u32 	[%rd6+672], {%r4822, %r4821, %r4820, %r4819};
	mov.b32 	%r4823, 2045938553;
	mov.b32 	%r4824, -455919644;
	mov.b32 	%r4825, -1791908715;
	mov.b32 	%r4826, -1858492271;
	st.local.v4.u32 	[%rd6+688], {%r4826, %r4825, %r4824, %r4823};
	mov.b32 	%r4827, 1843050349;
	mov.b32 	%r4828, 929978679;
	mov.b32 	%r4829, -930397240;
	mov.b32 	%r4830, -405458201;
	st.local.v4.u32 	[%rd6+704], {%r4830, %r4829, %r4828, %r4827};
	mov.b32 	%r4831, -1454776151;
	mov.b32 	%r4832, 1318900302;
	mov.b32 	%r4833, -709794603;
	mov.b32 	%r4834, -1929278323;
	st.local.v4.u32 	[%rd6+720], {%r4834, %r4833, %r4832, %r4831};
	mov.b32 	%r4835, -355523094;
	mov.b32 	%r4836, -185399308;
	mov.b32 	%r4837, 1454176854;
	mov.b32 	%r4838, 1826141292;
	st.local.v4.u32 	[%rd6+736], {%r4838, %r4837, %r4836, %r4835};
	mov.b32 	%r4839, 135272456;
	mov.b32 	%r4840, -1371018834;
	mov.b32 	%r4841, 2062847610;
	mov.b32 	%r4842, 1707781989;
	st.local.v4.u32 	[%rd6+752], {%r4842, %r4841, %r4840, %r4839};
	mov.b32 	%r4843, 777810478;
	mov.b32 	%r4844, 625635109;
	mov.b32 	%r4845, 2029029496;
	mov.b32 	%r4846, -1167075910;
	st.local.v4.u32 	[%rd6+768], {%r4846, %r4845, %r4844, %r4843};
	mov.b32 	%r4847, -963161658;
	mov.b32 	%r4848, -1267480652;
	mov.b32 	%r4849, -1504185946;
	mov.b32 	%r4850, 473441308;
	st.local.v4.u32 	[%rd6+784], {%r4850, %r4849, %r4848, %r4847};
	mov.b32 	%r4851, 524165407;
	mov.b32 	%r4852, 1961401460;
	mov.b32 	%r4853, -576619299;
	mov.b32 	%r4854, -389340184;
	st.local.v4.u32 	[%rd6+800], {%r4854, %r4853, %r4852, %r4851};
	mov.b32 	%r4855, -1978694262;
	mov.b32 	%r4856, -1962047861;
	mov.b32 	%r4857, -1117659971;
	mov.b32 	%r4858, 1268178251;
	st.local.v4.u32 	[%rd6+816], {%r4858, %r4857, %r4856, %r4855};
	mov.b32 	%r4859, 1724688998;
	mov.b32 	%r4860, -1250835275;
	mov.b32 	%r4861, 1048330814;
	mov.b32 	%r4862, 1893765232;
	st.local.v4.u32 	[%rd6+832], {%r4862, %r4861, %r4860, %r4859};
	mov.b32 	%r4863, 236720654;
	mov.b32 	%r4864, -151584266;
	mov.b32 	%r4865, 50726147;
	mov.b32 	%r4866, 1217452104;
	st.local.v4.u32 	[%rd6+848], {%r4866, %r4865, %r4864, %r4863};
	mov.b32 	%r4867, -1184247623;
	mov.b32 	%r4868, 1471084887;
	mov.b32 	%r4869, 896163637;
	mov.b32 	%r4870, 1640145761;
	st.local.v4.u32 	[%rd6+864], {%r4870, %r4869, %r4868, %r4867};
	mov.b32 	%r4871, -1641563746;
	mov.b32 	%r4872, 490350365;
	mov.b32 	%r4873, -1046914879;
	mov.b32 	%r4874, -2045275770;
	st.local.v4.u32 	[%rd6+880], {%r4874, %r4873, %r4872, %r4871};
	mov.b32 	%r4875, 287453969;
	mov.b32 	%r4876, -1741966440;
	mov.b32 	%r4877, -118811656;
	mov.b32 	%r4878, -505857823;
	st.local.v4.u32 	[%rd6+896], {%r4878, %r4877, %r4876, %r4875};
	mov.b32 	%r4879, -1808554092;
	mov.b32 	%r4880, -1912108658;
	mov.b32 	%r4881, -643206951;
	mov.b32 	%r4882, 1775418217;
	st.local.v4.u32 	[%rd6+912], {%r4882, %r4881, %r4880, %r4879};
	mov.b32 	%r4883, -372694807;
	mov.b32 	%r4884, -2028629369;
	mov.b32 	%r4885, 507257374;
	mov.b32 	%r4886, -1691502949;
	st.local.v4.u32 	[%rd6+928], {%r4886, %r4885, %r4884, %r4883};
	mov.b32 	%r4887, -542803233;
	mov.b32 	%r4888, 676362280;
	mov.b32 	%r4889, 1437269845;
	mov.b32 	%r4890, -829994546;
	st.local.v4.u32 	[%rd6+944], {%r4890, %r4889, %r4888, %r4887};
	mov.b32 	%r4891, 219813645;
	mov.b32 	%r4892, -1995865975;
	mov.b32 	%r4893, -1587939167;
	mov.b32 	%r4894, -1945923700;
	st.local.v4.u32 	[%rd6+960], {%r4894, %r4893, %r4892, %r4891};
	mov.b32 	%r4895, 1758509160;
	mov.b32 	%r4896, 1115997762;
	mov.b32 	%r4897, -422104602;
	mov.b32 	%r4898, -1083843905;
	st.local.v4.u32 	[%rd6+976], {%r4898, %r4897, %r4896, %r4895};
	mov.b32 	%r4899, 253628687;
	mov.b32 	%r4900, 760903469;
	mov.b32 	%r4901, -1725321063;
	mov.b32 	%r4902, 1099088705;
	st.local.v4.u32 	[%rd6+992], {%r4902, %r4901, %r4900, %r4899};
	mov.b32 	%r4903, 371997206;
	mov.b32 	%r4904, -1150429509;
	mov.b32 	%r4905, 1420360788;
	mov.b32 	%r4906, -1334064208;
	st.local.v4.u32 	[%rd6+1008], {%r4906, %r4905, %r4904, %r4903};
	mov.b32 	%r4907, -158499973;
	mov.b32 	%r4908, -291932297;
	mov.b32 	%r4909, -125535108;
	mov.b32 	%r4910, -962239645;
	st.local.v4.u32 	[%rd7], {%r4910, %r4909, %r4908, %r4907};
	add.s64 	%rd107, %rd7, 16;
	mov.b32 	%r4911, -1856715323;
	mov.b32 	%r4912, -558796945;
	mov.b32 	%r4913, -692229269;
	mov.b32 	%r4914, -15863054;
	st.local.v4.u32 	[%rd7+16], {%r4914, %r4913, %r4912, %r4911};
	mov.b32 	%r4915, 1451043627;
	mov.b32 	%r4916, -827758745;
	mov.b32 	%r4917, 33751297;
	mov.b32 	%r4918, 1615867952;
	st.local.v4.u32 	[%rd7+32], {%r4918, %r4917, %r4916, %r4915};
	mov.b32 	%r4919, -325421450;
	mov.b32 	%r4920, 1306962859;
	mov.b32 	%r4921, -1251813417;
	mov.b32 	%r4922, -417726722;
	st.local.v4.u32 	[%rd7+48], {%r4922, %r4921, %r4920, %r4919};
	mov.b32 	%r4923, -91783811;
	mov.b32 	%r4924, -1992242743;
	mov.b32 	%r4925, 530416258;
	mov.b32 	%r4926, -1891251510;
	st.local.v4.u32 	[%rd7+64], {%r4926, %r4925, %r4924, %r4923};
	mov.b32 	%r4927, -83103504;
	mov.b32 	%r4928, -1899411641;
	mov.b32 	%r4929, -1293199015;
	mov.b32 	%r4930, -283772166;
	st.local.v4.u32 	[%rd7+80], {%r4930, %r4929, %r4928, %r4927};
	mov.b32 	%r4931, 1173008303;
	mov.b32 	%r4932, 1610457762;
	mov.b32 	%r4933, -1285040940;
	mov.b32 	%r4934, 1106029997;
	st.local.v4.u32 	[%rd7+96], {%r4934, %r4933, %r4932, %r4931};
	mov.b32 	%r4935, -1688485696;
	mov.b32 	%r4936, -459902350;
	mov.b32 	%r4937, 1408738468;
	mov.b32 	%r4938, 599760028;
	st.local.v4.u32 	[%rd7+112], {%r4938, %r4937, %r4936, %r4935};
	mov.b32 	%r4939, 1282024998;
	mov.b32 	%r4940, 1034851219;
	mov.b32 	%r4941, -518193667;
	mov.b32 	%r4942, 1975695287;
	st.local.v4.u32 	[%rd7+128], {%r4942, %r4941, %r4940, %r4939};
	mov.b32 	%r4943, -2091922228;
	mov.b32 	%r4944, -184354825;
	mov.b32 	%r4945, 2118205247;
	mov.b32 	%r4946, 1817851446;
	st.local.v4.u32 	[%rd7+144], {%r4946, %r4945, %r4944, %r4943};
	mov.b32 	%r4947, -116854287;
	mov.b32 	%r4948, -785062427;
	mov.b32 	%r4949, 1374987685;
	mov.b32 	%r4950, 1750873140;
	st.local.v4.u32 	[%rd7+160], {%r4950, %r4949, %r4948, %r4947};
	mov.b32 	%r4951, 708777237;
	mov.b32 	%r4952, 1649619249;
	mov.b32 	%r4953, -1418471208;
	mov.b32 	%r4954, -493653647;
	st.local.v4.u32 	[%rd7+176], {%r4954, %r4953, %r4952, %r4951};
	mov.b32 	%r4955, -1654733885;
	mov.b32 	%r4956, 1181033251;
	mov.b32 	%r4957, -1789737017;
	mov.b32 	%r4958, 135005188;
	st.local.v4.u32 	[%rd7+192], {%r4958, %r4957, %r4956, %r4955};
	mov.b32 	%r4959, 800430746;
	mov.b32 	%r4960, 168756485;
	mov.b32 	%r4961, 933336726;
	mov.b32 	%r4962, 807933976;
	st.local.v4.u32 	[%rd7+208], {%r4962, %r4961, %r4960, %r4959};
	mov.b32 	%r4963, -549592350;
	mov.b32 	%r4964, 463175808;
	mov.b32 	%r4965, 607523346;
	mov.b32 	%r4966, 235472647;
	st.local.v4.u32 	[%rd7+224], {%r4966, %r4965, %r4964, %r4963};
	mov.b32 	%r4967, -358648459;
	mov.b32 	%r4968, 2144187058;
	mov.b32 	%r4969, 1315514151;
	mov.b32 	%r4970, -853087253;
	st.local.v4.u32 	[%rd7+240], {%r4970, %r4969, %r4968, %r4967};
	mov.b32 	%r4971, 875436570;
	mov.b32 	%r4972, 1484008492;
	mov.b32 	%r4973, 496927619;
	mov.b32 	%r4974, 303761673;
	st.local.v4.u32 	[%rd7+256], {%r4974, %r4973, %r4972, %r4971};
	mov.b32 	%r4975, 1543217312;
	mov.b32 	%r4976, -1259447718;
	mov.b32 	%r4977, -592286098;
	mov.b32 	%r4978, 908925723;
	st.local.v4.u32 	[%rd7+272], {%r4978, %r4977, %r4976, %r4975};
	mov.b32 	%r4979, 2110698419;
	mov.b32 	%r4980, -1218324778;
	mov.b32 	%r4981, 1984772923;
	mov.b32 	%r4982, -1527360942;
	st.local.v4.u32 	[%rd7+288], {%r4982, %r4981, %r4980, %r4979};
	mov.b32 	%r4983, 328696964;
	mov.b32 	%r4984, 1584475951;
	mov.b32 	%r4985, -583080989;
	mov.b32 	%r4986, 1383803177;
	st.local.v4.u32 	[%rd7+304], {%r4986, %r4985, %r4984, %r4983};
	mov.b32 	%r4987, -1054020115;
	mov.b32 	%r4988, -1184312879;
	mov.b32 	%r4989, -1493871789;
	st.local.v4.u32 	[%rd7+320], {%r4989, %r4988, %r4222, %r4987};
	mov.b32 	%r4990, -1225958565;
	mov.b32 	%r4991, 2043195825;
	mov.b32 	%r4992, -484442884;
	mov.b32 	%r4993, 1080041504;
	st.local.v4.u32 	[%rd7+336], {%r4993, %r4992, %r4991, %r4990};
	mov.b32 	%r4994, 1917532473;
	mov.b32 	%r4995, 1742323390;
	mov.b32 	%r4996, -1924740149;
	mov.b32 	%r4997, -725718422;
	st.local.v4.u32 	[%rd7+352], {%r4997, %r4996, %r4995, %r4994};
	mov.b32 	%r4998, -2058694705;
	mov.b32 	%r4999, -1326950312;
	mov.b32 	%r5000, -1730917300;
	mov.b32 	%r5001, -1797371318;
	st.local.v4.u32 	[%rd7+368], {%r5001, %r5000, %r4999, %r4998};
	mov.b32 	%r5002, -317260805;
	mov.b32 	%r5003, 1340451498;
	mov.b32 	%r5004, -987041809;
	mov.b32 	%r5005, -1150562096;
	st.local.v4.u32 	[%rd7+384], {%r5005, %r5004, %r5003, %r5002};
	mov.b32 	%r5006, 294946181;
	mov.b32 	%r5007, 1716859699;
	mov.b32 	%r5008, -1697166003;
	mov.b32 	%r5009, -2033892541;
	st.local.v4.u32 	[%rd7+400], {%r5009, %r5008, %r5007, %r5006};
	mov.b32 	%r5010, -25067649;
	mov.b32 	%r5011, 67502594;
	mov.b32 	%r5012, -384763399;
	mov.b32 	%r5013, -1966127803;
	st.local.v4.u32 	[%rd7+416], {%r5013, %r5012, %r5011, %r5010};
	mov.b32 	%r5014, 1273211048;
	mov.b32 	%r5015, 632987551;
	mov.b32 	%r5016, 2017737788;
	mov.b32 	%r5017, -1594863536;
	st.local.v4.u32 	[%rd7+432], {%r5017, %r5016, %r5015, %r5014};
	mov.b32 	%r5018, 92966799;
	mov.b32 	%r5019, -2134884288;
	mov.b32 	%r5020, 1576969123;
	mov.b32 	%r5021, -1561112239;
	st.local.v4.u32 	[%rd7+448], {%r5021, %r5020, %r5019, %r5018};
	mov.b32 	%r5022, -251333131;
	mov.b32 	%r5023, 1883781176;
	mov.b32 	%r5024, 566009245;
	mov.b32 	%r5025, 1068339858;
	st.local.v4.u32 	[%rd7+464], {%r5025, %r5024, %r5023, %r5022};
	mov.b32 	%r5026, 1113792801;
	mov.b32 	%r5027, -1351230758;
	mov.b32 	%r5028, 2009183926;
	mov.b32 	%r5029, 1675607228;
	st.local.v4.u32 	[%rd7+480], {%r5029, %r5028, %r5027, %r5026};
	mov.b32 	%r5030, -1083321646;
	mov.b32 	%r5031, -49351693;
	mov.b32 	%r5032, -451215361;
	mov.b32 	%r5033, 540020752;
	st.local.v4.u32 	[%rd7+496], {%r5033, %r5032, %r5031, %r5030};
	mov.b32 	%r5034, -1020269332;
	mov.b32 	%r5035, 641012499;
	mov.b32 	%r5036, 403966988;
	mov.b32 	%r5037, -2125673011;
	st.local.v4.u32 	[%rd7+512], {%r5037, %r5036, %r5035, %r5034};
	mov.b32 	%r5038, 775493399;
	mov.b32 	%r5039, -1999879100;
	mov.b32 	%r5040, 899848087;
	mov.b32 	%r5041, -1092526241;
	st.local.v4.u32 	[%rd7+528], {%r5041, %r5040, %r5039, %r5038};
	mov.b32 	%r5042, 2051489085;
	mov.b32 	%r5043, -58556802;
	mov.b32 	%r5044, 1441965991;
	mov.b32 	%r5045, -1822964540;
	st.local.v4.u32 	[%rd7+544], {%r5045, %r5044, %r5043, %r5042};
	mov.b32 	%r5046, -426413197;
	mov.b32 	%r5047, 841685273;
	mov.b32 	%r5048, -1159242403;
	mov.b32 	%r5049, -928226204;
	st.local.v4.u32 	[%rd7+560], {%r5049, %r5048, %r5047, %r5046};
	mov.b32 	%r5050, -1551901476;
	mov.b32 	%r5051, -1630449841;
	mov.b32 	%r5052, 429425025;
	mov.b32 	%r5053, -1063231392;
	st.local.v4.u32 	[%rd7+576], {%r5053, %r5052, %r5051, %r5050};
	mov.b32 	%r5054, 193169544;
	mov.b32 	%r5055, 1001099408;
	mov.b32 	%r5056, 1417554474;
	mov.b32 	%r5057, 1147544098;
	st.local.v4.u32 	[%rd7+592], {%r5057, %r5056, %r5055, %r5054};
	mov.b32 	%r5058, 675025940;
	mov.b32 	%r5059, 1809037496;
	mov.b32 	%r5060, -953553170;
	mov.b32 	%r5061, -1932900794;
	st.local.v4.u32 	[%rd7+608], {%r5061, %r5060, %r5059, %r5058};
	mov.b32 	%r5062, -1384719397;
	mov.b32 	%r5063, 371002123;
	mov.b32 	%r5064, -1126015394;
	mov.b32 	%r5065, -1485185314;
	st.local.v4.u32 	[%rd7+624], {%r5065, %r5064, %r5063, %r5062};
	mov.b32 	%r5066, 337512970;
	mov.b32 	%r5067, 1951283770;
	mov.b32 	%r5068, 1683370546;
	mov.b32 	%r5069, -616832800;
	st.local.v4.u32 	[%rd7+640], {%r5069, %r5068, %r5067, %r5066};
	mov.b32 	%r5070, -1192993700;
	mov.b32 	%r5071, 1215046692;
	mov.b32 	%r5072, 201983494;
	mov.b32 	%r5073, -1831122615;
	st.local.v4.u32 	[%rd7+656], {%r5073, %r5072, %r5071, %r5070};
	mov.b32 	%r5074, -995728798;
	mov.b32 	%r5075, 1139780780;
	mov.b32 	%r5076, -1116810285;
	mov.b32 	%r5077, -1621245246;
	st.local.v4.u32 	[%rd7+672], {%r5077, %r5076, %r5075, %r5074};
	mov.b32 	%r5078, -225740423;
	mov.b32 	%r5079, -751311644;
	mov.b32 	%r5080, 832869781;
	mov.b32 	%r5081, 967348625;
	st.local.v4.u32 	[%rd7+688], {%r5081, %r5080, %r5079, %r5078};
	mov.b32 	%r5082, -625513107;
	mov.b32 	%r5083, 1851340599;
	mov.b32 	%r5084, -1958491960;
	mov.b32 	%r5085, -718084121;
	st.local.v4.u32 	[%rd7+704], {%r5085, %r5084, %r5083, %r5082};
	mov.b32 	%r5086, 1239460265;
	mov.b32 	%r5087, -1663938994;
	mov.b32 	%r5088, -1318791723;
	mov.b32 	%r5089, 25988493;
	st.local.v4.u32 	[%rd7+720], {%r5089, %r5088, %r5087, %r5086};
	mov.b32 	%r5090, -819598614;
	mov.b32 	%r5091, -217582348;
	mov.b32 	%r5092, -1392880042;
	mov.b32 	%r5093, -659264404;
	st.local.v4.u32 	[%rd7+736], {%r5093, %r5092, %r5091, %r5090};
	mov.b32 	%r5094, 270010376;
	mov.b32 	%r5095, 1206496942;
	mov.b32 	%r5096, -191989126;
	mov.b32 	%r5097, -894474907;
	st.local.v4.u32 	[%rd7+752], {%r5097, %r5096, %r5095, %r5094};
	mov.b32 	%r5098, 1550986798;
	mov.b32 	%r5099, 1248797989;
	mov.b32 	%r5100, -259491720;
	mov.b32 	%r5101, 1876277946;
	st.local.v4.u32 	[%rd7+768], {%r5101, %r5100, %r5099, %r5098};
	mov.b32 	%r5102, -1756248378;
	mov.b32 	%r5103, 1942467764;
	mov.b32 	%r5104, 1475454630;
	mov.b32 	%r5105, 941890588;
	st.local.v4.u32 	[%rd7+784], {%r5105, %r5104, %r5103, %r5102};
	mov.b32 	%r5106, 1042358047;
	mov.b32 	%r5107, -392399756;
	mov.b32 	%r5108, -1585652259;
	mov.b32 	%r5109, -886839064;
	st.local.v4.u32 	[%rd7+800], {%r5109, %r5108, %r5107, %r5106};
	mov.b32 	%r5110, 260409994;
	mov.b32 	%r5111, 226921355;
	mov.b32 	%r5112, 1641856445;
	mov.b32 	%r5113, -1763882165;
	st.local.v4.u32 	[%rd7+816], {%r5113, %r5112, %r5111, %r5110};
	mov.b32 	%r5114, -861247898;
	mov.b32 	%r5115, 1908716981;
	mov.b32 	%r5116, 2084716094;
	mov.b32 	%r5117, -527404944;
	st.local.v4.u32 	[%rd7+832], {%r5117, %r5116, %r5115, %r5114};
	mov.b32 	%r5118, 470945294;
	mov.b32 	%r5119, -150866186;
	mov.b32 	%r5120, 100991747;
	mov.b32 	%r5121, -1864873912;
	st.local.v4.u32 	[%rd7+848], {%r5121, %r5120, %r5119, %r5118};
	mov.b32 	%r5122, 1775286713;
	mov.b32 	%r5123, -1359390889;
	mov.b32 	%r5124, 1784624437;
	mov.b32 	%r5125, -1029480095;
	st.local.v4.u32 	[%rd7+864], {%r5125, %r5124, %r5123, %r5122};
	mov.b32 	%r5126, 666476190;
	mov.b32 	%r5127, 975641885;
	mov.b32 	%r5128, -1722236479;
	mov.b32 	%r5129, 395413126;
	st.local.v4.u32 	[%rd7+880], {%r5129, %r5128, %r5127, %r5126};
	mov.b32 	%r5130, 573772049;
	mov.b32 	%r5131, 733190296;
	mov.b32 	%r5132, -351012616;
	mov.b32 	%r5133, -650583583;
	st.local.v4.u32 	[%rd7+896], {%r5133, %r5132, %r5131, %r5130};
	mov.b32 	%r5134, 866620564;
	mov.b32 	%r5135, 126455438;
	mov.b32 	%r5136, -1452221991;
	mov.b32 	%r5137, -759469719;
	st.local.v4.u32 	[%rd7+912], {%r5137, %r5136, %r5135, %r5134};
	mov.b32 	%r5138, -920589847;
	mov.b32 	%r5139, 361924487;
	mov.b32 	%r5140, 1008868894;
	mov.b32 	%r5141, 766942107;
	st.local.v4.u32 	[%rd7+928], {%r5141, %r5140, %r5139, %r5138};
	mov.b32 	%r5142, -1518673953;
	mov.b32 	%r5143, 1350051880;
	mov.b32 	%r5144, -1426107051;
	mov.b32 	%r5145, -2025206066;
	st.local.v4.u32 	[%rd7+944], {%r5145, %r5144, %r5143, %r5142};
	mov.b32 	%r5146, 437718285;
	mov.b32 	%r5147, 159418761;
	mov.b32 	%r5148, 1509466529;
	mov.b32 	%r5149, 59739276;
	st.local.v4.u32 	[%rd7+960], {%r5149, %r5148, %r5147, %r5146};
	mov.b32 	%r5150, -793221016;
	mov.b32 	%r5151, -2067381694;
	mov.b32 	%r5152, -684595482;
	mov.b32 	%r5153, 1708834751;
	st.local.v4.u32 	[%rd7+976], {%r5153, %r5152, %r5151, %r5150};
	mov.b32 	%r5154, 504434447;
	mov.b32 	%r5155, 1517759789;
	mov.b32 	%r5156, 699439513;
	mov.b32 	%r5157, -2101132991;
	st.local.v4.u32 	[%rd7+992], {%r5157, %r5156, %r5155, %r5154};
	mov.b32 	%r5158, 742004246;
	mov.b32 	%r5159, 1842789307;
	mov.b32 	%r5160, -1459858348;
	mov.b32 	%r5161, 2076946608;
	st.local.v4.u32 	[%rd7+1008], {%r5161, %r5160, %r5159, %r5158};
	mov.u32 	%r5162, _ZZ7AES_128P8aesBlockyPjiE11matrizCajaS;
	add.s32 	%r6076, %r5162, 3;
	mov.u32 	%r5163, _ZZ7AES_128P8aesBlockyPjiE2T1;
	add.s32 	%r6075, %r5163, 16;
	mov.u32 	%r5164, _ZZ7AES_128P8aesBlockyPjiE2T4;
	add.s32 	%r6074, %r5164, 16;
	mov.u32 	%r5165, _ZZ7AES_128P8aesBlockyPjiE2T2;
	add.s32 	%r6073, %r5165, 16;
	mov.u32 	%r5166, _ZZ7AES_128P8aesBlockyPjiE2T3;
	add.s32 	%r6072, %r5166, 16;
	mov.b32 	%r6077, 7;
$L__BB2_11:
	ld.local.v2.b32 	{%r5167, %r5168}, [%rd106];
	bfe.u32 	%r5169, %r5168, 24, 8;
	bfe.u32 	%r5170, %r5168, 16, 8;
	bfe.u32 	%r5171, %r5168, 8, 8;
	bfe.u32 	%r5172, %r5168, 0, 8;
	bfe.u32 	%r5173, %r5167, 24, 8;
	bfe.u32 	%r5174, %r5167, 16, 8;
	bfe.u32 	%r5175, %r5167, 8, 8;
	bfe.u32 	%r5176, %r5167, 0, 8;
	st.shared.u8 	[%r6076+-3], %r5176;
	ld.local.v4.u32 	{%r5177, %r5178, %r5179, %r5180}, [%rd110+-16];
	st.shared.u32 	[%r6075+-16], %r5177;
	ld.local.v4.u32 	{%r5181, %r5182, %r5183, %r5184}, [%rd109+-16];
	st.shared.u32 	[%r6073+-16], %r5181;
	ld.local.v4.u32 	{%r5185, %r5186, %r5187, %r5188}, [%rd108+-16];
	st.shared.u32 	[%r6072+-16], %r5185;
	ld.local.v4.u32 	{%r5189, %r5190, %r5191, %r5192}, [%rd107+-16];
	st.shared.u32 	[%r6074+-16], %r5189;
	st.shared.u8 	[%r6076+-2], %r5175;
	st.shared.u32 	[%r6075+-12], %r5178;
	st.shared.u32 	[%r6073+-12], %r5182;
	st.shared.u32 	[%r6072+-12], %r5186;
	st.shared.u32 	[%r6074+-12], %r5190;
	st.shared.u8 	[%r6076+-1], %r5174;
	st.shared.u32 	[%r6075+-8], %r5179;
	st.shared.u32 	[%r6073+-8], %r5183;
	st.shared.u32 	[%r6072+-8], %r5187;
	st.shared.u32 	[%r6074+-8], %r5191;
	st.shared.u8 	[%r6076], %r5173;
	st.shared.u32 	[%r6075+-4], %r5180;
	st.shared.u32 	[%r6073+-4], %r5184;
	st.shared.u32 	[%r6072+-4], %r5188;
	st.shared.u32 	[%r6074+-4], %r5192;
	st.shared.u8 	[%r6076+1], %r5172;
	ld.local.v4.u32 	{%r5193, %r5194, %r5195, %r5196}, [%rd110];
	st.shared.u32 	[%r6075], %r5193;
	ld.local.v4.u32 	{%r5197, %r5198, %r5199, %r5200}, [%rd109];
	st.shared.u32 	[%r6073], %r5197;
	ld.local.v4.u32 	{%r5201, %r5202, %r5203, %r5204}, [%rd108];
	st.shared.u32 	[%r6072], %r5201;
	ld.local.v4.u32 	{%r5205, %r5206, %r5207, %r5208}, [%rd107];
	st.shared.u32 	[%r6074], %r5205;
	st.shared.u8 	[%r6076+2], %r5171;
	st.shared.u32 	[%r6075+4], %r5194;
	st.shared.u32 	[%r6073+4], %r5198;
	st.shared.u32 	[%r6072+4], %r5202;
	st.shared.u32 	[%r6074+4], %r5206;
	st.shared.u8 	[%r6076+3], %r5170;
	st.shared.u32 	[%r6075+8], %r5195;
	st.shared.u32 	[%r6073+8], %r5199;
	st.shared.u32 	[%r6072+8], %r5203;
	st.shared.u32 	[%r6074+8], %r5207;
	st.shared.u8 	[%r6076+4], %r5169;
	st.shared.u32 	[%r6075+12], %r5196;
	st.shared.u32 	[%r6073+12], %r5200;
	st.shared.u32 	[%r6072+12], %r5204;
	st.shared.u32 	[%r6074+12], %r5208;
	add.s32 	%r6077, %r6077, 8;
	add.s64 	%rd106, %rd106, 8;
	add.s64 	%rd110, %rd110, 32;
	add.s64 	%rd109, %rd109, 32;
	add.s64 	%rd108, %rd108, 32;
	add.s64 	%rd107, %rd107, 32;
	add.s32 	%r6076, %r6076, 8;
	add.s32 	%r6075, %r6075, 32;
	add.s32 	%r6074, %r6074, 32;
	add.s32 	%r6073, %r6073, 32;
	add.s32 	%r6072, %r6072, 32;
	setp.ne.s32 	%p16, %r6077, 263;
	@%p16 bra 	$L__BB2_11;
$L__BB2_12:
	ld.param.u64 	%rd100, [_Z37OCB128EncryptRandomAccesAsociatedDataP8aesBlockS0_yyPj_param_4];
	ld.param.u64 	%rd95, [_Z37OCB128EncryptRandomAccesAsociatedDataP8aesBlockS0_yyPj_param_0];
	cvta.to.global.u64 	%rd89, %rd100;
	ld.global.u32 	%r5209, [%rd89];
	xor.b32  	%r5210, %r5209, %r18;
	ld.global.u32 	%r5211, [%rd89+4];
	xor.b32  	%r5212, %r5211, %r19;
	ld.global.u32 	%r5213, [%rd89+8];
	xor.b32  	%r5214, %r5213, %r20;
	ld.global.u32 	%r5215, [%rd89+12];
	xor.b32  	%r5216, %r5215, %r21;
	shl.b32 	%r5217, %r5210, 2;
	and.b32  	%r5218, %r5217, 1020;
	mov.u32 	%r5219, _ZZ7AES_128P8aesBlockyPjiE2T1;
	add.s32 	%r5220, %r5219, %r5218;
	ld.shared.u32 	%r5221, [%r5220];
	shr.u32 	%r5222, %r5212, 6;
	and.b32  	%r5223, %r5222, 1020;
	mov.u32 	%r5224, _ZZ7AES_128P8aesBlockyPjiE2T2;
	add.s32 	%r5225, %r5224, %r5223;
	ld.shared.u32 	%r5226, [%r5225];
	shr.u32 	%r5227, %r5214, 14;
	and.b32  	%r5228, %r5227, 1020;
	mov.u32 	%r5229, _ZZ7AES_128P8aesBlockyPjiE2T3;
	add.s32 	%r5230, %r5229, %r5228;
	ld.shared.u32 	%r5231, [%r5230];
	shr.u32 	%r5232, %r5216, 22;
	and.b32  	%r5233, %r5232, 1020;
	mov.u32 	%r5234, _ZZ7AES_128P8aesBlockyPjiE2T4;
	add.s32 	%r5235, %r5234, %r5233;
	ld.shared.u32 	%r5236, [%r5235];
	xor.b32  	%r5237, %r5226, %r5221;
	xor.b32  	%r5238, %r5237, %r5231;
	xor.b32  	%r5239, %r5238, %r5236;
	shl.b32 	%r5240, %r5212, 2;
	and.b32  	%r5241, %r5240, 1020;
	add.s32 	%r5242, %r5219, %r5241;
	ld.shared.u32 	%r5243, [%r5242];
	shr.u32 	%r5244, %r5214, 6;
	and.b32  	%r5245, %r5244, 1020;
	add.s32 	%r5246, %r5224, %r5245;
	ld.shared.u32 	%r5247, [%r5246];
	shr.u32 	%r5248, %r5216, 14;
	and.b32  	%r5249, %r5248, 1020;
	add.s32 	%r5250, %r5229, %r5249;
	ld.shared.u32 	%r5251, [%r5250];
	shr.u32 	%r5252, %r5210, 22;
	and.b32  	%r5253, %r5252, 1020;
	add.s32 	%r5254, %r5234, %r5253;
	ld.shared.u32 	%r5255, [%r5254];
	xor.b32  	%r5256, %r5247, %r5243;
	xor.b32  	%r5257, %r5256, %r5251;
	xor.b32  	%r5258, %r5257, %r5255;
	shl.b32 	%r5259, %r5214, 2;
	and.b32  	%r5260, %r5259, 1020;
	add.s32 	%r5261, %r5219, %r5260;
	ld.shared.u32 	%r5262, [%r5261];
	shr.u32 	%r5263, %r5216, 6;
	and.b32  	%r5264, %r5263, 1020;
	add.s32 	%r5265, %r5224, %r5264;
	ld.shared.u32 	%r5266, [%r5265];
	shr.u32 	%r5267, %r5210, 14;
	and.b32  	%r5268, %r5267, 1020;
	add.s32 	%r5269, %r5229, %r5268;
	ld.shared.u32 	%r5270, [%r5269];
	shr.u32 	%r5271, %r5212, 22;
	and.b32  	%r5272, %r5271, 1020;
	add.s32 	%r5273, %r5234, %r5272;
	ld.shared.u32 	%r5274, [%r5273];
	xor.b32  	%r5275, %r5266, %r5262;
	xor.b32  	%r5276, %r5275, %r5270;
	xor.b32  	%r5277, %r5276, %r5274;
	shl.b32 	%r5278, %r5216, 2;
	and.b32  	%r5279, %r5278, 1020;
	add.s32 	%r5280, %r5219, %r5279;
	ld.shared.u32 	%r5281, [%r5280];
	shr.u32 	%r5282, %r5210, 6;
	and.b32  	%r5283, %r5282, 1020;
	add.s32 	%r5284, %r5224, %r5283;
	ld.shared.u32 	%r5285, [%r5284];
	shr.u32 	%r5286, %r5212, 14;
	and.b32  	%r5287, %r5286, 1020;
	add.s32 	%r5288, %r5229, %r5287;
	ld.shared.u32 	%r5289, [%r5288];
	shr.u32 	%r5290, %r5214, 22;
	and.b32  	%r5291, %r5290, 1020;
	add.s32 	%r5292, %r5234, %r5291;
	ld.shared.u32 	%r5293, [%r5292];
	xor.b32  	%r5294, %r5285, %r5281;
	xor.b32  	%r5295, %r5294, %r5289;
	xor.b32  	%r5296, %r5295, %r5293;
	ld.global.u32 	%r5297, [%rd89+16];
	xor.b32  	%r5298, %r5297, %r5239;
	ld.global.u32 	%r5299, [%rd89+20];
	xor.b32  	%r5300, %r5299, %r5258;
	ld.global.u32 	%r5301, [%rd89+24];
	xor.b32  	%r5302, %r5301, %r5277;
	ld.global.u32 	%r5303, [%rd89+28];
	xor.b32  	%r5304, %r5303, %r5296;
	shl.b32 	%r5305, %r5298, 2;
	and.b32  	%r5306, %r5305, 1020;
	add.s32 	%r5307, %r5219, %r5306;
	ld.shared.u32 	%r5308, [%r5307];
	shr.u32 	%r5309, %r5300, 6;
	and.b32  	%r5310, %r5309, 1020;
	add.s32 	%r5311, %r5224, %r5310;
	ld.shared.u32 	%r5312, [%r5311];
	shr.u32 	%r5313, %r5302, 14;
	and.b32  	%r5314, %r5313, 1020;
	add.s32 	%r5315, %r5229, %r5314;
	ld.shared.u32 	%r5316, [%r5315];
	shr.u32 	%r5317, %r5304, 22;
	and.b32  	%r5318, %r5317, 1020;
	add.s32 	%r5319, %r5234, %r5318;
	ld.shared.u32 	%r5320, [%r5319];
	xor.b32  	%r5321, %r5312, %r5308;
	xor.b32  	%r5322, %r5321, %r5316;
	xor.b32  	%r5323, %r5322, %r5320;
	shl.b32 	%r5324, %r5300, 2;
	and.b32  	%r5325, %r5324, 1020;
	add.s32 	%r5326, %r5219, %r5325;
	ld.shared.u32 	%r5327, [%r5326];
	shr.u32 	%r5328, %r5302, 6;
	and.b32  	%r5329, %r5328, 1020;
	add.s32 	%r5330, %r5224, %r5329;
	ld.shared.u32 	%r5331, [%r5330];
	shr.u32 	%r5332, %r5304, 14;
	and.b32  	%r5333, %r5332, 1020;
	add.s32 	%r5334, %r5229, %r5333;
	ld.shared.u32 	%r5335, [%r5334];
	shr.u32 	%r5336, %r5298, 22;
	and.b32  	%r5337, %r5336, 1020;
	add.s32 	%r5338, %r5234, %r5337;
	ld.shared.u32 	%r5339, [%r5338];
	xor.b32  	%r5340, %r5331, %r5327;
	xor.b32  	%r5341, %r5340, %r5335;
	xor.b32  	%r5342, %r5341, %r5339;
	shl.b32 	%r5343, %r5302, 2;
	and.b32  	%r5344, %r5343, 1020;
	add.s32 	%r5345, %r5219, %r5344;
	ld.shared.u32 	%r5346, [%r5345];
	shr.u32 	%r5347, %r5304, 6;
	and.b32  	%r5348, %r5347, 1020;
	add.s32 	%r5349, %r5224, %r5348;
	ld.shared.u32 	%r5350, [%r5349];
	shr.u32 	%r5351, %r5298, 14;
	and.b32  	%r5352, %r5351, 1020;
	add.s32 	%r5353, %r5229, %r5352;
	ld.shared.u32 	%r5354, [%r5353];
	shr.u32 	%r5355, %r5300, 22;
	and.b32  	%r5356, %r5355, 1020;
	add.s32 	%r5357, %r5234, %r5356;
	ld.shared.u32 	%r5358, [%r5357];
	xor.b32  	%r5359, %r5350, %r5346;
	xor.b32  	%r5360, %r5359, %r5354;
	xor.b32  	%r5361, %r5360, %r5358;
	shl.b32 	%r5362, %r5304, 2;
	and.b32  	%r5363, %r5362, 1020;
	add.s32 	%r5364, %r5219, %r5363;
	ld.shared.u32 	%r5365, [%r5364];
	shr.u32 	%r5366, %r5298, 6;
	and.b32  	%r5367, %r5366, 1020;
	add.s32 	%r5368, %r5224, %r5367;
	ld.shared.u32 	%r5369, [%r5368];
	shr.u32 	%r5370, %r5300, 14;
	and.b32  	%r5371, %r5370, 1020;
	add.s32 	%r5372, %r5229, %r5371;
	ld.shared.u32 	%r5373, [%r5372];
	shr.u32 	%r5374, %r5302, 22;
	and.b32  	%r5375, %r5374, 1020;
	add.s32 	%r5376, %r5234, %r5375;
	ld.shared.u32 	%r5377, [%r5376];
	xor.b32  	%r5378, %r5369, %r5365;
	xor.b32  	%r5379, %r5378, %r5373;
	xor.b32  	%r5380, %r5379, %r5377;
	ld.global.u32 	%r5381, [%rd89+32];
	xor.b32  	%r5382, %r5381, %r5323;
	ld.global.u32 	%r5383, [%rd89+36];
	xor.b32  	%r5384, %r5383, %r5342;
	ld.global.u32 	%r5385, [%rd89+40];
	xor.b32  	%r5386, %r5385, %r5361;
	ld.global.u32 	%r5387, [%rd89+44];
	xor.b32  	%r5388, %r5387, %r5380;
	shl.b32 	%r5389, %r5382, 2;
	and.b32  	%r5390, %r5389, 1020;
	add.s32 	%r5391, %r5219, %r5390;
	ld.shared.u32 	%r5392, [%r5391];
	shr.u32 	%r5393, %r5384, 6;
	and.b32  	%r5394, %r5393, 1020;
	add.s32 	%r5395, %r5224, %r5394;
	ld.shared.u32 	%r5396, [%r5395];
	shr.u32 	%r5397, %r5386, 14;
	and.b32  	%r5398, %r5397, 1020;
	add.s32 	%r5399, %r5229, %r5398;
	ld.shared.u32 	%r5400, [%r5399];
	shr.u32 	%r5401, %r5388, 22;
	and.b32  	%r5402, %r5401, 1020;
	add.s32 	%r5403, %r5234, %r5402;
	ld.shared.u32 	%r5404, [%r5403];
	xor.b32  	%r5405, %r5396, %r5392;
	xor.b32  	%r5406, %r5405, %r5400;
	xor.b32  	%r5407, %r5406, %r5404;
	shl.b32 	%r5408, %r5384, 2;
	and.b32  	%r5409, %r5408, 1020;
	add.s32 	%r5410, %r5219, %r5409;
	ld.shared.u32 	%r5411, [%r5410];
	shr.u32 	%r5412, %r5386, 6;
	and.b32  	%r5413, %r5412, 1020;
	add.s32 	%r5414, %r5224, %r5413;
	ld.shared.u32 	%r5415, [%r5414];
	shr.u32 	%r5416, %r5388, 14;
	and.b32  	%r5417, %r5416, 1020;
	add.s32 	%r5418, %r5229, %r5417;
	ld.shared.u32 	%r5419, [%r5418];
	shr.u32 	%r5420, %r5382, 22;
	and.b32  	%r5421, %r5420, 1020;
	add.s32 	%r5422, %r5234, %r5421;
	ld.shared.u32 	%r5423, [%r5422];
	xor.b32  	%r5424, %r5415, %r5411;
	xor.b32  	%r5425, %r5424, %r5419;
	xor.b32  	%r5426, %r5425, %r5423;
	shl.b32 	%r5427, %r5386, 2;
	and.b32  	%r5428, %r5427, 1020;
	add.s32 	%r5429, %r5219, %r5428;
	ld.shared.u32 	%r5430, [%r5429];
	shr.u32 	%r5431, %r5388, 6;
	and.b32  	%r5432, %r5431, 1020;
	add.s32 	%r5433, %r5224, %r5432;
	ld.shared.u32 	%r5434, [%r5433];
	shr.u32 	%r5435, %r5382, 14;
	and.b32  	%r5436, %r5435, 1020;
	add.s32 	%r5437, %r5229, %r5436;
	ld.shared.u32 	%r5438, [%r5437];
	shr.u32 	%r5439, %r5384, 22;
	and.b32  	%r5440, %r5439, 1020;
	add.s32 	%r5441, %r5234, %r5440;
	ld.shared.u32 	%r5442, [%r5441];
	xor.b32  	%r5443, %r5434, %r5430;
	xor.b32  	%r5444, %r5443, %r5438;
	xor.b32  	%r5445, %r5444, %r5442;
	shl.b32 	%r5446, %r5388, 2;
	and.b32  	%r5447, %r5446, 1020;
	add.s32 	%r5448, %r5219, %r5447;
	ld.shared.u32 	%r5449, [%r5448];
	shr.u32 	%r5450, %r5382, 6;
	and.b32  	%r5451, %r5450, 1020;
	add.s32 	%r5452, %r5224, %r5451;
	ld.shared.u32 	%r5453, [%r5452];
	shr.u32 	%r5454, %r5384, 14;
	and.b32  	%r5455, %r5454, 1020;
	add.s32 	%r5456, %r5229, %r5455;
	ld.shared.u32 	%r5457, [%r5456];
	shr.u32 	%r5458, %r5386, 22;
	and.b32  	%r5459, %r5458, 1020;
	add.s32 	%r5460, %r5234, %r5459;
	ld.shared.u32 	%r5461, [%r5460];
	xor.b32  	%r5462, %r5453, %r5449;
	xor.b32  	%r5463, %r5462, %r5457;
	xor.b32  	%r5464, %r5463, %r5461;
	ld.global.u32 	%r5465, [%rd89+48];
	xor.b32  	%r5466, %r5465, %r5407;
	ld.global.u32 	%r5467, [%rd89+52];
	xor.b32  	%r5468, %r5467, %r5426;
	ld.global.u32 	%r5469, [%rd89+56];
	xor.b32  	%r5470, %r5469, %r5445;
	ld.global.u32 	%r5471, [%rd89+60];
	xor.b32  	%r5472, %r5471, %r5464;
	shl.b32 	%r5473, %r5466, 2;
	and.b32  	%r5474, %r5473, 1020;
	add.s32 	%r5475, %r5219, %r5474;
	ld.shared.u32 	%r5476, [%r5475];
	shr.u32 	%r5477, %r5468, 6;
	and.b32  	%r5478, %r5477, 1020;
	add.s32 	%r5479, %r5224, %r5478;
	ld.shared.u32 	%r5480, [%r5479];
	shr.u32 	%r5481, %r5470, 14;
	and.b32  	%r5482, %r5481, 1020;
	add.s32 	%r5483, %r5229, %r5482;
	ld.shared.u32 	%r5484, [%r5483];
	shr.u32 	%r5485, %r5472, 22;
	and.b32  	%r5486, %r5485, 1020;
	add.s32 	%r5487, %r5234, %r5486;
	ld.shared.u32 	%r5488, [%r5487];
	xor.b32  	%r5489, %r5480, %r5476;
	xor.b32  	%r5490, %r5489, %r5484;
	xor.b32  	%r5491, %r5490, %r5488;
	shl.b32 	%r5492, %r5468, 2;
	and.b32  	%r5493, %r5492, 1020;
	add.s32 	%r5494, %r5219, %r5493;
	ld.shared.u32 	%r5495, [%r5494];
	shr.u32 	%r5496, %r5470, 6;
	and.b32  	%r5497, %r5496, 1020;
	add.s32 	%r5498, %r5224, %r5497;
	ld.shared.u32 	%r5499, [%r5498];
	shr.u32 	%r5500, %r5472, 14;
	and.b32  	%r5501, %r5500, 1020;
	add.s32 	%r5502, %r5229, %r5501;
	ld.shared.u32 	%r5503, [%r5502];
	shr.u32 	%r5504, %r5466, 22;
	and.b32  	%r5505, %r5504, 1020;
	add.s32 	%r5506, %r5234, %r5505;
	ld.shared.u32 	%r5507, [%r5506];
	xor.b32  	%r5508, %r5499, %r5495;
	xor.b32  	%r5509, %r5508, %r5503;
	xor.b32  	%r5510, %r5509, %r5507;
	shl.b32 	%r5511, %r5470, 2;
	and.b32  	%r5512, %r5511, 1020;
	add.s32 	%r5513, %r5219, %r5512;
	ld.shared.u32 	%r5514, [%r5513];
	shr.u32 	%r5515, %r5472, 6;
	and.b32  	%r5516, %r5515, 1020;
	add.s32 	%r5517, %r5224, %r5516;
	ld.shared.u32 	%r5518, [%r5517];
	shr.u32 	%r5519, %r5466, 14;
	and.b32  	%r5520, %r5519, 1020;
	add.s32 	%r5521, %r5229, %r5520;
	ld.shared.u32 	%r5522, [%r5521];
	shr.u32 	%r5523, %r5468, 22;
	and.b32  	%r5524, %r5523, 1020;
	add.s32 	%r5525, %r5234, %r5524;
	ld.shared.u32 	%r5526, [%r5525];
	xor.b32  	%r5527, %r5518, %r5514;
	xor.b32  	%r5528, %r5527, %r5522;
	xor.b32  	%r5529, %r5528, %r5526;
	shl.b32 	%r5530, %r5472, 2;
	and.b32  	%r5531, %r5530, 1020;
	add.s32 	%r5532, %r5219, %r5531;
	ld.shared.u32 	%r5533, [%r5532];
	shr.u32 	%r5534, %r5466, 6;
	and.b32  	%r5535, %r5534, 1020;
	add.s32 	%r5536, %r5224, %r5535;
	ld.shared.u32 	%r5537, [%r5536];
	shr.u32 	%r5538, %r5468, 14;
	and.b32  	%r5539, %r5538, 1020;
	add.s32 	%r5540, %r5229, %r5539;
	ld.shared.u32 	%r5541, [%r5540];
	shr.u32 	%r5542, %r5470, 22;
	and.b32  	%r5543, %r5542, 1020;
	add.s32 	%r5544, %r5234, %r5543;
	ld.shared.u32 	%r5545, [%r5544];
	xor.b32  	%r5546, %r5537, %r5533;
	xor.b32  	%r5547, %r5546, %r5541;
	xor.b32  	%r5548, %r5547, %r5545;
	ld.global.u32 	%r5549, [%rd89+64];
	xor.b32  	%r5550, %r5549, %r5491;
	ld.global.u32 	%r5551, [%rd89+68];
	xor.b32  	%r5552, %r5551, %r5510;
	ld.global.u32 	%r5553, [%rd89+72];
	xor.b32  	%r5554, %r5553, %r5529;
	ld.global.u32 	%r5555, [%rd89+76];
	xor.b32  	%r5556, %r5555, %r5548;
	shl.b32 	%r5557, %r5550, 2;
	and.b32  	%r5558, %r5557, 1020;
	add.s32 	%r5559, %r5219, %r5558;
	ld.shared.u32 	%r5560, [%r5559];
	shr.u32 	%r5561, %r5552, 6;
	and.b32  	%r5562, %r5561, 1020;
	add.s32 	%r5563, %r5224, %r5562;
	ld.shared.u32 	%r5564, [%r5563];
	shr.u32 	%r5565, %r5554, 14;
	and.b32  	%r5566, %r5565, 1020;
	add.s32 	%r5567, %r5229, %r5566;
	ld.shared.u32 	%r5568, [%r5567];
	shr.u32 	%r5569, %r5556, 22;
	and.b32  	%r5570, %r5569, 1020;
	add.s32 	%r5571, %r5234, %r5570;
	ld.shared.u32 	%r5572, [%r5571];
	xor.b32  	%r5573, %r5564, %r5560;
	xor.b32  	%r5574, %r5573, %r5568;
	xor.b32  	%r5575, %r5574, %r5572;
	shl.b32 	%r5576, %r5552, 2;
	and.b32  	%r5577, %r5576, 1020;
	add.s32 	%r5578, %r5219, %r5577;
	ld.shared.u32 	%r5579, [%r5578];
	shr.u32 	%r5580, %r5554, 6;
	and.b32  	%r5581, %r5580, 1020;
	add.s32 	%r5582, %r5224, %r5581;
	ld.shared.u32 	%r5583, [%r5582];
	shr.u32 	%r5584, %r5556, 14;
	and.b32  	%r5585, %r5584, 1020;
	add.s32 	%r5586, %r5229, %r5585;
	ld.shared.u32 	%r5587, [%r5586];
	shr.u32 	%r5588, %r5550, 22;
	and.b32  	%r5589, %r5588, 1020;
	add.s32 	%r5590, %r5234, %r5589;
	ld.shared.u32 	%r5591, [%r5590];
	xor.b32  	%r5592, %r5583, %r5579;
	xor.b32  	%r5593, %r5592, %r5587;
	xor.b32  	%r5594, %r5593, %r5591;
	shl.b32 	%r5595, %r5554, 2;
	and.b32  	%r5596, %r5595, 1020;
	add.s32 	%r5597, %r5219, %r5596;
	ld.shared.u32 	%r5598, [%r5597];
	shr.u32 	%r5599, %r5556, 6;
	and.b32  	%r5600, %r5599, 1020;
	add.s32 	%r5601, %r5224, %r5600;
	ld.shared.u32 	%r5602, [%r5601];
	shr.u32 	%r5603, %r5550, 14;
	and.b32  	%r5604, %r5603, 1020;
	add.s32 	%r5605, %r5229, %r5604;
	ld.shared.u32 	%r5606, [%r5605];
	shr.u32 	%r5607, %r5552, 22;
	and.b32  	%r5608, %r5607, 1020;
	add.s32 	%r5609, %r5234, %r5608;
	ld.shared.u32 	%r5610, [%r5609];
	xor.b32  	%r5611, %r5602, %r5598;
	xor.b32  	%r5612, %r5611, %r5606;
	xor.b32  	%r5613, %r5612, %r5610;
	shl.b32 	%r5614, %r5556, 2;
	and.b32  	%r5615, %r5614, 1020;
	add.s32 	%r5616, %r5219, %r5615;
	ld.shared.u32 	%r5617, [%r5616];
	shr.u32 	%r5618, %r5550, 6;
	and.b32  	%r5619, %r5618, 1020;
	add.s32 	%r5620, %r5224, %r5619;
	ld.shared.u32 	%r5621, [%r5620];
	shr.u32 	%r5622, %r5552, 14;
	and.b32  	%r5623, %r5622, 1020;
	add.s32 	%r5624, %r5229, %r5623;
	ld.shared.u32 	%r5625, [%r5624];
	shr.u32 	%r5626, %r5554, 22;
	and.b32  	%r5627, %r5626, 1020;
	add.s32 	%r5628, %r5234, %r5627;
	ld.shared.u32 	%r5629, [%r5628];
	xor.b32  	%r5630, %r5621, %r5617;
	xor.b32  	%r5631, %r5630, %r5625;
	xor.b32  	%r5632, %r5631, %r5629;
	ld.global.u32 	%r5633, [%rd89+80];
	xor.b32  	%r5634, %r5633, %r5575;
	ld.global.u32 	%r5635, [%rd89+84];
	xor.b32  	%r5636, %r5635, %r5594;
	ld.global.u32 	%r5637, [%rd89+88];
	xor.b32  	%r5638, %r5637, %r5613;
	ld.global.u32 	%r5639, [%rd89+92];
	xor.b32  	%r5640, %r5639, %r5632;
	shl.b32 	%r5641, %r5634, 2;
	and.b32  	%r5642, %r5641, 1020;
	add.s32 	%r5643, %r5219, %r5642;
	ld.shared.u32 	%r5644, [%r5643];
	shr.u32 	%r5645, %r5636, 6;
	and.b32  	%r5646, %r5645, 1020;
	add.s32 	%r5647, %r5224, %r5646;
	ld.shared.u32 	%r5648, [%r5647];
	shr.u32 	%r5649, %r5638, 14;
	and.b32  	%r5650, %r5649, 1020;
	add.s32 	%r5651, %r5229, %r5650;
	ld.shared.u32 	%r5652, [%r5651];
	shr.u32 	%r5653, %r5640, 22;
	and.b32  	%r5654, %r5653, 1020;
	add.s32 	%r5655, %r5234, %r5654;
	ld.shared.u32 	%r5656, [%r5655];
	xor.b32  	%r5657, %r5648, %r5644;
	xor.b32  	%r5658, %r5657, %r5652;
	xor.b32  	%r5659, %r5658, %r5656;
	shl.b32 	%r5660, %r5636, 2;
	and.b32  	%r5661, %r5660, 1020;
	add.s32 	%r5662, %r5219, %r5661;
	ld.shared.u32 	%r5663, [%r5662];
	shr.u32 	%r5664, %r5638, 6;
	and.b32  	%r5665, %r5664, 1020;
	add.s32 	%r5666, %r5224, %r5665;
	ld.shared.u32 	%r5667, [%r5666];
	shr.u32 	%r5668, %r5640, 14;
	and.b32  	%r5669, %r5668, 1020;
	add.s32 	%r5670, %r5229, %r5669;
	ld.shared.u32 	%r5671, [%r5670];
	shr.u32 	%r5672, %r5634, 22;
	and.b32  	%r5673, %r5672, 1020;
	add.s32 	%r5674, %r5234, %r5673;
	ld.shared.u32 	%r5675, [%r5674];
	xor.b32  	%r5676, %r5667, %r5663;
	xor.b32  	%r5677, %r5676, %r5671;
	xor.b32  	%r5678, %r5677, %r5675;
	shl.b32 	%r5679, %r5638, 2;
	and.b32  	%r5680, %r5679, 1020;
	add.s32 	%r5681, %r5219, %r5680;
	ld.shared.u32 	%r5682, [%r5681];
	shr.u32 	%r5683, %r5640, 6;
	and.b32  	%r5684, %r5683, 1020;
	add.s32 	%r5685, %r5224, %r5684;
	ld.shared.u32 	%r5686, [%r5685];
	shr.u32 	%r5687, %r5634, 14;
	and.b32  	%r5688, %r5687, 1020;
	add.s32 	%r5689, %r5229, %r5688;
	ld.shared.u32 	%r5690, [%r5689];
	shr.u32 	%r5691, %r5636, 22;
	and.b32  	%r5692, %r5691, 1020;
	add.s32 	%r5693, %r5234, %r5692;
	ld.shared.u32 	%r5694, [%r5693];
	xor.b32  	%r5695, %r5686, %r5682;
	xor.b32  	%r5696, %r5695, %r5690;
	xor.b32  	%r5697, %r5696, %r5694;
	shl.b32 	%r5698, %r5640, 2;
	and.b32  	%r5699, %r5698, 1020;
	add.s32 	%r5700, %r5219, %r5699;
	ld.shared.u32 	%r5701, [%r5700];
	shr.u32 	%r5702, %r5634, 6;
	and.b32  	%r5703, %r5702, 1020;
	add.s32 	%r5704, %r5224, %r5703;
	ld.shared.u32 	%r5705, [%r5704];
	shr.u32 	%r5706, %r5636, 14;
	and.b32  	%r5707, %r5706, 1020;
	add.s32 	%r5708, %r5229, %r5707;
	ld.shared.u32 	%r5709, [%r5708];
	shr.u32 	%r5710, %r5638, 22;
	and.b32  	%r5711, %r5710, 1020;
	add.s32 	%r5712, %r5234, %r5711;
	ld.shared.u32 	%r5713, [%r5712];
	xor.b32  	%r5714, %r5705, %r5701;
	xor.b32  	%r5715, %r5714, %r5709;
	xor.b32  	%r5716, %r5715, %r5713;
	ld.global.u32 	%r5717, [%rd89+96];
	xor.b32  	%r5718, %r5717, %r5659;
	ld.global.u32 	%r5719, [%rd89+100];
	xor.b32  	%r5720, %r5719, %r5678;
	ld.global.u32 	%r5721, [%rd89+104];
	xor.b32  	%r5722, %r5721, %r5697;
	ld.global.u32 	%r5723, [%rd89+108];
	xor.b32  	%r5724, %r5723, %r5716;
	shl.b32 	%r5725, %r5718, 2;
	and.b32  	%r5726, %r5725, 1020;
	add.s32 	%r5727, %r5219, %r5726;
	ld.shared.u32 	%r5728, [%r5727];
	shr.u32 	%r5729, %r5720, 6;
	and.b32  	%r5730, %r5729, 1020;
	add.s32 	%r5731, %r5224, %r5730;
	ld.shared.u32 	%r5732, [%r5731];
	shr.u32 	%r5733, %r5722, 14;
	and.b32  	%r5734, %r5733, 1020;
	add.s32 	%r5735, %r5229, %r5734;
	ld.shared.u32 	%r5736, [%r5735];
	shr.u32 	%r5737, %r5724, 22;
	and.b32  	%r5738, %r5737, 1020;
	add.s32 	%r5739, %r5234, %r5738;
	ld.shared.u32 	%r5740, [%r5739];
	xor.b32  	%r5741, %r5732, %r5728;
	xor.b32  	%r5742, %r5741, %r5736;
	xor.b32  	%r5743, %r5742, %r5740;
	shl.b32 	%r5744, %r5720, 2;
	and.b32  	%r5745, %r5744, 1020;
	add.s32 	%r5746, %r5219, %r5745;
	ld.shared.u32 	%r5747, [%r5746];
	shr.u32 	%r5748, %r5722, 6;
	and.b32  	%r5749, %r5748, 1020;
	add.s32 	%r5750, %r5224, %r5749;
	ld.shared.u32 	%r5751, [%r5750];
	shr.u32 	%r5752, %r5724, 14;
	and.b32  	%r5753, %r5752, 1020;
	add.s32 	%r5754, %r5229, %r5753;
	ld.shared.u32 	%r5755, [%r5754];
	shr.u32 	%r5756, %r5718, 22;
	and.b32  	%r5757, %r5756, 1020;
	add.s32 	%r5758, %r5234, %r5757;
	ld.shared.u32 	%r5759, [%r5758];
	xor.b32  	%r5760, %r5751, %r5747;
	xor.b32  	%r5761, %r5760, %r5755;
	xor.b32  	%r5762, %r5761, %r5759;
	shl.b32 	%r5763, %r5722, 2;
	and.b32  	%r5764, %r5763, 1020;
	add.s32 	%r5765, %r5219, %r5764;
	ld.shared.u32 	%r5766, [%r5765];
	shr.u32 	%r5767, %r5724, 6;
	and.b32  	%r5768, %r5767, 1020;
	add.s32 	%r5769, %r5224, %r5768;
	ld.shared.u32 	%r5770, [%r5769];
	shr.u32 	%r5771, %r5718, 14;
	and.b32  	%r5772, %r5771, 1020;
	add.s32 	%r5773, %r5229, %r5772;
	ld.shared.u32 	%r5774, [%r5773];
	shr.u32 	%r5775, %r5720, 22;
	and.b32  	%r5776, %r5775, 1020;
	add.s32 	%r5777, %r5234, %r5776;
	ld.shared.u32 	%r5778, [%r5777];
	xor.b32  	%r5779, %r5770, %r5766;
	xor.b32  	%r5780, %r5779, %r5774;
	xor.b32  	%r5781, %r5780, %r5778;
	shl.b32 	%r5782, %r5724, 2;
	and.b32  	%r5783, %r5782, 1020;
	add.s32 	%r5784, %r5219, %r5783;
	ld.shared.u32 	%r5785, [%r5784];
	shr.u32 	%r5786, %r5718, 6;
	and.b32  	%r5787, %r5786, 1020;
	add.s32 	%r5788, %r5224, %r5787;
	ld.shared.u32 	%r5789, [%r5788];
	shr.u32 	%r5790, %r5720, 14;
	and.b32  	%r5791, %r5790, 1020;
	add.s32 	%r5792, %r5229, %r5791;
	ld.shared.u32 	%r5793, [%r5792];
	shr.u32 	%r5794, %r5722, 22;
	and.b32  	%r5795, %r5794, 1020;
	add.s32 	%r5796, %r5234, %r5795;
	ld.shared.u32 	%r5797, [%r5796];
	xor.b32  	%r5798, %r5789, %r5785;
	xor.b32  	%r5799, %r5798, %r5793;
	xor.b32  	%r5800, %r5799, %r5797;
	ld.global.u32 	%r5801, [%rd89+112];
	xor.b32  	%r5802, %r5801, %r5743;
	ld.global.u32 	%r5803, [%rd89+116];
	xor.b32  	%r5804, %r5803, %r5762;
	ld.global.u32 	%r5805, [%rd89+120];
	xor.b32  	%r5806, %r5805, %r5781;
	ld.global.u32 	%r5807, [%rd89+124];
	xor.b32  	%r5808, %r5807, %r5800;
	shl.b32 	%r5809, %r5802, 2;
	and.b32  	%r5810, %r5809, 1020;
	add.s32 	%r5811, %r5219, %r5810;
	ld.shared.u32 	%r5812, [%r5811];
	shr.u32 	%r5813, %r5804, 6;
	and.b32  	%r5814, %r5813, 1020;
	add.s32 	%r5815, %r5224, %r5814;
	ld.shared.u32 	%r5816, [%r5815];
	shr.u32 	%r5817, %r5806, 14;
	and.b32  	%r5818, %r5817, 1020;
	add.s32 	%r5819, %r5229, %r5818;
	ld.shared.u32 	%r5820, [%r5819];
	shr.u32 	%r5821, %r5808, 22;
	and.b32  	%r5822, %r5821, 1020;
	add.s32 	%r5823, %r5234, %r5822;
	ld.shared.u32 	%r5824, [%r5823];
	xor.b32  	%r5825, %r5816, %r5812;
	xor.b32  	%r5826, %r5825, %r5820;
	xor.b32  	%r5827, %r5826, %r5824;
	shl.b32 	%r5828, %r5804, 2;
	and.b32  	%r5829, %r5828, 1020;
	add.s32 	%r5830, %r5219, %r5829;
	ld.shared.u32 	%r5831, [%r5830];
	shr.u32 	%r5832, %r5806, 6;
	and.b32  	%r5833, %r5832, 1020;
	add.s32 	%r5834, %r5224, %r5833;
	ld.shared.u32 	%r5835, [%r5834];
	shr.u32 	%r5836, %r5808, 14;
	and.b32  	%r5837, %r5836, 1020;
	add.s32 	%r5838, %r5229, %r5837;
	ld.shared.u32 	%r5839, [%r5838];
	shr.u32 	%r5840, %r5802, 22;
	and.b32  	%r5841, %r5840, 1020;
	add.s32 	%r5842, %r5234, %r5841;
	ld.shared.u32 	%r5843, [%r5842];
	xor.b32  	%r5844, %r5835, %r5831;
	xor.b32  	%r5845, %r5844, %r5839;
	xor.b32  	%r5846, %r5845, %r5843;
	shl.b32 	%r5847, %r5806, 2;
	and.b32  	%r5848, %r5847, 1020;
	add.s32 	%r5849, %r5219, %r5848;
	ld.shared.u32 	%r5850, [%r5849];
	shr.u32 	%r5851, %r5808, 6;
	and.b32  	%r5852, %r5851, 1020;
	add.s32 	%r5853, %r5224, %r5852;
	ld.shared.u32 	%r5854, [%r5853];
	shr.u32 	%r5855, %r5802, 14;
	and.b32  	%r5856, %r5855, 1020;
	add.s32 	%r5857, %r5229, %r5856;
	ld.shared.u32 	%r5858, [%r5857];
	shr.u32 	%r5859, %r5804, 22;
	and.b32  	%r5860, %r5859, 1020;
	add.s32 	%r5861, %r5234, %r5860;
	ld.shared.u32 	%r5862, [%r5861];
	xor.b32  	%r5863, %r5854, %r5850;
	xor.b32  	%r5864, %r5863, %r5858;
	xor.b32  	%r5865, %r5864, %r5862;
	shl.b32 	%r5866, %r5808, 2;
	and.b32  	%r5867, %r5866, 1020;
	add.s32 	%r5868, %r5219, %r5867;
	ld.shared.u32 	%r5869, [%r5868];
	shr.u32 	%r5870, %r5802, 6;
	and.b32  	%r5871, %r5870, 1020;
	add.s32 	%r5872, %r5224, %r5871;
	ld.shared.u32 	%r5873, [%r5872];
	shr.u32 	%r5874, %r5804, 14;
	and.b32  	%r5875, %r5874, 1020;
	add.s32 	%r5876, %r5229, %r5875;
	ld.shared.u32 	%r5877, [%r5876];
	shr.u32 	%r5878, %r5806, 22;
	and.b32  	%r5879, %r5878, 1020;
	add.s32 	%r5880, %r5234, %r5879;
	ld.shared.u32 	%r5881, [%r5880];
	xor.b32  	%r5882, %r5873, %r5869;
	xor.b32  	%r5883, %r5882, %r5877;
	xor.b32  	%r5884, %r5883, %r5881;
	ld.global.u32 	%r5885, [%rd89+128];
	xor.b32  	%r5886, %r5885, %r5827;
	ld.global.u32 	%r5887, [%rd89+132];
	xor.b32  	%r5888, %r5887, %r5846;
	ld.global.u32 	%r5889, [%rd89+136];
	xor.b32  	%r5890, %r5889, %r5865;
	ld.global.u32 	%r5891, [%rd89+140];
	xor.b32  	%r5892, %r5891, %r5884;
	shl.b32 	%r5893, %r5886, 2;
	and.b32  	%r5894, %r5893, 1020;
	add.s32 	%r5895, %r5219, %r5894;
	ld.shared.u32 	%r5896, [%r5895];
	shr.u32 	%r5897, %r5888, 6;
	and.b32  	%r5898, %r5897, 1020;
	add.s32 	%r5899, %r5224, %r5898;
	ld.shared.u32 	%r5900, [%r5899];
	shr.u32 	%r5901, %r5890, 14;
	and.b32  	%r5902, %r5901, 1020;
	add.s32 	%r5903, %r5229, %r5902;
	ld.shared.u32 	%r5904, [%r5903];
	shr.u32 	%r5905, %r5892, 22;
	and.b32  	%r5906, %r5905, 1020;
	add.s32 	%r5907, %r5234, %r5906;
	ld.shared.u32 	%r5908, [%r5907];
	xor.b32  	%r5909, %r5900, %r5896;
	xor.b32  	%r5910, %r5909, %r5904;
	xor.b32  	%r5911, %r5910, %r5908;
	shl.b32 	%r5912, %r5888, 2;
	and.b32  	%r5913, %r5912, 1020;
	add.s32 	%r5914, %r5219, %r5913;
	ld.shared.u32 	%r5915, [%r5914];
	shr.u32 	%r5916, %r5890, 6;
	and.b32  	%r5917, %r5916, 1020;
	add.s32 	%r5918, %r5224, %r5917;
	ld.shared.u32 	%r5919, [%r5918];
	shr.u32 	%r5920, %r5892, 14;
	and.b32  	%r5921, %r5920, 1020;
	add.s32 	%r5922, %r5229, %r5921;
	ld.shared.u32 	%r5923, [%r5922];
	shr.u32 	%r5924, %r5886, 22;
	and.b32  	%r5925, %r5924, 1020;
	add.s32 	%r5926, %r5234, %r5925;
	ld.shared.u32 	%r5927, [%r5926];
	xor.b32  	%r5928, %r5919, %r5915;
	xor.b32  	%r5929, %r5928, %r5923;
	xor.b32  	%r5930, %r5929, %r5927;
	shl.b32 	%r5931, %r5890, 2;
	and.b32  	%r5932, %r5931, 1020;
	add.s32 	%r5933, %r5219, %r5932;
	ld.shared.u32 	%r5934, [%r5933];
	shr.u32 	%r5935, %r5892, 6;
	and.b32  	%r5936, %r5935, 1020;
	add.s32 	%r5937, %r5224, %r5936;
	ld.shared.u32 	%r5938, [%r5937];
	shr.u32 	%r5939, %r5886, 14;
	and.b32  	%r5940, %r5939, 1020;
	add.s32 	%r5941, %r5229, %r5940;
	ld.shared.u32 	%r5942, [%r5941];
	shr.u32 	%r5943, %r5888, 22;
	and.b32  	%r5944, %r5943, 1020;
	add.s32 	%r5945, %r5234, %r5944;
	ld.shared.u32 	%r5946, [%r5945];
	xor.b32  	%r5947, %r5938, %r5934;
	xor.b32  	%r5948, %r5947, %r5942;
	xor.b32  	%r5949, %r5948, %r5946;
	shl.b32 	%r5950, %r5892, 2;
	and.b32  	%r5951, %r5950, 1020;
	add.s32 	%r5952, %r5219, %r5951;
	ld.shared.u32 	%r5953, [%r5952];
	shr.u32 	%r5954, %r5886, 6;
	and.b32  	%r5955, %r5954, 1020;
	add.s32 	%r5956, %r5224, %r5955;
	ld.shared.u32 	%r5957, [%r5956];
	shr.u32 	%r5958, %r5888, 14;
	and.b32  	%r5959, %r5958, 1020;
	add.s32 	%r5960, %r5229, %r5959;
	ld.shared.u32 	%r5961, [%r5960];
	shr.u32 	%r5962, %r5890, 22;
	and.b32  	%r5963, %r5962, 1020;
	add.s32 	%r5964, %r5234, %r5963;
	ld.shared.u32 	%r5965, [%r5964];
	xor.b32  	%r5966, %r5957, %r5953;
	xor.b32  	%r5967, %r5966, %r5961;
	xor.b32  	%r5968, %r5967, %r5965;
	ld.global.u32 	%r5969, [%rd89+144];
	xor.b32  	%r5970, %r5969, %r5911;
	shr.u32 	%r5971, %r5970, 8;
	shr.u32 	%r5972, %r5970, 16;
	shr.u32 	%r5973, %r5970, 24;
	ld.global.u32 	%r5974, [%rd89+148];
	xor.b32  	%r5975, %r5974, %r5930;
	shr.u32 	%r5976, %r5975, 8;
	shr.u32 	%r5977, %r5975, 16;
	shr.u32 	%r5978, %r5975, 24;
	ld.global.u32 	%r5979, [%rd89+152];
	xor.b32  	%r5980, %r5979, %r5949;
	shr.u32 	%r5981, %r5980, 8;
	shr.u32 	%r5982, %r5980, 16;
	shr.u32 	%r5983, %r5980, 24;
	ld.global.u32 	%r5984, [%rd89+156];
	xor.b32  	%r5985, %r5984, %r5968;
	and.b32  	%r5986, %r5970, 255;
	mov.u32 	%r5987, _ZZ7AES_128P8aesBlockyPjiE11matrizCajaS;
	add.s32 	%r5988, %r5987, %r5986;
	ld.shared.u8 	%r5989, [%r5988];
	and.b32  	%r5990, %r5971, 255;
	add.s32 	%r5991, %r5987, %r5990;
	ld.shared.u8 	%rs11, [%r5991];
	and.b32  	%r5992, %r5972, 255;
	add.s32 	%r5993, %r5987, %r5992;
	ld.shared.u8 	%r5994, [%r5993];
	add.s32 	%r5995, %r5987, %r5973;
	and.b32  	%r5996, %r5975, 255;
	add.s32 	%r5997, %r5987, %r5996;
	ld.shared.u8 	%r5998, [%r5997];
	and.b32  	%r5999, %r5976, 255;
	add.s32 	%r6000, %r5987, %r5999;
	ld.shared.u8 	%rs12, [%r6000];
	and.b32  	%r6001, %r5977, 255;
	add.s32 	%r6002, %r5987, %r6001;
	ld.shared.u8 	%r6003, [%r6002];
	add.s32 	%r6004, %r5987, %r5978;
	and.b32  	%r6005, %r5980, 255;
	add.s32 	%r6006, %r5987, %r6005;
	ld.shared.u8 	%r6007, [%r6006];
	and.b32  	%r6008, %r5981, 255;
	add.s32 	%r6009, %r5987, %r6008;
	ld.shared.u8 	%rs13, [%r6009];
	and.b32  	%r6010, %r5982, 255;
	add.s32 	%r6011, %r5987, %r6010;
	ld.shared.u8 	%r6012, [%r6011];
	add.s32 	%r6013, %r5987, %r5983;
	and.b32  	%r6014, %r5985, 255;
	add.s32 	%r6015, %r5987, %r6014;
	ld.shared.u8 	%r6016, [%r6015];
	shr.u32 	%r6017, %r5985, 8;
	and.b32  	%r6018, %r6017, 255;
	add.s32 	%r6019, %r5987, %r6018;
	ld.shared.u8 	%rs14, [%r6019];
	shr.u32 	%r6020, %r5985, 16;
	and.b32  	%r6021, %r6020, 255;
	add.s32 	%r6022, %r5987, %r6021;
	ld.shared.u8 	%r6023, [%r6022];
	shr.u32 	%r6024, %r5985, 24;
	add.s32 	%r6025, %r5987, %r6024;
	ld.shared.u8 	%r6026, [%r6025];
	shl.b32 	%r6027, %r6026, 24;
	mul.wide.u16 	%r6028, %rs11, 256;
	or.b32  	%r6029, %r6028, %r6016;
	shl.b32 	%r6030, %r6003, 16;
	or.b32  	%r6031, %r6029, %r6030;
	ld.shared.u8 	%r6032, [%r6013];
	shl.b32 	%r6033, %r6032, 24;
	or.b32  	%r6034, %r6031, %r6033;
	shl.b32 	%r6035, %r6012, 16;
	or.b32  	%r6036, %r6027, %r6035;
	mul.wide.u16 	%r6037, %rs12, 256;
	or.b32  	%r6038, %r6036, %r6037;
	or.b32  	%r6039, %r6038, %r5989;
	ld.global.u32 	%r6040, [%rd89+160];
	xor.b32  	%r6041, %r6040, %r6039;
	ld.shared.u8 	%r6042, [%r5995];
	shl.b32 	%r6043, %r6042, 24;
	shl.b32 	%r6044, %r6023, 16;
	or.b32  	%r6045, %r6043, %r6044;
	mul.wide.u16 	%r6046, %rs13, 256;
	or.b32  	%r6047, %r6045, %r6046;
	or.b32  	%r6048, %r6047, %r5998;
	ld.global.u32 	%r6049, [%rd89+164];
	xor.b32  	%r6050, %r6049, %r6048;
	ld.shared.u8 	%r6051, [%r6004];
	shl.b32 	%r6052, %r6051, 24;
	shl.b32 	%r6053, %r5994, 16;
	or.b32  	%r6054, %r6052, %r6053;
	mul.wide.u16 	%r6055, %rs14, 256;
	or.b32  	%r6056, %r6054, %r6055;
	or.b32  	%r6057, %r6056, %r6007;
	ld.global.u32 	%r6058, [%rd89+168];
	xor.b32  	%r6059, %r6058, %r6057;
	ld.global.u32 	%r6060, [%rd89+172];
	xor.b32  	%r6061, %r6060, %r6034;
	cvta.to.global.u64 	%rd90, %rd95;
	mov.u32 	%r6062, %ntid.x;
	mov.u32 	%r6063, %ctaid.x;
	mov.u32 	%r6064, %tid.x;
	mad.lo.s32 	%r6065, %r6062, %r6063, %r6064;
	mul.wide.s32 	%rd91, %r6065, 16;
	add.s64 	%rd92, %rd90, %rd91;
	st.global.u32 	[%rd92], %r6041;
	st.global.u32 	[%rd92+4], %r6050;
	st.global.u32 	[%rd92+8], %r6059;
	st.global.u32 	[%rd92+12], %r6061;
	bra.uni 	$L__BB2_17;
$L__BB2_13:
	cvt.u32.u64 	%r53, %rd9;
	shl.b64 	%rd68, %rd9, 4;
	add.s64 	%rd69, %rd2, %rd68;
	add.s64 	%rd70, %rd1, %rd68;
	ld.global.u32 	%r54, [%rd69];
	ld.global.u32 	%r55, [%rd70];
	xor.b32  	%r34, %r55, %r54;
	st.global.u32 	[%rd69], %r34;
	ld.global.u32 	%r56, [%rd69+4];
	ld.global.u32 	%r57, [%rd70+4];
	xor.b32  	%r35, %r57, %r56;
	st.global.u32 	[%rd69+4], %r35;
	ld.global.u32 	%r58, [%rd69+8];
	ld.global.u32 	%r59, [%rd70+8];
	xor.b32  	%r36, %r59, %r58;
	st.global.u32 	[%rd69+8], %r36;
	ld.global.u32 	%r60, [%rd69+12];
	ld.global.u32 	%r61, [%rd70+12];
	xor.b32  	%r37, %r61, %r60;
	st.global.u32 	[%rd69+12], %r37;
	setp.ne.s32 	%p3, %r1, 0;
	setp.ne.s32 	%p4, %r53, 0;
	and.pred  	%p5, %p3, %p4;
	@%p5 bra 	$L__BB2_16;
	mov.b32 	%r68, 1990973438;
	mov.b32 	%r69, 728170800;
	mov.b32 	%r70, -982553614;
	mov.b32 	%r71, 2071428195;
	st.local.v4.b32 	[%rd106], {%r71, %r70, %r69, %r68};
	mov.b32 	%r72, -1066228580;
	mov.b32 	%r73, -1348283219;
	mov.b32 	%r74, -263759366;
	mov.b32 	%r75, 2110358218;
	st.local.v4.b32 	[%rd106+16], {%r75, %r74, %r73, %r72};
	mov.b32 	%r76, 355588209;
	mov.b32 	%r77, -236608204;
	mov.b32 	%r78, -856211658;
	mov.b32 	%r79, 647232951;
	st.local.v4.b32 	[%rd106+32], {%r79, %r78, %r77, %r76};
	mov.b32 	%r80, 1974609899;
	mov.b32 	%r81, -494923257;
	mov.b32 	%r82, -1710909928;
	mov.b32 	%r83, -1021065468;
	st.local.v4.b32 	[%rd106+48], {%r83, %r82, %r81, %r80};
	mov.b32 	%r84, -2077236439;
	mov.b32 	%r85, -1277805742;
	mov.b32 	%r86, -1604686309;
	mov.b32 	%r87, 439124745;
	st.local.v4.b32 	[%rd106+64], {%r87, %r86, %r85, %r84};
	mov.b32 	%r88, -816296886;
	mov.b32 	%r89, 968805226;
	mov.b32 	%r90, 1538391072;
	mov.b32 	%r91, -318713517;
	st.local.v4.b32 	[%rd106+80], {%r91, %r90, %r89, %r88};
	mov.b32 	%r92, -1465959344;
	mov.b32 	%r93, 2130901317;
	mov.b32 	%r94, -2060235453;
	mov.b32 	%r95, -72683568;
	st.local.v4.b32 	[%rd106+96], {%r95, %r94, %r93, %r92};
	mov.b32 	%r96, -755761392;
	mov.b32 	%r97, 567981756;
	mov.b32 	%r98, -180839022;
	mov.b32 	%r99, -1891589295;
	st.local.v4.b32 	[%rd106+112], {%r99, %r98, %r97, %r96};
	mov.b32 	%r100, 1931042148;
	mov.b32 	%r101, 1031710660;
	mov.b32 	%r102, 390371167;
	mov.b32 	%r103, -334295859;
	st.local.v4.b32 	[%rd106+128], {%r103, %r102, %r101, %r100};
	mov.b32 	%r104, -620011810;
	mov.b32 	%r105, 347663942;
	mov.b32 	%r106, -2003817950;
	mov.b32 	%r107, -598769312;
	st.local.v4.b32 	[%rd106+144], {%r107, %r106, %r105, %r104};
	mov.b32 	%r108, 2045023633;
	mov.b32 	%r109, 1655493570;
	mov.b32 	%r110, 1545864777;
	mov.b32 	%r111, 171586272;
	st.local.v4.b32 	[%rd106+160], {%r111, %r110, %r109, %r108};
	mov.b32 	%r112, 145652325;
	mov.b32 	%r113, -353085844;
	mov.b32 	%r114, -1454451315;
	mov.b32 	%r115, 1832372455;
	st.local.v4.b32 	[%rd106+176], {%r115, %r114, %r113, %r112};
	mov.b32 	%r116, -1970553525;
	mov.b32 	%r117, 527752680;
	mov.b32 	%r118, -961239524;
	mov.b32 	%r119, 774207674;
	st.local.v4.b32 	[%rd106+192], {%r119, %r118, %r117, %r116};
	mov.b32 	%r120, -1642217082;
	mov.b32 	%r121, -1185467039;
	mov.b32 	%r122, 251003720;
	mov.b32 	%r123, 1723154032;
	st.local.v4.b32 	[%rd106+208], {%r123, %r122, %r121, %r120};
	mov.b32 	%r124, -551004722;
	mov.b32 	%r125, -377020773;
	mov.b32 	%r126, -1802577559;
	mov.b32 	%r127, 295237857;
	st.local.v4.b32 	[%rd106+224], {%r127, %r126, %r125, %r124};
	mov.b32 	%r128, 381375664;
	mov.b32 	%r129, 254646593;
	mov.b32 	%r130, 1749214911;
	mov.b32 	%r131, 227123596;
	st.local.v4.b32 	[%rd106+240], {%r131, %r130, %r129, %r128};
	mov.b32 	%r132, -1921287178;
	mov.b32 	%r133, -1720223762;
	mov.b32 	%r134, -2072216328;
	mov.b32 	%r135, -1520213050;
	st.local.v4.u32 	[%rd4], {%r135, %r134, %r133, %r132};
	add.s64 	%rd115, %rd4, 16;
	mov.b32 	%r136, 1422247313;
	mov.b32 	%r137, -1318096930;
	mov.b32 	%r138, -1117033514;
	mov.b32 	%r139, 234025727;
	st.local.v4.u32 	[%rd4+16], {%r139, %r138, %r137, %r136};
	mov.b32 	%r140, 2099981142;
	mov.b32 	%r141, -1452841010;
	mov.b32 	%r142, 50397442;
	mov.b32 	%r143, 1345335392;
	st.local.v4.u32 	[%rd4+32], {%r143, %r142, %r141, %r140};
	mov.b32 	%r144, -1703512340;
	mov.b32 	%r145, -424957107;
	mov.b32 	%r146, 1658312629;
	mov.b32 	%r147, 436141799;
	st.local.v4.u32 	[%rd4+48], {%r147, %r146, %r145, %r144};
	mov.b32 	%r148, -2021818886;
	mov.b32 	%r149, 1086966153;
	mov.b32 	%r150, -1652391393;
	mov.b32 	%r151, 1170918031;
	st.local.v4.u32 	[%rd4+64], {%r151, %r150, %r149, %r148};
	mov.b32 	%r152, 200339707;
	mov.b32 	%r153, -918075506;
	mov.b32 	%r154, -346465870;
	mov.b32 	%r155, 368769775;
	st.local.v4.u32 	[%rd4+80], {%r155, %r154, %r153, %r152};
	mov.b32 	%r156, -357585083;
	mov.b32 	%r157, -39673249;
	mov.b32 	%r158, 1742001331;
	mov.b32 	%r159, -324162239;
	st.local.v4.u32 	[%rd4+96], {%r159, %r158, %r157, %r156};
	mov.b32 	%r160, 1539358875;
	mov.b32 	%r161, -1770884380;
	mov.b32 	%r162, -140204973;
	mov.b32 	%r163, -1080255453;
	st.local.v4.u32 	[%rd4+112], {%r163, %r162, %r161, %r160};
	mov.b32 	%r164, 1780885068;
	mov.b32 	%r165, -1366060227;
	mov.b32 	%r166, 486407649;
	mov.b32 	%r167, -1028147339;
	st.local.v4.u32 	[%rd4+128], {%r167, %r166, %r165, %r164};
	mov.b32 	%r168, 1338821763;
	mov.b32 	%r169, 49805301;
	mov.b32 	%r170, 1094664062;
	mov.b32 	%r171, 1513502316;
	st.local.v4.u32 	[%rd4+144], {%r171, %r170, %r169, %r168};
	mov.b32 	%r172, 150073849;
	mov.b32 	%r173, 887481809;
	mov.b32 	%r174, -190470831;
	mov.b32 	%r175, 1546925160;
	st.local.v4.u32 	[%rd4+160], {%r175, %r174, %r173, %r172};
	mov.b32 	%r176, 1058346282;
	mov.b32 	%r177, 1395732834;
	mov.b32 	%r178, 1943591083;
	mov.b32 	%r179, -1821281822;
	st.local.v4.u32 	[%rd4+176], {%r179, %r178, %r177, %r176};
	mov.b32 	%r180, 1589887901;
	mov.b32 	%r181, 1696801606;
	mov.b32 	%r182, 1388824469;
	mov.b32 	%r183, 201589768;
	st.local.v4.u32 	[%rd4+192], {%r183, %r182, %r181, %r180};
	mov.b32 	%r184, -1248159185;
	mov.b32 	%r185, 251987210;
	mov.b32 	%r186, -1583966665;
	mov.b32 	%r187, 672667696;
	st.local.v4.u32 	[%rd4+208], {%r187, %r186, %r185, %r184};
	mov.b32 	%r188, 1038279391;
	mov.b32 	%r189, -1686077413;
	mov.b32 	%r190, 907153956;
	mov.b32 	%r191, 151455502;
	st.local.v4.u32 	[%rd4+224], {%r191, %r190, %r189, %r188};
	mov.b32 	%r192, -1619692054;
	mov.b32 	%r193, -843926913;
	mov.b32 	%r194, 1764173646;
	mov.b32 	%r195, 652995533;
	st.local.v4.u32 	[%rd4+240], {%r195, %r194, %r193, %r192};
	mov.b32 	%r196, 773462580;
	mov.b32 	%r197, 1949051992;
	mov.b32 	%r198, -1635548387;
	mov.b32 	%r199, 453576978;
	st.local.v4.u32 	[%rd4+256], {%r199, %r198, %r197, %r196};
	mov.b32 	%r200, -73359269;
	mov.b32 	%r201, -296068428;
	mov.b32 	%r202, -1301385508;
	mov.b32 	%r203, 756751158;
	st.local.v4.u32 	[%rd4+272], {%r203, %r202, %r201, %r200};
	mov.b32 	%r204, -827083907;
	mov.b32 	%r205, 1641469623;
	mov.b32 	%r206, 1295727478;
	mov.b32 	%r207, -162377052;
	st.local.v4.u32 	[%rd4+288], {%r207, %r206, %r205, %r204};
	mov.b32 	%r208, -1752923117;
	mov.b32 	%r209, 1898917726;
	mov.b32 	%r210, 1055122397;
	mov.b32 	%r211, 2066295122;
	st.local.v4.u32 	[%rd4+304], {%r211, %r210, %r209, %r208};
	mov.b32 	%r212, 753790401;
	mov.b32 	%r213, 0;
	mov.b32 	%r214, 1758581177;
	mov.b32 	%r215, -179088474;
	st.local.v4.u32 	[%rd4+320], {%r215, %r214, %r213, %r212};
	mov.b32 	%r216, -312779850;
	mov.b32 	%r217, -927878791;
	mov.b32 	%r218, 536673507;
	mov.b32 	%r219, 1612718144;
	st.local.v4.u32 	[%rd4+336], {%r219, %r218, %r217, %r216};
	mov.b32 	%r220, 1262041458;
	mov.b32 	%r221, -641810841;
	mov.b32 	%r222, 1187761037;
	mov.b32 	%r223, -1100322092;
	st.local.v4.u32 	[%rd4+352], {%r223, %r222, %r221, %r220};
	mov.b32 	%r224, 1255133061;
	mov.b32 	%r225, -396863312;
	mov.b32 	%r226, -733197160;
	mov.b32 	%r227, -565556588;
	st.local.v4.u32 	[%rd4+368], {%r227, %r226, %r225, %r224};
	mov.b32 	%r228, 385612781;
	mov.b32 	%r229, -441800113;
	mov.b32 	%r230, 720367557;
	mov.b32 	%r231, 1808847035;
	st.local.v4.u32 	[%rd4+384], {%r231, %r230, %r229, %r228};
	mov.b32 	%r232, -1803188975;
	mov.b32 	%r233, 1429418854;
	mov.b32 	%r234, -682799718;
	mov.b32 	%r235, -985447546;
	st.local.v4.u32 	[%rd4+400], {%r235, %r234, %r233, %r232};
	mov.b32 	%r236, -2122350594;
	mov.b32 	%r237, 100794884;
	mov.b32 	%r238, 284817897;
	mov.b32 	%r239, -817543798;
	st.local.v4.u32 	[%rd4+416], {%r239, %r238, %r237, %r236};
	mov.b32 	%r240, -475486133;
	mov.b32 	%r241, -1163944155;
	mov.b32 	%r242, 1144798328;
	mov.b32 	%r243, -263171936;
	st.local.v4.u32 	[%rd4+432], {%r243, %r242, %r241, %r240};
	mov.b32 	%r244, -1970303227;
	mov.b32 	%r245, -1069531008;
	mov.b32 	%r246, -22830243;
	mov.b32 	%r247, -212774494;
	st.local.v4.u32 	[%rd4+448], {%r247, %r246, %r245, %r244};
	mov.b32 	%r248, 83228145;
	mov.b32 	%r249, 1211644016;
	mov.b32 	%r250, -1130521311;
	mov.b32 	%r251, -1382903233;
	st.local.v4.u32 	[%rd4+464], {%r251, %r250, %r249, %r248};
	mov.b32 	%r252, 1663115586;
	mov.b32 	%r253, 1977277103;
	mov.b32 	%r254, -1044990345;
	mov.b32 	%r255, -541279133;
	st.local.v4.u32 	[%rd4+480], {%r255, %r254, %r253, %r252};
	mov.b32 	%r256, 1842533055;
	mov.b32 	%r257, 250868733;
	mov.b32 	%r258, 452984805;
	mov.b32 	%r259, 806359072;
	st.local.v4.u32 	[%rd4+496], {%r259, %r258, %r257, %r256};
	mov.b32 	%r260, 804056259;
	mov.b32 	%r261, 890442534;
	mov.b32 	%r262, 336333848;
	mov.b32 	%r263, 1288555905;
	st.local.v4.u32 	[%rd4+512], {%r263, %r262, %r261, %r260};
	mov.b32 	%r264, 957814574;
	mov.b32 	%r265, -867941240;
	mov.b32 	%r266, -1567123659;
	mov.b32 	%r267, -513843266;
	st.local.v4.u32 	[%rd4+528], {%r267, %r266, %r265, %r264};
	mov.b32 	%r268, 1195195770;
	mov.b32 	%r269, -2105639172;
	mov.b32 	%r270, -223893675;
	mov.b32 	%r271, 1472513171;
	st.local.v4.u32 	[%rd4+544], {%r271, %r270, %r269, %r268};
	mov.b32 	%r272, -1787595802;
	mov.b32 	%r273, 723065138;
	mov.b32 	%r274, -413311558;
	mov.b32 	%r275, -1402706744;
	st.local.v4.u32 	[%rd4+560], {%r275, %r274, %r273, %r272};
	mov.b32 	%r276, 2145180835;
	mov.b32 	%r277, -783331426;
	mov.b32 	%r278, -1736343271;
	mov.b32 	%r279, -1604296512;
	st.local.v4.u32 	[%rd4+576], {%r279, %r278, %r277, %r276};
	mov.b32 	%r280, -2088204277;
	mov.b32 	%r281, -1416589253;
	mov.b32 	%r282, 2116692564;
	mov.b32 	%r283, 1713513028;
	st.local.v4.u32 	[%rd4+592], {%r283, %r282, %r281, %r280};
	mov.b32 	%r284, 1007948840;
	mov.b32 	%r285, -742868885;
	mov.b32 	%r286, 703524551;
	mov.b32 	%r287, -901364084;
	st.local.v4.u32 	[%rd4+608], {%r287, %r286, %r285, %r284};
	mov.b32 	%r288, 1994120109;
	mov.b32 	%r289, 487262998;
	mov.b32 	%r290, -497131844;
	mov.b32 	%r291, 2044649127;
	st.local.v4.u32 	[%rd4+624], {%r291, %r290, %r289, %r288};
	mov.b32 	%r292, 503974420;
	mov.b32 	%r293, 1312438900;
	mov.b32 	%r294, 1446130276;
	mov.b32 	%r295, 1004593371;
	st.local.v4.u32 	[%rd4+640], {%r295, %r294, %r293, %r292};
	mov.b32 	%r296, -463709000;
	mov.b32 	%r297, 1814307912;
	mov.b32 	%r298, 168166924;
	mov.b32 	%r299, -615954030;
	st.local.v4.u32 	[%rd4+656], {%r299, %r298, %r297, %r296};
	mov.b32 	%r300, -1503501628;
	mov.b32 	%r301, -273896381;
	mov.b32 	%r302, 1859376061;
	mov.b32 	%r303, 1573044895;
	st.local.v4.u32 	[%rd4+672], {%r303, %r302, %r301, %r300};
	mov.b32 	%r304, -1954973198;
	mov.b32 	%r305, 937747667;
	mov.b32 	%r306, -1533700815;
	mov.b32 	%r307, -1466855111;
	st.local.v4.u32 	[%rd4+688], {%r307, %r306, %r305, %r304};
	mov.b32 	%r308, -1217565222;
	mov.b32 	%r309, 1496790894;
	mov.b32 	%r310, 1137232011;
	mov.b32 	%r311, 854058965;
	st.local.v4.u32 	[%rd4+704], {%r311, %r310, %r309, %r308};
	mov.b32 	%r312, -525751991;
	mov.b32 	%r313, -766620004;
	mov.b32 	%r314, 1691735473;
	mov.b32 	%r315, -1936880383;
	st.local.v4.u32 	[%rd4+720], {%r315, %r314, %r313, %r312};
	mov.b32 	%r316, 636152527;
	mov.b32 	%r317, 133494003;
	mov.b32 	%r318, -95005012;
	mov.b32 	%r319, -1267962664;
	st.local.v4.u32 	[%rd4+736], {%r319, %r318, %r317, %r316};
	mov.b32 	%r320, 403179536;
	mov.b32 	%r321, -374428089;
	mov.b32 	%r322, -1904575756;
	mov.b32 	%r323, -1352309302;
	st.local.v4.u32 	[%rd4+752], {%r323, %r322, %r321, %r320};
	mov.b32 	%r324, 1915629148;
	mov.b32 	%r325, 1864705354;
	mov.b32 	%r326, -2005370640;
	mov.b32 	%r327, -709182865;
	st.local.v4.u32 	[%rd4+768], {%r327, %r326, %r325, %r324};
	mov.b32 	%r328, 1371981463;
	mov.b32 	%r329, -944458637;
	mov.b32 	%r330, -240736681;
	mov.b32 	%r331, 605822008;
	st.local.v4.u32 	[%rd4+784], {%r331, %r330, %r329, %r328};
	mov.b32 	%r332, 555687742;
	mov.b32 	%r333, -1670089496;
	mov.b32 	%r334, 2094914977;
	mov.b32 	%r335, 602466507;
	st.local.v4.u32 	[%rd4+800], {%r335, %r334, %r333, %r332};
	mov.b32 	%r336, -2054518257;
	mov.b32 	%r337, -2037675251;
	mov.b32 	%r338, -591544991;
	mov.b32 	%r339, -582268010;
	st.local.v4.u32 	[%rd4+816], {%r339, %r338, %r337, %r336};
	mov.b32 	%r340, -1436129588;
	mov.b32 	%r341, -994724495;
	mov.b32 	%r342, 1111375484;
	mov.b32 	%r343, -1871679264;
	st.local.v4.u32 	[%rd4+832], {%r343, %r342, %r341, %r340};
	mov.b32 	%r344, 302911004;
	mov.b32 	%r345, 32962295;
	mov.b32 	%r346, 84083462;
	mov.b32 	%r347, -666351472;
	st.local.v4.u32 	[%rd4+848], {%r347, %r346, %r345, %r344};
	mov.b32 	%r348, -793134743;
	mov.b32 	%r349, -111716434;
	mov.b32 	%r350, 1597322602;
	mov.b32 	%r351, -1553899070;
	st.local.v4.u32 	[%rd4+864], {%r351, %r350, %r349, %r348};
	mov.b32 	%r352, -1180787161;
	mov.b32 	%r353, 656219450;
	mov.b32 	%r354, 1489093017;
	mov.b32 	%r355, -1853454825;
	st.local.v4.u32 	[%rd4+880], {%r355, %r354, %r353, %r352};
	mov.b32 	%r356, 856756514;
	mov.b32 	%r357, -1281845205;
	mov.b32 	%r358, 335083755;
	mov.b32 	%r359, 954327513;
	st.local.v4.u32 	[%rd4+896], {%r359, %r358, %r357, %r356};
	mov.b32 	%r360, -1483434957;
	mov.b32 	%r361, -1987146233;
	mov.b32 	%r362, 1893325225;
	mov.b32 	%r363, -1150719534;
	st.local.v4.u32 	[%rd4+912], {%r363, %r362, %r361, %r360};
	mov.b32 	%r364, 552200649;
	mov.b32 	%r365, -1836611819;
	mov.b32 	%r366, 572399164;
	mov.b32 	%r367, -1231316179;
	st.local.v4.u32 	[%rd4+928], {%r367, %r366, %r365, %r364};
	mov.b32 	%r368, 2061492133;
	mov.b32 	%r369, 2015897680;
	mov.b32 	%r370, -11184726;
	mov.b32 	%r371, 1238290055;
	st.local.v4.u32 	[%rd4+944], {%r371, %r370, %r369, %r368};
	mov.b32 	%r372, 386731290;
	mov.b32 	%r373, -2138470135;
	mov.b32 	%r374, -123625127;
	mov.b32 	%r375, -1886614525;
	st.local.v4.u32 	[%rd4+960], {%r375, %r374, %r373, %r372};
	mov.b32 	%r376, -1201116976;
	mov.b32 	%r377, -968736124;
	mov.b32 	%r378, 837215959;
	mov.b32 	%r379, -624967835;
	st.local.v4.u32 	[%rd4+976], {%r379, %r378, %r377, %r376};
	mov.b32 	%r380, 286199582;
	mov.b32 	%r381, 1999449434;
	mov.b32 	%r382, -1332111063;
	mov.b32 	%r383, -1019133566;
	st.local.v4.u32 	[%rd4+992], {%r383, %r382, %r381, %r380};
	mov.b32 	%r384, 974525996;
	mov.b32 	%r385, -692339859;
	mov.b32 	%r386, -61582168;
	mov.b32 	%r387, -877612933;
	st.local.v4.u32 	[%rd4+1008], {%r387, %r386, %r385, %r384};
	mov.b32 	%r388, 2071721613;
	mov.b32 	%r389, 2004348569;
	mov.b32 	%r390, 2088564868;
	mov.b32 	%r391, 1667483301;
	st.local.v4.u32 	[%rd5], {%r391, %r390, %r389, %r388};
	add.s64 	%rd114, %rd5, 16;
	mov.b32 	%r392, -976907948;
	mov.b32 	%r393, 1869602481;
	mov.b32 	%r394, 1802229437;
	mov.b32 	%r395, -218956019;
	st.local.v4.u32 	[%rd5+16], {%r395, %r394, %r393, %r392};
	mov.b32 	%r396, 724260477;
	mov.b32 	%r397, 1734856361;
	mov.b32 	%r398, 16843267;
	mov.b32 	%r399, 808476752;
	st.local.v4.u32 	[%rd5+32], {%r399, %r398, %r397, %r396};
	mov.b32 	%r400, 1987505306;
	mov.b32 	%r401, -1414836762;
	mov.b32 	%r402, -673729182;
	mov.b32 	%r403, -16849127;
	st.local.v4.u32 	[%rd5+48], {%r403, %r402, %r401, %r400};
	mov.b32 	%r404, 2105408135;
	mov.b32 	%r405, -909539008;
	mov.b32 	%r406, -2105401443;
	mov.b32 	%r407, -892694715;
	st.local.v4.u32 	[%rd5+64], {%r407, %r406, %r405, %r404};
	mov.b32 	%r408, -252642549;
	mov.b32 	%r409, 1195871945;
	mov.b32 	%r410, 1499050731;
	mov.b32 	%r411, -84218091;
	st.local.v4.u32 	[%rd5+80], {%r411, %r410, %r409, %r408};
	mov.b32 	%r412, -1347467798;
	mov.b32 	%r413, -1566416899;
	mov.b32 	%r414, -724257945;
	mov.b32 	%r415, -1381154324;
	st.local.v4.u32 	[%rd5+96], {%r415, %r414, %r413, %r412};
	mov.b32 	%r416, -1061119141;
	mov.b32 	%r417, 1920132246;
	mov.b32 	%r418, -1532734473;
	mov.b32 	%r419, -1667488833;
	st.local.v4.u32 	[%rd5+112], {%r419, %r418, %r417, %r416};
	mov.b32 	%r420, 640044138;
	mov.b32 	%r421, -1819066962;
	mov.b32 	%r422, -33693412;
	mov.b32 	%r423, -1212713534;
	st.local.v4.u32 	[%rd5+128], {%r423, %r422, %r421, %r420};
	mov.b32 	%r424, -859012273;
	mov.b32 	%r425, -134744830;
	mov.b32 	%r426, 1061125697;
	mov.b32 	%r427, 909536346;
	st.local.v4.u32 	[%rd5+144], {%r427, %r426, %r425, %r424};
	mov.b32 	%r428, -235800312;
	mov.b32 	%r429, -437923532;
	mov.b32 	%r430, -1515892236;
	mov.b32 	%r431, 875849820;
	st.local.v4.u32 	[%rd5+160], {%r431, %r430, %r429, %r428};
	mov.b32 	%r432, 353708607;
	mov.b32 	%r433, 825320019;
	mov.b32 	%r434, -656888973;
	mov.b32 	%r435, 1903288979;
	st.local.v4.u32 	[%rd5+176], {%r435, %r434, %r433, %r432};
	mov.b32 	%r436, -1010590370;
	mov.b32 	%r437, 589514341;
	mov.b32 	%r438, -943221422;
	mov.b32 	%r439, 67373068;
	st.local.v4.u32 	[%rd5+192], {%r439, %r438, %r437, %r436};
	mov.b32 	%r440, -1701171275;
	mov.b32 	%r441, 84216335;
	mov.b32 	%r442, -1768540255;
	mov.b32 	%r443, 404238376;
	st.local.v4.u32 	[%rd5+208], {%r443, %r442, %r441, %r440};
	mov.b32 	%r444, -488448195;
	mov.b32 	%r445, -2139087973;
	mov.b32 	%r446, 303178806;
	mov.b32 	%r447, 117902857;
	st.local.v4.u32 	[%rd5+224], {%r447, %r446, %r445, %r444};
	mov.b32 	%r448, 1970662047;
	mov.b32 	%r449, -1296924723;
	mov.b32 	%r450, 656887401;
	mov.b32 	%r451, -336868058;
	st.local.v4.u32 	[%rd5+240], {%r451, %r450, %r449, %r448};
	mov.b32 	%r452, 437924910;
	mov.b32 	%r453, 741103732;
	mov.b32 	%r454, -2088559202;
	mov.b32 	%r455, 151589403;
	st.local.v4.u32 	[%rd5+256], {%r455, %r454, %r453, %r452};
	mov.b32 	%r456, -1600103429;
	mov.b32 	%r457, 1515893998;
	mov.b32 	%r458, 1852759218;
	mov.b32 	%r459, 454768173;
	st.local.v4.u32 	[%rd5+272], {%r459, %r458, %r457, %r456};
	mov.b32 	%r460, -1280082482;
	mov.b32 	%r461, -690571423;
	mov.b32 	%r462, 993752653;
	mov.b32 	%r463, 1381147894;
	st.local.v4.u32 	[%rd5+288], {%r463, %r462, %r461, %r460};
	mov.b32 	%r464, -2071719017;
	mov.b32 	%r465, 791633521;
	mov.b32 	%r466, -471605954;
	mov.b32 	%r467, 690573947;
	st.local.v4.u32 	[%rd5+304], {%r467, %r466, %r465, %r464};
	mov.b32 	%r468, -303185620;
	mov.b32 	%r469, -774784664;
	mov.b32 	%r470, 1397991157;
	st.local.v4.u32 	[%rd5+320], {%r470, %r469, %r213, %r468};
	mov.b32 	%r471, 1532737261;
	mov.b32 	%r472, -1313769016;
	mov.b32 	%r473, -50535649;
	mov.b32 	%r474, 538984544;
	st.local.v4.u32 	[%rd5+336], {%r474, %r473, %r472, %r471};
	mov.b32 	%r475, 960066123;
	mov.b32 	%r476, -1094817831;
	mov.b32 	%r477, -875852474;
	mov.b32 	%r478, 1785386174;
	st.local.v4.u32 	[%rd5+352], {%r478, %r477, %r476, %r475};
	mov.b32 	%r479, -808483510;
	mov.b32 	%r480, 1482207464;
	mov.b32 	%r481, 1280088276;
	mov.b32 	%r482, 1246401758;
	st.local.v4.u32 	[%rd5+368], {%r482, %r481, %r480, %r479};
	mov.b32 	%r483, -67375850;
	mov.b32 	%r484, -1431679003;
	mov.b32 	%r485, -269499094;
	mov.b32 	%r486, -791626901;
	st.local.v4.u32 	[%rd5+384], {%r486, %r485, %r484, %r483};
	mov.b32 	%r487, -2054876780;
	mov.b32 	%r488, 859006549;
	mov.b32 	%r489, 1296931543;
	mov.b32 	%r490, 1128498885;
	st.local.v4.u32 	[%rd5+400], {%r490, %r489, %r488, %r487};
	mov.b32 	%r491, 2139094657;
	mov.b32 	%r492, 33686534;
	mov.b32 	%r493, -101062384;
	mov.b32 	%r494, 1162185423;
	st.local.v4.u32 	[%rd5+416], {%r494, %r493, %r492, %r491};
	mov.b32 	%r495, -1465365533;
	mov.b32 	%r496, -1616960070;
	mov.b32 	%r497, 1010595908;
	mov.b32 	%r498, 1347461360;
	st.local.v4.u32 	[%rd5+432], {%r498, %r497, %r496, %r495};
	mov.b32 	%r499, -1886452342;
	mov.b32 	%r500, 1077969088;
	mov.b32 	%r501, -1549574658;
	mov.b32 	%r502, 1364304627;
	st.local.v4.u32 	[%rd5+448], {%r502, %r501, %r500, %r499};
	mov.b32 	%r503, -168431356;
	mov.b32 	%r504, 943222856;
	mov.b32 	%r505, -1650646596;
	mov.b32 	%r506, -1835909203;
	st.local.v4.u32 	[%rd5+464], {%r506, %r505, %r504, %r503};
	mov.b32 	%r507, 555827811;
	mov.b32 	%r508, -623202443;
	mov.b32 	%r509, -1229555775;
	mov.b32 	%r510, -1128504353;
	st.local.v4.u32 	[%rd5+480], {%r510, %r509, %r508, %r507};
	mov.b32 	%r511, -757940371;
	mov.b32 	%r512, -202113778;
	mov.b32 	%r513, -6886;
	mov.b32 	%r514, 269492272;
	st.local.v4.u32 	[%rd5+496], {%r514, %r513, %r512, %r511};
	mov.b32 	%r515, -320027857;
	mov.b32 	%r516, 320022069;
	mov.b32 	%r517, 202119188;
	mov.b32 	%r518, -842170036;
	st.local.v4.u32 	[%rd5+512], {%r518, %r517, %r516, %r515};
	mov.b32 	%r519, 387395129;
	mov.b32 	%r520, 1145342156;
	mov.b32 	%r521, -1751698014;
	mov.b32 	%r522, 1600110305;
	st.local.v4.u32 	[%rd5+528], {%r522, %r521, %r520, %r519};
	mov.b32 	%r523, 1027439175;
	mov.b32 	%r524, 2122251394;
	mov.b32 	%r525, -1482205710;
	mov.b32 	%r526, -993750185;
	st.local.v4.u32 	[%rd5+544], {%r526, %r525, %r524, %r523};
	mov.b32 	%r527, 1936975509;
	mov.b32 	%r528, 421081643;
	mov.b32 	%r529, 1566423783;
	mov.b32 	%r530, 1684326572;
	st.local.v4.u32 	[%rd5+560], {%r530, %r529, %r528, %r527};
	mov.b32 	%r531, -589520001;
	mov.b32 	%r532, 1330618065;
	mov.b32 	%r533, -2122245736;
	mov.b32 	%r534, 1616953504;
	st.local.v4.u32 	[%rd5+576], {%r534, %r533, %r532, %r531};
	mov.b32 	%r535, -2004350077;
	mov.b32 	%r536, -1869595733;
	mov.b32 	%r537, 707417214;
	mov.b32 	%r538, 572671078;
	st.local.v4.u32 	[%rd5+592], {%r538, %r537, %r536, %r535};
	mov.b32 	%r539, 336865340;
	mov.b32 	%r540, -1195873325;
	mov.b32 	%r541, -286341335;
	mov.b32 	%r542, 1179028682;
	st.local.v4.u32 	[%rd5+608], {%r542, %r541, %r540, %r539};
	mov.b32 	%r543, -606360202;
	mov.b32 	%r544, 185275933;
	mov.b32 	%r545, 1583267042;
	mov.b32 	%r546, -555833479;
	st.local.v4.u32 	[%rd5+624], {%r546, %r545, %r544, %r543};
	mov.b32 	%r547, 168432670;
	mov.b32 	%r548, 976909390;
	mov.b32 	%r549, 842163286;
	mov.b32 	%r550, -522134725;
	st.local.v4.u32 	[%rd5+640], {%r550, %r549, %r548, %r547};
	mov.b32 	%r551, 1549580516;
	mov.b32 	%r552, 606357612;
	mov.b32 	%r553, 101059594;
	mov.b32 	%r554, 1229558491;
	st.local.v4.u32 	[%rd5+656], {%r554, %r553, %r552, %r551};
	mov.b32 	%r555, 1650640038;
	mov.b32 	%r556, -1397996561;
	mov.b32 	%r557, -741098130;
	mov.b32 	%r558, -1027432611;
	st.local.v4.u32 	[%rd5+672], {%r558, %r557, %r556, %r555};
	mov.b32 	%r559, 2038035083;
	mov.b32 	%r560, -454765769;
	mov.b32 	%r561, -1785384540;
	mov.b32 	%r562, -1852753496;
	st.local.v4.u32 	[%rd5+688], {%r562, %r561, %r560, %r559};
	mov.b32 	%r563, 1835915959;
	mov.b32 	%r564, 926379609;
	mov.b32 	%r565, -926381245;
	mov.b32 	%r566, -404237006;
	st.local.v4.u32 	[%rd5+704], {%r566, %r565, %r564, %r563};
	mov.b32 	%r567, -1448523296;
	mov.b32 	%r568, 1313774802;
	mov.b32 	%r569, -707415708;
	mov.b32 	%r570, -1920138868;
	st.local.v4.u32 	[%rd5+720], {%r570, %r569, %r568, %r567};
	mov.b32 	%r571, -353710299;
	mov.b32 	%r572, -185273593;
	mov.b32 	%r573, 1448520954;
	mov.b32 	%r574, 1819072692;
	st.local.v4.u32 	[%rd5+736], {%r574, %r573, %r572, %r571};
	mov.b32 	%r575, 134746136;
	mov.b32 	%r576, -1364310039;
	mov.b32 	%r577, 2054878350;
	mov.b32 	%r578, 1701169839;
	st.local.v4.u32 	[%rd5+752], {%r578, %r577, %r576, %r575};
	mov.b32 	%r579, 774790258;
	mov.b32 	%r580, 623200879;
	mov.b32 	%r581, 2021191816;
	mov.b32 	%r582, -1162186795;
	st.local.v4.u32 	[%rd5+768], {%r582, %r581, %r580, %r579};
	mov.b32 	%r583, -960063663;
	mov.b32 	%r584, -1263242297;
	mov.b32 	%r585, -1499047951;
	mov.b32 	%r586, 471611428;
	st.local.v4.u32 	[%rd5+784], {%r586, %r585, %r584, %r583};
	mov.b32 	%r587, 522141217;
	mov.b32 	%r588, 1953818780;
	mov.b32 	%r589, -572677764;
	mov.b32 	%r590, -387396829;
	st.local.v4.u32 	[%rd5+800], {%r590, %r589, %r588, %r587};
	mov.b32 	%r591, -1970663547;
	mov.b32 	%r592, -1953821306;
	mov.b32 	%r593, -1111662116;
	mov.b32 	%r594, 1263245021;
	st.local.v4.u32 	[%rd5+816], {%r594, %r593, %r592, %r591};
	mov.b32 	%r595, 1718013098;
	mov.b32 	%r596, -1246400060;
	mov.b32 	%r597, 1044282434;
	mov.b32 	%r598, 1886445712;
	st.local.v4.u32 	[%rd5+832], {%r598, %r597, %r596, %r595};
	mov.b32 	%r599, 235805714;
	mov.b32 	%r600, -151587071;
	mov.b32 	%r601, 50529797;
	mov.b32 	%r602, 1212715224;
	st.local.v4.u32 	[%rd5+848], {%r602, %r601, %r600, %r599};
	mov.b32 	%r603, -1179031088;
	mov.b32 	%r604, 1465364217;
	mov.b32 	%r605, 892693087;
	mov.b32 	%r606, 1633796771;
	st.local.v4.u32 	[%rd5+864], {%r606, %r605, %r604, %r603};
	mov.b32 	%r607, -1633802311;
	mov.b32 	%r608, 488454695;
	mov.b32 	%r609, -1044276904;
	mov.b32 	%r610, -2038032495;
	st.local.v4.u32 	[%rd5+880], {%r610, %r609, %r608, %r607};
	mov.b32 	%r611, 286335539;
	mov.b32 	%r612, -1734857805;
	mov.b32 	%r613, -117904621;
	mov.b32 	%r614, -505292488;
	st.local.v4.u32 	[%rd5+896], {%r614, %r613, %r612, %r611};
	mov.b32 	%r615, -1802226777;
	mov.b32 	%r616, -1903294583;
	mov.b32 	%r617, -640046736;
	mov.b32 	%r618, 1768542907;
	st.local.v4.u32 	[%rd5+912], {%r618, %r617, %r616, %r615};
	mov.b32 	%r619, -370554592;
	mov.b32 	%r620, -2021190254;
	mov.b32 	%r621, 505297954;
	mov.b32 	%r622, -1684329034;
	st.local.v4.u32 	[%rd5+928], {%r622, %r621, %r620, %r619};
	mov.b32 	%r623, -538991238;
	mov.b32 	%r624, 673730680;
	mov.b32 	%r625, 1431677695;
	mov.b32 	%r626, -825325751;
	st.local.v4.u32 	[%rd5+944], {%r626, %r625, %r624, %r623};
	mov.b32 	%r627, 218962455;
	mov.b32 	%r628, -1987507840;
	mov.b32 	%r629, -1583261192;
	mov.b32 	%r630, -1936981105;
	st.local.v4.u32 	[%rd5+960], {%r630, %r629, %r628, %r627};
	mov.b32 	%r631, 1751699640;
	mov.b32 	%r632, 1111655622;
	mov.b32 	%r633, -421079247;
	mov.b32 	%r634, -1077975590;
	st.local.v4.u32 	[%rd5+976], {%r634, %r633, %r632, %r631};
	mov.b32 	%r635, 252648977;
	mov.b32 	%r636, 757946999;
	mov.b32 	%r637, -1718015568;
	mov.b32 	%r638, 1094812355;
	st.local.v4.u32 	[%rd5+992], {%r638, %r637, %r636, %r635};
	mov.b32 	%r639, 370551866;
	mov.b32 	%r640, -1145344554;
	mov.b32 	%r641, 1414834428;
	mov.b32 	%r642, -1330611253;
	st.local.v4.u32 	[%rd5+1008], {%r642, %r641, %r640, %r639};
	mov.b32 	%r643, 2079755643;
	mov.b32 	%r644, 2012125559;
	mov.b32 	%r645, 2096661628;
	mov.b32 	%r646, 1673962851;
	st.local.v4.u32 	[%rd6], {%r646, %r645, %r644, %r643};
	add.s64 	%rd113, %rd6, 16;
	mov.b32 	%r647, -980331323;
	mov.b32 	%r648, 1876865391;
	mov.b32 	%r649, 1809235307;
	mov.b32 	%r650, -218165774;
	st.local.v4.u32 	[%rd6+16], {%r650, %r649, %r648, %r647};
	mov.b32 	%r651, 727088427;
	mov.b32 	%r652, 1741597031;
	mov.b32 	%r653, 16909057;
	mov.b32 	%r654, 811618352;
	st.local.v4.u32 	[%rd6+32], {%r654, %r653, %r652, %r651};
	mov.b32 	%r655, 1995217526;
	mov.b32 	%r656, -1420958037;
	mov.b32 	%r657, -675978537;
	mov.b32 	%r658, -18408962;
	st.local.v4.u32 	[%rd6+48], {%r658, %r657, %r656, %r655};
	mov.b32 	%r659, 2113570685;
	mov.b32 	%r660, -913751863;
	mov.b32 	%r661, -2111857278;
	mov.b32 	%r662, -896580150;
	st.local.v4.u32 	[%rd6+64], {%r662, %r661, %r660, %r659};
	mov.b32 	%r663, -251982864;
	mov.b32 	%r664, 1200539975;
	mov.b32 	%r665, 1504897881;
	mov.b32 	%r666, -84994566;
	st.local.v4.u32 	[%rd6+80], {%r666, %r665, %r664, %r663};
	mov.b32 	%r667, -1354372433;
	mov.b32 	%r668, -1570767454;
	mov.b32 	%r669, -726439980;
	mov.b32 	%r670, -1388188499;
	st.local.v4.u32 	[%rd6+96], {%r670, %r669, %r668, %r667};
	mov.b32 	%r671, -1063560256;
	mov.b32 	%r672, 1927583346;
	mov.b32 	%r673, -1538000988;
	mov.b32 	%r674, -1675378788;
	st.local.v4.u32 	[%rd6+112], {%r674, %r673, %r672, %r671};
	mov.b32 	%r675, 642542118;
	mov.b32 	%r676, -1824674157;
	mov.b32 	%r677, -35578627;
	mov.b32 	%r678, -1217019209;
	st.local.v4.u32 	[%rd6+128], {%r678, %r677, %r676, %r675};
	mov.b32 	%r679, -863809588;
	mov.b32 	%r680, -134937865;
	mov.b32 	%r681, 1065238847;
	mov.b32 	%r682, 913070646;
	st.local.v4.u32 	[%rd6+144], {%r682, %r681, %r680, %r679};
	mov.b32 	%r683, -235337487;
	mov.b32 	%r684, -439274267;
	mov.b32 	%r685, -1521355611;
	mov.b32 	%r686, 879254580;
	st.local.v4.u32 	[%rd6+160], {%r686, %r685, %r684, %r683};
	mov.b32 	%r687, 355090197;
	mov.b32 	%r688, 828527409;
	mov.b32 	%r689, -659852328;
	mov.b32 	%r690, 1910674289;
	st.local.v4.u32 	[%rd6+176], {%r690, %r689, %r688, %r687};
	mov.b32 	%r691, -1013096765;
	mov.b32 	%r692, 591815971;
	mov.b32 	%r693, -946515257;
	mov.b32 	%r694, 67636228;
	st.local.v4.u32 	[%rd6+192], {%r694, %r693, %r692, %r691};
	mov.b32 	%r695, -1708149350;
	mov.b32 	%r696, 84545285;
	mov.b32 	%r697, -1774739050;
	mov.b32 	%r698, 405809176;
	st.local.v4.u32 	[%rd6+208], {%r698, %r697, %r696, %r695};
	mov.b32 	%r699, -488686110;
	mov.b32 	%r700, -2145674368;
	mov.b32 	%r701, 304363026;
	mov.b32 	%r702, 118360327;
	st.local.v4.u32 	[%rd6+224], {%r702, %r701, %r700, %r699};
	mov.b32 	%r703, 1978310517;
	mov.b32 	%r704, -1300247118;
	mov.b32 	%r705, 659450151;
	mov.b32 	%r706, -338876693;
	st.local.v4.u32 	[%rd6+240], {%r706, %r705, %r704, %r703};
	mov.b32 	%r707, 439627290;
	mov.b32 	%r708, 743994412;
	mov.b32 	%r709, -2095210877;
	mov.b32 	%r710, 152181513;
	st.local.v4.u32 	[%rd6+256], {%r710, %r709, %r708, %r707};
	mov.b32 	%r711, -1604584544;
	mov.b32 	%r712, 1521806938;
	mov.b32 	%r713, 1859957358;
	mov.b32 	%r714, 456535323;
	st.local.v4.u32 	[%rd6+272], {%r714, %r713, %r712, %r711};
	mov.b32 	%r715, -1283600717;
	mov.b32 	%r716, -692624938;
	mov.b32 	%r717, 997608763;
	mov.b32 	%r718, 1386542674;
	st.local.v4.u32 	[%rd6+288], {%r718, %r717, %r716, %r715};
	mov.b32 	%r719, -2079090812;
	mov.b32 	%r720, 794718511;
	mov.b32 	%r721, -472039709;
	mov.b32 	%r722, 693271337;
	st.local.v4.u32 	[%rd6+304], {%r722, %r721, %r720, %r719};
	mov.b32 	%r723, -306107155;
	mov.b32 	%r724, -776378159;
	mov.b32 	%r725, 1403450707;
	st.local.v4.u32 	[%rd6+320], {%r725, %r724, %r213, %r723};
	mov.b32 	%r726, 1538714971;
	mov.b32 	%r727, -1317418831;
	mov.b32 	%r728, -52224004;
	mov.b32 	%r729, 541089824;
	st.local.v4.u32 	[%rd6+336], {%r729, %r728, %r727, %r726};
	mov.b32 	%r730, 963791673;
	mov.b32 	%r731, -1100490306;
	mov.b32 	%r732, -879933749;
	mov.b32 	%r733, 1792327274;
	st.local.v4.u32 	[%rd6+352], {%r733, %r732, %r731, %r730};
	mov.b32 	%r734, -813348145;
	mov.b32 	%r735, 1487988824;
	mov.b32 	%r736, 1285084236;
	mov.b32 	%r737, 1251270218;
	st.local.v4.u32 	[%rd6+368], {%r737, %r736, %r735, %r734};
	mov.b32 	%r738, -68348165;
	mov.b32 	%r739, -1437604438;
	mov.b32 	%r740, -272291089;
	mov.b32 	%r741, -793023536;
	st.local.v4.u32 	[%rd6+384], {%r741, %r740, %r739, %r738};
	mov.b32 	%r742, -2062445435;
	mov.b32 	%r743, 862344499;
	mov.b32 	%r744, 1301993293;
	mov.b32 	%r745, 1132905795;
	st.local.v4.u32 	[%rd6+400], {%r745, %r744, %r743, %r742};
	mov.b32 	%r746, 2147385727;
	mov.b32 	%r747, 33818114;
	mov.b32 	%r748, -102166279;
	mov.b32 	%r749, 1166724933;
	st.local.v4.u32 	[%rd6+416], {%r749, %r748, %r747, %r746};
	mov.b32 	%r750, -1471421528;
	mov.b32 	%r751, -1624917345;
	mov.b32 	%r752, 1014514748;
	mov.b32 	%r753, 1352724560;
	st.local.v4.u32 	[%rd6+432], {%r753, %r752, %r751, %r750};
	mov.b32 	%r754, -1895462257;
	mov.b32 	%r755, 1082179648;
	mov.b32 	%r756, -1554121053;
	mov.b32 	%r757, 1369633617;
	st.local.v4.u32 	[%rd6+448], {%r757, %r756, %r755, %r754};
	mov.b32 	%r758, -168753931;
	mov.b32 	%r759, 946882616;
	mov.b32 	%r760, -1658733411;
	mov.b32 	%r761, -1841320558;
	st.local.v4.u32 	[%rd6+464], {%r761, %r760, %r759, %r758};
	mov.b32 	%r762, 557998881;
	mov.b32 	%r763, -626035238;
	mov.b32 	%r764, -1233665610;
	mov.b32 	%r765, -1134305348;
	st.local.v4.u32 	[%rd6+480], {%r765, %r764, %r763, %r762};
	mov.b32 	%r766, -759206446;
	mov.b32 	%r767, -201519373;
	mov.b32 	%r768, -1762561;
	mov.b32 	%r769, 270544912;
	st.local.v4.u32 	[%rd6+496], {%r769, %r768, %r767, %r766};
	mov.b32 	%r770, -322752532;
	mov.b32 	%r771, 321271059;
	mov.b32 	%r772, 202904588;
	mov.b32 	%r773, -847164211;
	st.local.v4.u32 	[%rd6+512], {%r773, %r772, %r771, %r770};
	mov.b32 	%r774, 388905239;
	mov.b32 	%r775, 1149815876;
	mov.b32 	%r776, -1758092649;
	mov.b32 	%r777, 1606345055;
	st.local.v4.u32 	[%rd6+528], {%r777, %r776, %r775, %r774};
	mov.b32 	%r778, 1031423805;
	mov.b32 	%r779, 2130477694;
	mov.b32 	%r780, -1487539545;
	mov.b32 	%r781, -996976700;
	st.local.v4.u32 	[%rd6+544], {%r781, %r780, %r779, %r778};
	mov.b32 	%r782, 1944491379;
	mov.b32 	%r783, 422718233;
	mov.b32 	%r784, 1572530013;
	mov.b32 	%r785, 1690872932;
	st.local.v4.u32 	[%rd6+560], {%r785, %r784, %r783, %r782};
	mov.b32 	%r786, -593264676;
	mov.b32 	%r787, 1335808335;
	mov.b32 	%r788, -2129028991;
	mov.b32 	%r789, 1623236704;
	st.local.v4.u32 	[%rd6+576], {%r789, %r788, %r787, %r786};
	mov.b32 	%r790, -2012511352;
	mov.b32 	%r791, -1875137648;
	mov.b32 	%r792, 710180394;
	mov.b32 	%r793, 574907938;
	st.local.v4.u32 	[%rd6+592], {%r793, %r792, %r791, %r790};
	mov.b32 	%r794, 338181140;
	mov.b32 	%r795, -1200893000;
	mov.b32 	%r796, -288937490;
	mov.b32 	%r797, 1183631942;
	st.local.v4.u32 	[%rd6+608], {%r797, %r796, %r795, %r794};
	mov.b32 	%r798, -609388837;
	mov.b32 	%r799, 185998603;
	mov.b32 	%r800, 1589437022;
	mov.b32 	%r801, -559449634;
	st.local.v4.u32 	[%rd6+624], {%r801, %r800, %r799, %r798};
	mov.b32 	%r802, 169090570;
	mov.b32 	%r803, 980700730;
	mov.b32 	%r804, 845436466;
	mov.b32 	%r805, -522503200;
	st.local.v4.u32 	[%rd6+640], {%r805, %r804, %r803, %r802};
	mov.b32 	%r806, 1555620956;
	mov.b32 	%r807, 608726052;
	mov.b32 	%r808, 101452294;
	mov.b32 	%r809, 1234361161;
	st.local.v4.u32 	[%rd6+656], {%r809, %r808, %r807, %r806};
	mov.b32 	%r810, 1657054818;
	mov.b32 	%r811, -1404833876;
	mov.b32 	%r812, -742560045;
	mov.b32 	%r813, -1029743166;
	st.local.v4.u32 	[%rd6+672], {%r813, %r812, %r811, %r810};
	mov.b32 	%r814, 2045938553;
	mov.b32 	%r815, -455919644;
	mov.b32 	%r816, -1791908715;
	mov.b32 	%r817, -1858492271;
	st.local.v4.u32 	[%rd6+688], {%r817, %r816, %r815, %r814};
	mov.b32 	%r818, 1843050349;
	mov.b32 	%r819, 929978679;
	mov.b32 	%r820, -930397240;
	mov.b32 	%r821, -405458201;
	st.local.v4.u32 	[%rd6+704], {%r821, %r820, %r819, %r818};
	mov.b32 	%r822, -1454776151;
	mov.b32 	%r823, 1318900302;
	mov.b32 	%r824, -709794603;
	mov.b32 	%r825, -1929278323;
	st.local.v4.u32 	[%rd6+720], {%r825, %r824, %r823, %r822};
	mov.b32 	%r826, -355523094;
	mov.b32 	%r827, -185399308;
	mov.b32 	%r828, 1454176854;
	mov.b32 	%r829, 1826141292;
	st.local.v4.u32 	[%rd6+736], {%r829, %r828, %r827, %r826};
	mov.b32 	%r830, 135272456;
	mov.b32 	%r831, -1371018834;
	mov.b32 	%r832, 2062847610;
	mov.b32 	%r833, 1707781989;
	st.local.v4.u32 	[%rd6+752], {%r833, %r832, %r831, %r830};
	mov.b32 	%r834, 777810478;
	mov.b32 	%r835, 625635109;
	mov.b32 	%r836, 2029029496;
	mov.b32 	%r837, -1167075910;
	st.local.v4.u32 	[%rd6+768], {%r837, %r836, %r835, %r834};
	mov.b32 	%r838, -963161658;
	mov.b32 	%r839, -1267480652;
	mov.b32 	%r840, -1504185946;
	mov.b32 	%r841, 473441308;
	st.local.v4.u32 	[%rd6+784], {%r841, %r840, %r839, %r838};
	mov.b32 	%r842, 524165407;
	mov.b32 	%r843, 1961401460;
	mov.b32 	%r844, -576619299;
	mov.b32 	%r845, -389340184;
	st.local.v4.u32 	[%rd6+800], {%r845, %r844, %r843, %r842};
	mov.b32 	%r846, -1978694262;
	mov.b32 	%r847, -1962047861;
	mov.b32 	%r848, -1117659971;
	mov.b32 	%r849, 1268178251;
	st.local.v4.u32 	[%rd6+816], {%r849, %r848, %r847, %r846};
	mov.b32 	%r850, 1724688998;
	mov.b32 	%r851, -1250835275;
	mov.b32 	%r852, 1048330814;
	mov.b32 	%r853, 1893765232;
	st.local.v4.u32 	[%rd6+832], {%r853, %r852, %r851, %r850};
	mov.b32 	%r854, 236720654;
	mov.b32 	%r855, -151584266;
	mov.b32 	%r856, 50726147;
	mov.b32 	%r857, 1217452104;
	st.local.v4.u32 	[%rd6+848], {%r857, %r856, %r855, %r854};
	mov.b32 	%r858, -1184247623;
	mov.b32 	%r859, 1471084887;
	mov.b32 	%r860, 896163637;
	mov.b32 	%r861, 1640145761;
	st.local.v4.u32 	[%rd6+864], {%r861, %r860, %r859, %r858};
	mov.b32 	%r862, -1641563746;
	mov.b32 	%r863, 490350365;
	mov.b32 	%r864, -1046914879;
	mov.b32 	%r865, -2045275770;
	st.local.v4.u32 	[%rd6+880], {%r865, %r864, %r863, %r862};
	mov.b32 	%r866, 287453969;
	mov.b32 	%r867, -1741966440;
	mov.b32 	%r868, -118811656;
	mov.b32 	%r869, -505857823;
	st.local.v4.u32 	[%rd6+896], {%r869, %r868, %r867, %r866};
	mov.b32 	%r870, -1808554092;
	mov.b32 	%r871, -1912108658;
	mov.b32 	%r872, -643206951;
	mov.b32 	%r873, 1775418217;
	st.local.v4.u32 	[%rd6+912], {%r873, %r872, %r871, %r870};
	mov.b32 	%r874, -372694807;
	mov.b32 	%r875, -2028629369;
	mov.b32 	%r876, 507257374;
	mov.b32 	%r877, -1691502949;
	st.local.v4.u32 	[%rd6+928], {%r877, %r876, %r875, %r874};
	mov.b32 	%r878, -542803233;
	mov.b32 	%r879, 676362280;
	mov.b32 	%r880, 1437269845;
	mov.b32 	%r881, -829994546;
	st.local.v4.u32 	[%rd6+944], {%r881, %r880, %r879, %r878};
	mov.b32 	%r882, 219813645;
	mov.b32 	%r883, -1995865975;
	mov.b32 	%r884, -1587939167;
	mov.b32 	%r885, -1945923700;
	st.local.v4.u32 	[%rd6+960], {%r885, %r884, %r883, %r882};
	mov.b32 	%r886, 1758509160;
	mov.b32 	%r887, 1115997762;
	mov.b32 	%r888, -422104602;
	mov.b32 	%r889, -1083843905;
	st.local.v4.u32 	[%rd6+976], {%r889, %r888, %r887, %r886};
	mov.b32 	%r890, 253628687;
	mov.b32 	%r891, 760903469;
	mov.b32 	%r892, -1725321063;
	mov.b32 	%r893, 1099088705;
	st.local.v4.u32 	[%rd6+992], {%r893, %r892, %r891, %r890};
	mov.b32 	%r894, 371997206;
	mov.b32 	%r895, -1150429509;
	mov.b32 	%r896, 1420360788;
	mov.b32 	%r897, -1334064208;
	st.local.v4.u32 	[%rd6+1008], {%r897, %r896, %r895, %r894};
	mov.b32 	%r898, -158499973;
	mov.b32 	%r899, -291932297;
	mov.b32 	%r900, -125535108;
	mov.b32 	%r901, -962239645;
	st.local.v4.u32 	[%rd7], {%r901, %r900, %r899, %r898};
	add.s64 	%rd112, %rd7, 16;
	mov.b32 	%r902, -1856715323;
	mov.b32 	%r903, -558796945;
	mov.b32 	%r904, -692229269;
	mov.b32 	%r905, -15863054;
	st.local.v4.u32 	[%rd7+16], {%r905, %r904, %r903, %r902};
	mov.b32 	%r906, 1451043627;
	mov.b32 	%r907, -827758745;
	mov.b32 	%r908, 33751297;
	mov.b32 	%r909, 1615867952;
	st.local.v4.u32 	[%rd7+32], {%r909, %r908, %r907, %r906};
	mov.b32 	%r910, -325421450;
	mov.b32 	%r911, 1306962859;
	mov.b32 	%r912, -1251813417;
	mov.b32 	%r913, -417726722;
	st.local.v4.u32 	[%rd7+48], {%r913, %r912, %r911, %r910};
	mov.b32 	%r914, -91783811;
	mov.b32 	%r915, -1992242743;
	mov.b32 	%r916, 530416258;
	mov.b32 	%r917, -1891251510;
	st.local.v4.u32 	[%rd7+64], {%r917, %r916, %r915, %r914};
	mov.b32 	%r918, -83103504;
	mov.b32 	%r919, -1899411641;
	mov.b32 	%r920, -1293199015;
	mov.b32 	%r921, -283772166;
	st.local.v4.u32 	[%rd7+80], {%r921, %r920, %r919, %r918};
	mov.b32 	%r922, 1173008303;
	mov.b32 	%r923, 1610457762;
	mov.b32 	%r924, -1285040940;
	mov.b32 	%r925, 1106029997;
	st.local.v4.u32 	[%rd7+96], {%r925, %r924, %r923, %r922};
	mov.b32 	%r926, -1688485696;
	mov.b32 	%r927, -459902350;
	mov.b32 	%r928, 1408738468;
	mov.b32 	%r929, 599760028;
	st.local.v4.u32 	[%rd7+112], {%r929, %r928, %r927, %r926};
	mov.b32 	%r930, 1282024998;
	mov.b32 	%r931, 1034851219;
	mov.b32 	%r932, -518193667;
	mov.b32 	%r933, 1975695287;
	st.local.v4.u32 	[%rd7+128], {%r933, %r932, %r931, %r930};
	mov.b32 	%r934, -2091922228;
	mov.b32 	%r935, -184354825;
	mov.b32 	%r936, 2118205247;
	mov.b32 	%r937, 1817851446;
	st.local.v4.u32 	[%rd7+144], {%r937, %r936, %r935, %r934};
	mov.b32 	%r938, -116854287;
	mov.b32 	%r939, -785062427;
	mov.b32 	%r940, 1374987685;
	mov.b32 	%r941, 1750873140;
	st.local.v4.u32 	[%rd7+160], {%r941, %r940, %r939, %r938};
	mov.b32 	%r942, 708777237;
	mov.b32 	%r943, 1649619249;
	mov.b32 	%r944, -1418471208;
	mov.b32 	%r945, -493653647;
	st.local.v4.u32 	[%rd7+176], {%r945, %r944, %r943, %r942};
	mov.b32 	%r946, -1654733885;
	mov.b32 	%r947, 1181033251;
	mov.b32 	%r948, -1789737017;
	mov.b32 	%r949, 135005188;
	st.local.v4.u32 	[%rd7+192], {%r949, %r948, %r947, %r946};
	mov.b32 	%r950, 800430746;
	mov.b32 	%r951, 168756485;
	mov.b32 	%r952, 933336726;
	mov.b32 	%r953, 807933976;
	st.local.v4.u32 	[%rd7+208], {%r953, %r952, %r951, %r950};
	mov.b32 	%r954, -549592350;
	mov.b32 	%r955, 463175808;
	mov.b32 	%r956, 607523346;
	mov.b32 	%r957, 235472647;
	st.local.v4.u32 	[%rd7+224], {%r957, %r956, %r955, %r954};
	mov.b32 	%r958, -358648459;
	mov.b32 	%r959, 2144187058;
	mov.b32 	%r960, 1315514151;
	mov.b32 	%r961, -853087253;
	st.local.v4.u32 	[%rd7+240], {%r961, %r960, %r959, %r958};
	mov.b32 	%r962, 875436570;
	mov.b32 	%r963, 1484008492;
	mov.b32 	%r964, 496927619;
	mov.b32 	%r965, 303761673;
	st.local.v4.u32 	[%rd7+256], {%r965, %r964, %r963, %r962};
	mov.b32 	%r966, 1543217312;
	mov.b32 	%r967, -1259447718;
	mov.b32 	%r968, -592286098;
	mov.b32 	%r969, 908925723;
	st.local.v4.u32 	[%rd7+272], {%r969, %r968, %r967, %r966};
	mov.b32 	%r970, 2110698419;
	mov.b32 	%r971, -1218324778;
	mov.b32 	%r972, 1984772923;
	mov.b32 	%r973, -1527360942;
	st.local.v4.u32 	[%rd7+288], {%r973, %r972, %r971, %r970};
	mov.b32 	%r974, 328696964;
	mov.b32 	%r975, 1584475951;
	mov.b32 	%r976, -583080989;
	mov.b32 	%r977, 1383803177;
	st.local.v4.u32 	[%rd7+304], {%r977, %r976, %r975, %r974};
	mov.b32 	%r978, -1054020115;
	mov.b32 	%r979, -1184312879;
	mov.b32 	%r980, -1493871789;
	st.local.v4.u32 	[%rd7+320], {%r980, %r979, %r213, %r978};
	mov.b32 	%r981, -1225958565;
	mov.b32 	%r982, 2043195825;
	mov.b32 	%r983, -484442884;
	mov.b32 	%r984, 1080041504;
	st.local.v4.u32 	[%rd7+336], {%r984, %r983, %r982, %r981};
	mov.b32 	%r985, 1917532473;
	mov.b32 	%r986, 1742323390;
	mov.b32 	%r987, -1924740149;
	mov.b32 	%r988, -725718422;
	st.local.v4.u32 	[%rd7+352], {%r988, %r987, %r986, %r985};
	mov.b32 	%r989, -2058694705;
	mov.b32 	%r990, -1326950312;
	mov.b32 	%r991, -1730917300;
	mov.b32 	%r992, -1797371318;
	st.local.v4.u32 	[%rd7+368], {%r992, %r991, %r990, %r989};
	mov.b32 	%r993, -317260805;
	mov.b32 	%r994, 1340451498;
	mov.b32 	%r995, -987041809;
	mov.b32 	%r996, -1150562096;
	st.local.v4.u32 	[%rd7+384], {%r996, %r995, %r994, %r993};
	mov.b32 	%r997, 294946181;
	mov.b32 	%r998, 1716859699;
	mov.b32 	%r999, -1697166003;
	mov.b32 	%r1000, -2033892541;
	st.local.v4.u32 	[%rd7+400], {%r1000, %r999, %r998, %r997};
	mov.b32 	%r1001, -25067649;
	mov.b32 	%r1002, 67502594;
	mov.b32 	%r1003, -384763399;
	mov.b32 	%r1004, -1966127803;
	st.local.v4.u32 	[%rd7+416], {%r1004, %r1003, %r1002, %r1001};
	mov.b32 	%r1005, 1273211048;
	mov.b32 	%r1006, 632987551;
	mov.b32 	%r1007, 2017737788;
	mov.b32 	%r1008, -1594863536;
	st.local.v4.u32 	[%rd7+432], {%r1008, %r1007, %r1006, %r1005};
	mov.b32 	%r1009, 92966799;
	mov.b32 	%r1010, -2134884288;
	mov.b32 	%r1011, 1576969123;
	mov.b32 	%r1012, -1561112239;
	st.local.v4.u32 	[%rd7+448], {%r1012, %r1011, %r1010, %r1009};
	mov.b32 	%r1013, -251333131;
	mov.b32 	%r1014, 1883781176;
	mov.b32 	%r1015, 566009245;
	mov.b32 	%r1016, 1068339858;
	st.local.v4.u32 	[%rd7+464], {%r1016, %r1015, %r1014, %r1013};
	mov.b32 	%r1017, 1113792801;
	mov.b32 	%r1018, -1351230758;
	mov.b32 	%r1019, 2009183926;
	mov.b32 	%r1020, 1675607228;
	st.local.v4.u32 	[%rd7+480], {%r1020, %r1019, %r1018, %r1017};
	mov.b32 	%r1021, -1083321646;
	mov.b32 	%r1022, -49351693;
	mov.b32 	%r1023, -451215361;
	mov.b32 	%r1024, 540020752;
	st.local.v4.u32 	[%rd7+496], {%r1024, %r1023, %r1022, %r1021};
	mov.b32 	%r1025, -1020269332;
	mov.b32 	%r1026, 641012499;
	mov.b32 	%r1027, 403966988;
	mov.b32 	%r1028, -2125673011;
	st.local.v4.u32 	[%rd7+512], {%r1028, %r1027, %r1026, %r1025};
	mov.b32 	%r1029, 775493399;
	mov.b32 	%r1030, -1999879100;
	mov.b32 	%r1031, 899848087;
	mov.b32 	%r1032, -1092526241;
	st.local.v4.u32 	[%rd7+528], {%r1032, %r1031, %r1030, %r1029};
	mov.b32 	%r1033, 2051489085;
	mov.b32 	%r1034, -58556802;
	mov.b32 	%r1035, 1441965991;
	mov.b32 	%r1036, -1822964540;
	st.local.v4.u32 	[%rd7+544], {%r1036, %r1035, %r1034, %r1033};
	mov.b32 	%r1037, -426413197;
	mov.b32 	%r1038, 841685273;
	mov.b32 	%r1039, -1159242403;
	mov.b32 	%r1040, -928226204;
	st.local.v4.u32 	[%rd7+560], {%r1040, %r1039, %r1038, %r1037};
	mov.b32 	%r1041, -1551901476;
	mov.b32 	%r1042, -1630449841;
	mov.b32 	%r1043, 429425025;
	mov.b32 	%r1044, -1063231392;
	st.local.v4.u32 	[%rd7+576], {%r1044, %r1043, %r1042, %r1041};
	mov.b32 	%r1045, 193169544;
	mov.b32 	%r1046, 1001099408;
	mov.b32 	%r1047, 1417554474;
	mov.b32 	%r1048, 1147544098;
	st.local.v4.u32 	[%rd7+592], {%r1048, %r1047, %r1046, %r1045};
	mov.b32 	%r1049, 675025940;
	mov.b32 	%r1050, 1809037496;
	mov.b32 	%r1051, -953553170;
	mov.b32 	%r1052, -1932900794;
	st.local.v4.u32 	[%rd7+608], {%r1052, %r1051, %r1050, %r1049};
	mov.b32 	%r1053, -1384719397;
	mov.b32 	%r1054, 371002123;
	mov.b32 	%r1055, -1126015394;
	mov.b32 	%r1056, -1485185314;
	st.local.v4.u32 	[%rd7+624], {%r1056, %r1055, %r1054, %r1053};
	mov.b32 	%r1057, 337512970;
	mov.b32 	%r1058, 1951283770;
	mov.b32 	%r1059, 1683370546;
	mov.b32 	%r1060, -616832800;
	st.local.v4.u32 	[%rd7+640], {%r1060, %r1059, %r1058, %r1057};
	mov.b32 	%r1061, -1192993700;
	mov.b32 	%r1062, 1215046692;
	mov.b32 	%r1063, 201983494;
	mov.b32 	%r1064, -1831122615;
	st.local.v4.u32 	[%rd7+656], {%r1064, %r1063, %r1062, %r1061};
	mov.b32 	%r1065, -995728798;
	mov.b32 	%r1066, 1139780780;
	mov.b32 	%r1067, -1116810285;
	mov.b32 	%r1068, -1621245246;
	st.local.v4.u32 	[%rd7+672], {%r1068, %r1067, %r1066, %r1065};
	mov.b32 	%r1069, -225740423;
	mov.b32 	%r1070, -751311644;
	mov.b32 	%r1071, 832869781;
	mov.b32 	%r1072, 967348625;
	st.local.v4.u32 	[%rd7+688], {%r1072, %r1071, %r1070, %r1069};
	mov.b32 	%r1073, -625513107;
	mov.b32 	%r1074, 1851340599;
	mov.b32 	%r1075, -1958491960;
	mov.b32 	%r1076, -718084121;
	st.local.v4.u32 	[%rd7+704], {%r1076, %r1075, %r1074, %r1073};
	mov.b32 	%r1077, 1239460265;
	mov.b32 	%r1078, -1663938994;
	mov.b32 	%r1079, -1318791723;
	mov.b32 	%r1080, 25988493;
	st.local.v4.u32 	[%rd7+720], {%r1080, %r1079, %r1078, %r1077};
	mov.b32 	%r1081, -819598614;
	mov.b32 	%r1082, -217582348;
	mov.b32 	%r1083, -1392880042;
	mov.b32 	%r1084, -659264404;
	st.local.v4.u32 	[%rd7+736], {%r1084, %r1083, %r1082, %r1081};
	mov.b32 	%r1085, 270010376;
	mov.b32 	%r1086, 1206496942;
	mov.b32 	%r1087, -191989126;
	mov.b32 	%r1088, -894474907;
	st.local.v4.u32 	[%rd7+752], {%r1088, %r1087, %r1086, %r1085};
	mov.b32 	%r1089, 1550986798;
	mov.b32 	%r1090, 1248797989;
	mov.b32 	%r1091, -259491720;
	mov.b32 	%r1092, 1876277946;
	st.local.v4.u32 	[%rd7+768], {%r1092, %r1091, %r1090, %r1089};
	mov.b32 	%r1093, -1756248378;
	mov.b32 	%r1094, 1942467764;
	mov.b32 	%r1095, 1475454630;
	mov.b32 	%r1096, 941890588;
	st.local.v4.u32 	[%rd7+784], {%r1096, %r1095, %r1094, %r1093};
	mov.b32 	%r1097, 1042358047;
	mov.b32 	%r1098, -392399756;
	mov.b32 	%r1099, -1585652259;
	mov.b32 	%r1100, -886839064;
	st.local.v4.u32 	[%rd7+800], {%r1100, %r1099, %r1098, %r1097};
	mov.b32 	%r1101, 260409994;
	mov.b32 	%r1102, 226921355;
	mov.b32 	%r1103, 1641856445;
	mov.b32 	%r1104, -1763882165;
	st.local.v4.u32 	[%rd7+816], {%r1104, %r1103, %r1102, %r1101};
	mov.b32 	%r1105, -861247898;
	mov.b32 	%r1106, 1908716981;
	mov.b32 	%r1107, 2084716094;
	mov.b32 	%r1108, -527404944;
	st.local.v4.u32 	[%rd7+832], {%r1108, %r1107, %r1106, %r1105};
	mov.b32 	%r1109, 470945294;
	mov.b32 	%r1110, -150866186;
	mov.b32 	%r1111, 100991747;
	mov.b32 	%r1112, -1864873912;
	st.local.v4.u32 	[%rd7+848], {%r1112, %r1111, %r1110, %r1109};
	mov.b32 	%r1113, 1775286713;
	mov.b32 	%r1114, -1359390889;
	mov.b32 	%r1115, 1784624437;
	mov.b32 	%r1116, -1029480095;
	st.local.v4.u32 	[%rd7+864], {%r1116, %r1115, %r1114, %r1113};
	mov.b32 	%r1117, 666476190;
	mov.b32 	%r1118, 975641885;
	mov.b32 	%r1119, -1722236479;
	mov.b32 	%r1120, 395413126;
	st.local.v4.u32 	[%rd7+880], {%r1120, %r1119, %r1118, %r1117};
	mov.b32 	%r1121, 573772049;
	mov.b32 	%r1122, 733190296;
	mov.b32 	%r1123, -351012616;
	mov.b32 	%r1124, -650583583;
	st.local.v4.u32 	[%rd7+896], {%r1124, %r1123, %r1122, %r1121};
	mov.b32 	%r1125, 866620564;
	mov.b32 	%r1126, 126455438;
	mov.b32 	%r1127, -1452221991;
	mov.b32 	%r1128, -759469719;
	st.local.v4.u32 	[%rd7+912], {%r1128, %r1127, %r1126, %r1125};
	mov.b32 	%r1129, -920589847;
	mov.b32 	%r1130, 361924487;
	mov.b32 	%r1131, 1008868894;
	mov.b32 	%r1132, 766942107;
	st.local.v4.u32 	[%rd7+928], {%r1132, %r1131, %r1130, %r1129};
	mov.b32 	%r1133, -1518673953;
	mov.b32 	%r1134, 1350051880;
	mov.b32 	%r1135, -1426107051;
	mov.b32 	%r1136, -2025206066;
	st.local.v4.u32 	[%rd7+944], {%r1136, %r1135, %r1134, %r1133};
	mov.b32 	%r1137, 437718285;
	mov.b32 	%r1138, 159418761;
	mov.b32 	%r1139, 1509466529;
	mov.b32 	%r1140, 59739276;
	st.local.v4.u32 	[%rd7+960], {%r1140, %r1139, %r1138, %r1137};
	mov.b32 	%r1141, -793221016;
	mov.b32 	%r1142, -2067381694;
	mov.b32 	%r1143, -684595482;
	mov.b32 	%r1144, 1708834751;
	st.local.v4.u32 	[%rd7+976], {%r1144, %r1143, %r1142, %r1141};
	mov.b32 	%r1145, 504434447;
	mov.b32 	%r1146, 1517759789;
	mov.b32 	%r1147, 699439513;
	mov.b32 	%r1148, -2101132991;
	st.local.v4.u32 	[%rd7+992], {%r1148, %r1147, %r1146, %r1145};
	mov.b32 	%r1149, 742004246;
	mov.b32 	%r1150, 1842789307;
	mov.b32 	%r1151, -1459858348;
	mov.b32 	%r1152, 2076946608;
	st.local.v4.u32 	[%rd7+1008], {%r1152, %r1151, %r1150, %r1149};
	mov.u32 	%r1153, _ZZ7AES_128P8aesBlockyPjiE11matrizCajaS;
	add.s32 	%r6082, %r1153, 3;
	mov.u32 	%r1154, _ZZ7AES_128P8aesBlockyPjiE2T1;
	add.s32 	%r6081, %r1154, 16;
	mov.u32 	%r1155, _ZZ7AES_128P8aesBlockyPjiE2T4;
	add.s32 	%r6080, %r1155, 16;
	mov.u32 	%r1156, _ZZ7AES_128P8aesBlockyPjiE2T2;
	add.s32 	%r6079, %r1156, 16;
	mov.u32 	%r1157, _ZZ7AES_128P8aesBlockyPjiE2T3;
	add.s32 	%r6078, %r1157, 16;
	mov.b32 	%r6083, 7;
$L__BB2_15:
	ld.local.v2.b32 	{%r1158, %r1159}, [%rd106];
	bfe.u32 	%r1160, %r1159, 24, 8;
	bfe.u32 	%r1161, %r1159, 16, 8;
	bfe.u32 	%r1162, %r1159, 8, 8;
	bfe.u32 	%r1163, %r1159, 0, 8;
	bfe.u32 	%r1164, %r1158, 24, 8;
	bfe.u32 	%r1165, %r1158, 16, 8;
	bfe.u32 	%r1166, %r1158, 8, 8;
	bfe.u32 	%r1167, %r1158, 0, 8;
	st.shared.u8 	[%r6082+-3], %r1167;
	ld.local.v4.u32 	{%r1168, %r1169, %r1170, %r1171}, [%rd115+-16];
	st.shared.u32 	[%r6081+-16], %r1168;
	ld.local.v4.u32 	{%r1172, %r1173, %r1174, %r1175}, [%rd114+-16];
	st.shared.u32 	[%r6079+-16], %r1172;
	ld.local.v4.u32 	{%r1176, %r1177, %r1178, %r1179}, [%rd113+-16];
	st.shared.u32 	[%r6078+-16], %r1176;
	ld.local.v4.u32 	{%r1180, %r1181, %r1182, %r1183}, [%rd112+-16];
	st.shared.u32 	[%r6080+-16], %r1180;
	st.shared.u8 	[%r6082+-2], %r1166;
	st.shared.u32 	[%r6081+-12], %r1169;
	st.shared.u32 	[%r6079+-12], %r1173;
	st.shared.u32 	[%r6078+-12], %r1177;
	st.shared.u32 	[%r6080+-12], %r1181;
	st.shared.u8 	[%r6082+-1], %r1165;
	st.shared.u32 	[%r6081+-8], %r1170;
	st.shared.u32 	[%r6079+-8], %r1174;
	st.shared.u32 	[%r6078+-8], %r1178;
	st.shared.u32 	[%r6080+-8], %r1182;
	st.shared.u8 	[%r6082], %r1164;
	st.shared.u32 	[%r6081+-4], %r1171;
	st.shared.u32 	[%r6079+-4], %r1175;
	st.shared.u32 	[%r6078+-4], %r1179;
	st.shared.u32 	[%r6080+-4], %r1183;
	st.shared.u8 	[%r6082+1], %r1163;
	ld.local.v4.u32 	{%r1184, %r1185, %r1186, %r1187}, [%rd115];
	st.shared.u32 	[%r6081], %r1184;
	ld.local.v4.u32 	{%r1188, %r1189, %r1190, %r1191}, [%rd114];
	st.shared.u32 	[%r6079], %r1188;
	ld.local.v4.u32 	{%r1192, %r1193, %r1194, %r1195}, [%rd113];
	st.shared.u32 	[%r6078], %r1192;
	ld.local.v4.u32 	{%r1196, %r1197, %r1198, %r1199}, [%rd112];
	st.shared.u32 	[%r6080], %r1196;
	st.shared.u8 	[%r6082+2], %r1162;
	st.shared.u32 	[%r6081+4], %r1185;
	st.shared.u32 	[%r6079+4], %r1189;
	st.shared.u32 	[%r6078+4], %r1193;
	st.shared.u32 	[%r6080+4], %r1197;
	st.shared.u8 	[%r6082+3], %r1161;
	st.shared.u32 	[%r6081+8], %r1186;
	st.shared.u32 	[%r6079+8], %r1190;
	st.shared.u32 	[%r6078+8], %r1194;
	st.shared.u32 	[%r6080+8], %r1198;
	st.shared.u8 	[%r6082+4], %r1160;
	st.shared.u32 	[%r6081+12], %r1187;
	st.shared.u32 	[%r6079+12], %r1191;
	st.shared.u32 	[%r6078+12], %r1195;
	st.shared.u32 	[%r6080+12], %r1199;
	add.s32 	%r6083, %r6083, 8;
	add.s64 	%rd106, %rd106, 8;
	add.s64 	%rd115, %rd115, 32;
	add.s64 	%rd114, %rd114, 32;
	add.s64 	%rd113, %rd113, 32;
	add.s64 	%rd112, %rd112, 32;
	add.s32 	%r6082, %r6082, 8;
	add.s32 	%r6081, %r6081, 32;
	add.s32 	%r6080, %r6080, 32;
	add.s32 	%r6079, %r6079, 32;
	add.s32 	%r6078, %r6078, 32;
	setp.ne.s32 	%p6, %r6083, 263;
	@%p6 bra 	$L__BB2_15;
$L__BB2_16:
	ld.param.u64 	%rd98, [_Z37OCB128EncryptRandomAccesAsociatedDataP8aesBlockS0_yyPj_param_4];
	ld.param.u64 	%rd93, [_Z37OCB128EncryptRandomAccesAsociatedDataP8aesBlockS0_yyPj_param_0];
	cvta.to.global.u64 	%rd71, %rd98;
	ld.global.u32 	%r1200, [%rd71];
	xor.b32  	%r1201, %r1200, %r34;
	ld.global.u32 	%r1202, [%rd71+4];
	xor.b32  	%r1203, %r1202, %r35;
	ld.global.u32 	%r1204, [%rd71+8];
	xor.b32  	%r1205, %r1204, %r36;
	ld.global.u32 	%r1206, [%rd71+12];
	xor.b32  	%r1207, %r1206, %r37;
	shl.b32 	%r1208, %r1201, 2;
	and.b32  	%r1209, %r1208, 1020;
	mov.u32 	%r1210, _ZZ7AES_128P8aesBlockyPjiE2T1;
	add.s32 	%r1211, %r1210, %r1209;
	ld.shared.u32 	%r1212, [%r1211];
	shr.u32 	%r1213, %r1203, 6;
	and.b32  	%r1214, %r1213, 1020;
	mov.u32 	%r1215, _ZZ7AES_128P8aesBlockyPjiE2T2;
	add.s32 	%r1216, %r1215, %r1214;
	ld.shared.u32 	%r1217, [%r1216];
	shr.u32 	%r1218, %r1205, 14;
	and.b32  	%r1219, %r1218, 1020;
	mov.u32 	%r1220, _ZZ7AES_128P8aesBlockyPjiE2T3;
	add.s32 	%r1221, %r1220, %r1219;
	ld.shared.u32 	%r1222, [%r1221];
	shr.u32 	%r1223, %r1207, 22;
	and.b32  	%r1224, %r1223, 1020;
	mov.u32 	%r1225, _ZZ7AES_128P8aesBlockyPjiE2T4;
	add.s32 	%r1226, %r1225, %r1224;
	ld.shared.u32 	%r1227, [%r1226];
	xor.b32  	%r1228, %r1217, %r1212;
	xor.b32  	%r1229, %r1228, %r1222;
	xor.b32  	%r1230, %r1229, %r1227;
	shl.b32 	%r1231, %r1203, 2;
	and.b32  	%r1232, %r1231, 1020;
	add.s32 	%r1233, %r1210, %r1232;
	ld.shared.u32 	%r1234, [%r1233];
	shr.u32 	%r1235, %r1205, 6;
	and.b32  	%r1236, %r1235, 1020;
	add.s32 	%r1237, %r1215, %r1236;
	ld.shared.u32 	%r1238, [%r1237];
	shr.u32 	%r1239, %r1207, 14;
	and.b32  	%r1240, %r1239, 1020;
	add.s32 	%r1241, %r1220, %r1240;
	ld.shared.u32 	%r1242, [%r1241];
	shr.u32 	%r1243, %r1201, 22;
	and.b32  	%r1244, %r1243, 1020;
	add.s32 	%r1245, %r1225, %r1244;
	ld.shared.u32 	%r1246, [%r1245];
	xor.b32  	%r1247, %r1238, %r1234;
	xor.b32  	%r1248, %r1247, %r1242;
	xor.b32  	%r1249, %r1248, %r1246;
	shl.b32 	%r1250, %r1205, 2;
	and.b32  	%r1251, %r1250, 1020;
	add.s32 	%r1252, %r1210, %r1251;
	ld.shared.u32 	%r1253, [%r1252];
	shr.u32 	%r1254, %r1207, 6;
	and.b32  	%r1255, %r1254, 1020;
	add.s32 	%r1256, %r1215, %r1255;
	ld.shared.u32 	%r1257, [%r1256];
	shr.u32 	%r1258, %r1201, 14;
	and.b32  	%r1259, %r1258, 1020;
	add.s32 	%r1260, %r1220, %r1259;
	ld.shared.u32 	%r1261, [%r1260];
	shr.u32 	%r1262, %r1203, 22;
	and.b32  	%r1263, %r1262, 1020;
	add.s32 	%r1264, %r1225, %r1263;
	ld.shared.u32 	%r1265, [%r1264];
	xor.b32  	%r1266, %r1257, %r1253;
	xor.b32  	%r1267, %r1266, %r1261;
	xor.b32  	%r1268, %r1267, %r1265;
	shl.b32 	%r1269, %r1207, 2;
	and.b32  	%r1270, %r1269, 1020;
	add.s32 	%r1271, %r1210, %r1270;
	ld.shared.u32 	%r1272, [%r1271];
	shr.u32 	%r1273, %r1201, 6;
	and.b32  	%r1274, %r1273, 1020;
	add.s32 	%r1275, %r1215, %r1274;
	ld.shared.u32 	%r1276, [%r1275];
	shr.u32 	%r1277, %r1203, 14;
	and.b32  	%r1278, %r1277, 1020;
	add.s32 	%r1279, %r1220, %r1278;
	ld.shared.u32 	%r1280, [%r1279];
	shr.u32 	%r1281, %r1205, 22;
	and.b32  	%r1282, %r1281, 1020;
	add.s32 	%r1283, %r1225, %r1282;
	ld.shared.u32 	%r1284, [%r1283];
	xor.b32  	%r1285, %r1276, %r1272;
	xor.b32  	%r1286, %r1285, %r1280;
	xor.b32  	%r1287, %r1286, %r1284;
	ld.global.u32 	%r1288, [%rd71+16];
	xor.b32  	%r1289, %r1288, %r1230;
	ld.global.u32 	%r1290, [%rd71+20];
	xor.b32  	%r1291, %r1290, %r1249;
	ld.global.u32 	%r1292, [%rd71+24];
	xor.b32  	%r1293, %r1292, %r1268;
	ld.global.u32 	%r1294, [%rd71+28];
	xor.b32  	%r1295, %r1294, %r1287;
	shl.b32 	%r1296, %r1289, 2;
	and.b32  	%r1297, %r1296, 1020;
	add.s32 	%r1298, %r1210, %r1297;
	ld.shared.u32 	%r1299, [%r1298];
	shr.u32 	%r1300, %r1291, 6;
	and.b32  	%r1301, %r1300, 1020;
	add.s32 	%r1302, %r1215, %r1301;
	ld.shared.u32 	%r1303, [%r1302];
	shr.u32 	%r1304, %r1293, 14;
	and.b32  	%r1305, %r1304, 1020;
	add.s32 	%r1306, %r1220, %r1305;
	ld.shared.u32 	%r1307, [%r1306];
	shr.u32 	%r1308, %r1295, 22;
	and.b32  	%r1309, %r1308, 1020;
	add.s32 	%r1310, %r1225, %r1309;
	ld.shared.u32 	%r1311, [%r1310];
	xor.b32  	%r1312, %r1303, %r1299;
	xor.b32  	%r1313, %r1312, %r1307;
	xor.b32  	%r1314, %r1313, %r1311;
	shl.b32 	%r1315, %r1291, 2;
	and.b32  	%r1316, %r1315, 1020;
	add.s32 	%r1317, %r1210, %r1316;
	ld.shared.u32 	%r1318, [%r1317];
	shr.u32 	%r1319, %r1293, 6;
	and.b32  	%r1320, %r1319, 1020;
	add.s32 	%r1321, %r1215, %r1320;
	ld.shared.u32 	%r1322, [%r1321];
	shr.u32 	%r1323, %r1295, 14;
	and.b32  	%r1324, %r1323, 1020;
	add.s32 	%r1325, %r1220, %r1324;
	ld.shared.u32 	%r1326, [%r1325];
	shr.u32 	%r1327, %r1289, 22;
	and.b32  	%r1328, %r1327, 1020;
	add.s32 	%r1329, %r1225, %r1328;
	ld.shared.u32 	%r1330, [%r1329];
	xor.b32  	%r1331, %r1322, %r1318;
	xor.b32  	%r1332, %r1331, %r1326;
	xor.b32  	%r1333, %r1332, %r1330;
	shl.b32 	%r1334, %r1293, 2;
	and.b32  	%r1335, %r1334, 1020;
	add.s32 	%r1336, %r1210, %r1335;
	ld.shared.u32 	%r1337, [%r1336];
	shr.u32 	%r1338, %r1295, 6;
	and.b32  	%r1339, %r1338, 1020;
	add.s32 	%r1340, %r1215, %r1339;
	ld.shared.u32 	%r1341, [%r1340];
	shr.u32 	%r1342, %r1289, 14;
	and.b32  	%r1343, %r1342, 1020;
	add.s32 	%r1344, %r1220, %r1343;
	ld.shared.u32 	%r1345, [%r1344];
	shr.u32 	%r1346, %r1291, 22;
	and.b32  	%r1347, %r1346, 1020;
	add.s32 	%r1348, %r1225, %r1347;
	ld.shared.u32 	%r1349, [%r1348];
	xor.b32  	%r1350, %r1341, %r1337;
	xor.b32  	%r1351, %r1350, %r1345;
	xor.b32  	%r1352, %r1351, %r1349;
	shl.b32 	%r1353, %r1295, 2;
	and.b32  	%r1354, %r1353, 1020;
	add.s32 	%r1355, %r1210, %r1354;
	ld.shared.u32 	%r1356, [%r1355];
	shr.u32 	%r1357, %r1289, 6;
	and.b32  	%r1358, %r1357, 1020;
	add.s32 	%r1359, %r1215, %r1358;
	ld.shared.u32 	%r1360, [%r1359];
	shr.u32 	%r1361, %r1291, 14;
	and.b32  	%r1362, %r1361, 1020;
	add.s32 	%r1363, %r1220, %r1362;
	ld.shared.u32 	%r1364, [%r1363];
	shr.u32 	%r1365, %r1293, 22;
	and.b32  	%r1366, %r1365, 1020;
	add.s32 	%r1367, %r1225, %r1366;
	ld.shared.u32 	%r1368, [%r1367];
	xor.b32  	%r1369, %r1360, %r1356;
	xor.b32  	%r1370, %r1369, %r1364;
	xor.b32  	%r1371, %r1370, %r1368;
	ld.global.u32 	%r1372, [%rd71+32];
	xor.b32  	%r1373, %r1372, %r1314;
	ld.global.u32 	%r1374, [%rd71+36];
	xor.b32  	%r1375, %r1374, %r1333;
	ld.global.u32 	%r1376, [%rd71+40];
	xor.b32  	%r1377, %r1376, %r1352;
	ld.global.u32 	%r1378, [%rd71+44];
	xor.b32  	%r1379, %r1378, %r1371;
	shl.b32 	%r1380, %r1373, 2;
	and.b32  	%r1381, %r1380, 1020;
	add.s32 	%r1382, %r1210, %r1381;
	ld.shared.u32 	%r1383, [%r1382];
	shr.u32 	%r1384, %r1375, 6;
	and.b32  	%r1385, %r1384, 1020;
	add.s32 	%r1386, %r1215, %r1385;
	ld.shared.u32 	%r1387, [%r1386];
	shr.u32 	%r1388, %r1377, 14;
	and.b32  	%r1389, %r1388, 1020;
	add.s32 	%r1390, %r1220, %r1389;
	ld.shared.u32 	%r1391, [%r1390];
	shr.u32 	%r1392, %r1379, 22;
	and.b32  	%r1393, %r1392, 1020;
	add.s32 	%r1394, %r1225, %r1393;
	ld.shared.u32 	%r1395, [%r1394];
	xor.b32  	%r1396, %r1387, %r1383;
	xor.b32  	%r1397, %r1396, %r1391;
	xor.b32  	%r1398, %r1397, %r1395;
	shl.b32 	%r1399, %r1375, 2;
	and.b32  	%r1400, %r1399, 1020;
	add.s32 	%r1401, %r1210, %r1400;
	ld.shared.u32 	%r1402, [%r1401];
	shr.u32 	%r1403, %r1377, 6;
	and.b32  	%r1404, %r1403, 1020;
	add.s32 	%r1405, %r1215, %r1404;
	ld.shared.u32 	%r1406, [%r1405];
	shr.u32 	%r1407, %r1379, 14;
	and.b32  	%r1408, %r1407, 1020;
	add.s32 	%r1409, %r1220, %r1408;
	ld.shared.u32 	%r1410, [%r1409];
	shr.u32 	%r1411, %r1373, 22;
	and.b32  	%r1412, %r1411, 1020;
	add.s32 	%r1413, %r1225, %r1412;
	ld.shared.u32 	%r1414, [%r1413];
	xor.b32  	%r1415, %r1406, %r1402;
	xor.b32  	%r1416, %r1415, %r1410;
	xor.b32  	%r1417, %r1416, %r1414;
	shl.b32 	%r1418, %r1377, 2;
	and.b32  	%r1419, %r1418, 1020;
	add.s32 	%r1420, %r1210, %r1419;
	ld.shared.u32 	%r1421, [%r1420];
	shr.u32 	%r1422, %r1379, 6;
	and.b32  	%r1423, %r1422, 1020;
	add.s32 	%r1424, %r1215, %r1423;
	ld.shared.u32 	%r1425, [%r1424];
	shr.u32 	%r1426, %r1373, 14;
	and.b32  	%r1427, %r1426, 1020;
	add.s32 	%r1428, %r1220, %r1427;
	ld.shared.u32 	%r1429, [%r1428];
	shr.u32 	%r1430, %r1375, 22;
	and.b32  	%r1431, %r1430, 1020;
	add.s32 	%r1432, %r1225, %r1431;
	ld.shared.u32 	%r1433, [%r1432];
	xor.b32  	%r1434, %r1425, %r1421;
	xor.b32  	%r1435, %r1434, %r1429;
	xor.b32  	%r1436, %r1435, %r1433;
	shl.b32 	%r1437, %r1379, 2;
	and.b32  	%r1438, %r1437, 1020;
	add.s32 	%r1439, %r1210, %r1438;
	ld.shared.u32 	%r1440, [%r1439];
	shr.u32 	%r1441, %r1373, 6;
	and.b32  	%r1442, %r1441, 1020;
	add.s32 	%r1443, %r1215, %r1442;
	ld.shared.u32 	%r1444, [%r1443];
	shr.u32 	%r1445, %r1375, 14;
	and.b32  	%r1446, %r1445, 1020;
	add.s32 	%r1447, %r1220, %r1446;
	ld.shared.u32 	%r1448, [%r1447];
	shr.u32 	%r1449, %r1377, 22;
	and.b32  	%r1450, %r1449, 1020;
	add.s32 	%r1451, %r1225, %r1450;
	ld.shared.u32 	%r1452, [%r1451];
	xor.b32  	%r1453, %r1444, %r1440;
	xor.b32  	%r1454, %r1453, %r1448;
	xor.b32  	%r1455, %r1454, %r1452;
	ld.global.u32 	%r1456, [%rd71+48];
	xor.b32  	%r1457, %r1456, %r1398;
	ld.global.u32 	%r1458, [%rd71+52];
	xor.b32  	%r1459, %r1458, %r1417;
	ld.global.u32 	%r1460, [%rd71+56];
	xor.b32  	%r1461, %r1460, %r1436;
	ld.global.u32 	%r1462, [%rd71+60];
	xor.b32  	%r1463, %r1462, %r1455;
	shl.b32 	%r1464, %r1457, 2;
	and.b32  	%r1465, %r1464, 1020;
	add.s32 	%r1466, %r1210, %r1465;
	ld.shared.u32 	%r1467, [%r1466];
	shr.u32 	%r1468, %r1459, 6;
	and.b32  	%r1469, %r1468, 1020;
	add.s32 	%r1470, %r1215, %r1469;
	ld.shared.u32 	%r1471, [%r1470];
	shr.u32 	%r1472, %r1461, 14;
	and.b32  	%r1473, %r1472, 1020;
	add.s32 	%r1474, %r1220, %r1473;
	ld.shared.u32 	%r1475, [%r1474];
	shr.u32 	%r1476, %r1463, 22;
	and.b32  	%r1477, %r1476, 1020;
	add.s32 	%r1478, %r1225, %r1477;
	ld.shared.u32 	%r1479, [%r1478];
	xor.b32  	%r1480, %r1471, %r1467;
	xor.b32  	%r1481, %r1480, %r1475;
	xor.b32  	%r1482, %r1481, %r1479;
	shl.b32 	%r1483, %r1459, 2;
	and.b32  	%r1484, %r1483, 1020;
	add.s32 	%r1485, %r1210, %r1484;
	ld.shared.u32 	%r1486, [%r1485];
	shr.u32 	%r1487, %r1461, 6;
	and.b32  	%r1488, %r1487, 1020;
	add.s32 	%r1489, %r1215, %r1488;
	ld.shared.u32 	%r1490, [%r1489];
	shr.u32 	%r1491, %r1463, 14;
	and.b32  	%r1492, %r1491, 1020;
	add.s32 	%r1493, %r1220, %r1492;
	ld.shared.u32 	%r1494, [%r1493];
	shr.u32 	%r1495, %r1457, 22;
	and.b32  	%r1496, %r1495, 1020;
	add.s32 	%r1497, %r1225, %r1496;
	ld.shared.u32 	%r1498, [%r1497];
	xor.b32  	%r1499, %r1490, %r1486;
	xor.b32  	%r1500, %r1499, %r1494;
	xor.b32  	%r1501, %r1500, %r1498;
	shl.b32 	%r1502, %r1461, 2;
	and.b32  	%r1503, %r1502, 1020;
	add.s32 	%r1504, %r1210, %r1503;
	ld.shared.u32 	%r1505, [%r1504];
	shr.u32 	%r1506, %r1463, 6;
	and.b32  	%r1507, %r1506, 1020;
	add.s32 	%r1508, %r1215, %r1507;
	ld.shared.u32 	%r1509, [%r1508];
	shr.u32 	%r1510, %r1457, 14;
	and.b32  	%r1511, %r1510, 1020;
	add.s32 	%r1512, %r1220, %r1511;
	ld.shared.u32 	%r1513, [%r1512];
	shr.u32 	%r1514, %r1459, 22;
	and.b32  	%r1515, %r1514, 1020;
	add.s32 	%r1516, %r1225, %r1515;
	ld.shared.u32 	%r1517, [%r1516];
	xor.b32  	%r1518, %r1509, %r1505;
	xor.b32  	%r1519, %r1518, %r1513;
	xor.b32  	%r1520, %r1519, %r1517;
	shl.b32 	%r1521, %r1463, 2;
	and.b32  	%r1522, %r1521, 1020;
	add.s32 	%r1523, %r1210, %r1522;
	ld.shared.u32 	%r1524, [%r1523];
	shr.u32 	%r1525, %r1457, 6;
	and.b32  	%r1526, %r1525, 1020;
	add.s32 	%r1527, %r1215, %r1526;
	ld.shared.u32 	%r1528, [%r1527];
	shr.u32 	%r1529, %r1459, 14;
	and.b32  	%r1530, %r1529, 1020;
	add.s32 	%r1531, %r1220, %r1530;
	ld.shared.u32 	%r1532, [%r1531];
	shr.u32 	%r1533, %r1461, 22;
	and.b32  	%r1534, %r1533, 1020;
	add.s32 	%r1535, %r1225, %r1534;
	ld.shared.u32 	%r1536, [%r1535];
	xor.b32  	%r1537, %r1528, %r1524;
	xor.b32  	%r1538, %r1537, %r1532;
	xor.b32  	%r1539, %r1538, %r1536;
	ld.global.u32 	%r1540, [%rd71+64];
	xor.b32  	%r1541, %r1540, %r1482;
	ld.global.u32 	%r1542, [%rd71+68];
	xor.b32  	%r1543, %r1542, %r1501;
	ld.global.u32 	%r1544, [%rd71+72];
	xor.b32  	%r1545, %r1544, %r1520;
	ld.global.u32 	%r1546, [%rd71+76];
	xor.b32  	%r1547, %r1546, %r1539;
	shl.b32 	%r1548, %r1541, 2;
	and.b32  	%r1549, %r1548, 1020;
	add.s32 	%r1550, %r1210, %r1549;
	ld.shared.u32 	%r1551, [%r1550];
	shr.u32 	%r1552, %r1543, 6;
	and.b32  	%r1553, %r1552, 1020;
	add.s32 	%r1554, %r1215, %r1553;
	ld.shared.u32 	%r1555, [%r1554];
	shr.u32 	%r1556, %r1545, 14;
	and.b32  	%r1557, %r1556, 1020;
	add.s32 	%r1558, %r1220, %r1557;
	ld.shared.u32 	%r1559, [%r1558];
	shr.u32 	%r1560, %r1547, 22;
	and.b32  	%r1561, %r1560, 1020;
	add.s32 	%r1562, %r1225, %r1561;
	ld.shared.u32 	%r1563, [%r1562];
	xor.b32  	%r1564, %r1555, %r1551;
	xor.b32  	%r1565, %r1564, %r1559;
	xor.b32  	%r1566, %r1565, %r1563;
	shl.b32 	%r1567, %r1543, 2;
	and.b32  	%r1568, %r1567, 1020;
	add.s32 	%r1569, %r1210, %r1568;
	ld.shared.u32 	%r1570, [%r1569];
	shr.u32 	%r1571, %r1545, 6;
	and.b32  	%r1572, %r1571, 1020;
	add.s32 	%r1573, %r1215, %r1572;
	ld.shared.u32 	%r1574, [%r1573];
	shr.u32 	%r1575, %r1547, 14;
	and.b32  	%r1576, %r1575, 1020;
	add.s32 	%r1577, %r1220, %r1576;
	ld.shared.u32 	%r1578, [%r1577];
	shr.u32 	%r1579, %r1541, 22;
	and.b32  	%r1580, %r1579, 1020;
	add.s32 	%r1581, %r1225, %r1580;
	ld.shared.u32 	%r1582, [%r1581];
	xor.b32  	%r1583, %r1574, %r1570;
	xor.b32  	%r1584, %r1583, %r1578;
	xor.b32  	%r1585, %r1584, %r1582;
	shl.b32 	%r1586, %r1545, 2;
	and.b32  	%r1587, %r1586, 1020;
	add.s32 	%r1588, %r1210, %r1587;
	ld.shared.u32 	%r1589, [%r1588];
	shr.u32 	%r1590, %r1547, 6;
	and.b32  	%r1591, %r1590, 1020;
	add.s32 	%r1592, %r1215, %r1591;
	ld.shared.u32 	%r1593, [%r1592];
	shr.u32 	%r1594, %r1541, 14;
	and.b32  	%r1595, %r1594, 1020;
	add.s32 	%r1596, %r1220, %r1595;
	ld.shared.u32 	%r1597, [%r1596];
	shr.u32 	%r1598, %r1543, 22;
	and.b32  	%r1599, %r1598, 1020;
	add.s32 	%r1600, %r1225, %r1599;
	ld.shared.u32 	%r1601, [%r1600];
	xor.b32  	%r1602, %r1593, %r1589;
	xor.b32  	%r1603, %r1602, %r1597;
	xor.b32  	%r1604, %r1603, %r1601;
	shl.b32 	%r1605, %r1547, 2;
	and.b32  	%r1606, %r1605, 1020;
	add.s32 	%r1607, %r1210, %r1606;
	ld.shared.u32 	%r1608, [%r1607];
	shr.u32 	%r1609, %r1541, 6;
	and.b32  	%r1610, %r1609, 1020;
	add.s32 	%r1611, %r1215, %r1610;
	ld.shared.u32 	%r1612, [%r1611];
	shr.u32 	%r1613, %r1543, 14;
	and.b32  	%r1614, %r1613, 1020;
	add.s32 	%r1615, %r1220, %r1614;
	ld.shared.u32 	%r1616, [%r1615];
	shr.u32 	%r1617, %r1545, 22;
	and.b32  	%r1618, %r1617, 1020;
	add.s32 	%r1619, %r1225, %r1618;
	ld.shared.u32 	%r1620, [%r1619];
	xor.b32  	%r1621, %r1612, %r1608;
	xor.b32  	%r1622, %r1621, %r1616;
	xor.b32  	%r1623, %r1622, %r1620;
	ld.global.u32 	%r1624, [%rd71+80];
	xor.b32  	%r1625, %r1624, %r1566;
	ld.global.u32 	%r1626, [%rd71+84];
	xor.b32  	%r1627, %r1626, %r1585;
	ld.global.u32 	%r1628, [%rd71+88];
	xor.b32  	%r1629, %r1628, %r1604;
	ld.global.u32 	%r1630, [%rd71+92];
	xor.b32  	%r1631, %r1630, %r1623;
	shl.b32 	%r1632, %r1625, 2;
	and.b32  	%r1633, %r1632, 1020;
	add.s32 	%r1634, %r1210, %r1633;
	ld.shared.u32 	%r1635, [%r1634];
	shr.u32 	%r1636, %r1627, 6;
	and.b32  	%r1637, %r1636, 1020;
	add.s32 	%r1638, %r1215, %r1637;
	ld.shared.u32 	%r1639, [%r1638];
	shr.u32 	%r1640, %r1629, 14;
	and.b32  	%r1641, %r1640, 1020;
	add.s32 	%r1642, %r1220, %r1641;
	ld.shared.u32 	%r1643, [%r1642];
	shr.u32 	%r1644, %r1631, 22;
	and.b32  	%r1645, %r1644, 1020;
	add.s32 	%r1646, %r1225, %r1645;
	ld.shared.u32 	%r1647, [%r1646];
	xor.b32  	%r1648, %r1639, %r1635;
	xor.b32  	%r1649, %r1648, %r1643;
	xor.b32  	%r1650, %r1649, %r1647;
	shl.b32 	%r1651, %r1627, 2;
	and.b32  	%r1652, %r1651, 1020;
	add.s32 	%r1653, %r1210, %r1652;
	ld.shared.u32 	%r1654, [%r1653];
	shr.u32 	%r1655, %r1629, 6;
	and.b32  	%r1656, %r1655, 1020;
	add.s32 	%r1657, %r1215, %r1656;
	ld.shared.u32 	%r1658, [%r1657];
	shr.u32 	%r1659, %r1631, 14;
	and.b32  	%r1660, %r1659, 1020;
	add.s32 	%r1661, %r1220, %r1660;
	ld.shared.u32 	%r1662, [%r1661];
	shr.u32 	%r1663, %r1625, 22;
	and.b32  	%r1664, %r1663, 1020;
	add.s32 	%r1665, %r1225, %r1664;
	ld.shared.u32 	%r1666, [%r1665];
	xor.b32  	%r1667, %r1658, %r1654;
	xor.b32  	%r1668, %r1667, %r1662;
	xor.b32  	%r1669, %r1668, %r1666;
	shl.b32 	%r1670, %r1629, 2;
	and.b32  	%r1671, %r1670, 1020;
	add.s32 	%r1672, %r1210, %r1671;
	ld.shared.u32 	%r1673, [%r1672];
	shr.u32 	%r1674, %r1631, 6;
	and.b32  	%r1675, %r1674, 1020;
	add.s32 	%r1676, %r1215, %r1675;
	ld.shared.u32 	%r1677, [%r1676];
	shr.u32 	%r1678, %r1625, 14;
	and.b32  	%r1679, %r1678, 1020;
	add.s32 	%r1680, %r1220, %r1679;
	ld.shared.u32 	%r1681, [%r1680];
	shr.u32 	%r1682, %r1627, 22;
	and.b32  	%r1683, %r1682, 1020;
	add.s32 	%r1684, %r1225, %r1683;
	ld.shared.u32 	%r1685, [%r1684];
	xor.b32  	%r1686, %r1677, %r1673;
	xor.b32  	%r1687, %r1686, %r1681;
	xor.b32  	%r1688, %r1687, %r1685;
	shl.b32 	%r1689, %r1631, 2;
	and.b32  	%r1690, %r1689, 1020;
	add.s32 	%r1691, %r1210, %r1690;
	ld.shared.u32 	%r1692, [%r1691];
	shr.u32 	%r1693, %r1625, 6;
	and.b32  	%r1694, %r1693, 1020;
	add.s32 	%r1695, %r1215, %r1694;
	ld.shared.u32 	%r1696, [%r1695];
	shr.u32 	%r1697, %r1627, 14;
	and.b32  	%r1698, %r1697, 1020;
	add.s32 	%r1699, %r1220, %r1698;
	ld.shared.u32 	%r1700, [%r1699];
	shr.u32 	%r1701, %r1629, 22;
	and.b32  	%r1702, %r1701, 1020;
	add.s32 	%r1703, %r1225, %r1702;
	ld.shared.u32 	%r1704, [%r1703];
	xor.b32  	%r1705, %r1696, %r1692;
	xor.b32  	%r1706, %r1705, %r1700;
	xor.b32  	%r1707, %r1706, %r1704;
	ld.global.u32 	%r1708, [%rd71+96];
	xor.b32  	%r1709, %r1708, %r1650;
	ld.global.u32 	%r1710, [%rd71+100];
	xor.b32  	%r1711, %r1710, %r1669;
	ld.global.u32 	%r1712, [%rd71+104];
	xor.b32  	%r1713, %r1712, %r1688;
	ld.global.u32 	%r1714, [%rd71+108];
	xor.b32  	%r1715, %r1714, %r1707;
	shl.b32 	%r1716, %r1709, 2;
	and.b32  	%r1717, %r1716, 1020;
	add.s32 	%r1718, %r1210, %r1717;
	ld.shared.u32 	%r1719, [%r1718];
	shr.u32 	%r1720, %r1711, 6;
	and.b32  	%r1721, %r1720, 1020;
	add.s32 	%r1722, %r1215, %r1721;
	ld.shared.u32 	%r1723, [%r1722];
	shr.u32 	%r1724, %r1713, 14;
	and.b32  	%r1725, %r1724, 1020;
	add.s32 	%r1726, %r1220, %r1725;
	ld.shared.u32 	%r1727, [%r1726];
	shr.u32 	%r1728, %r1715, 22;
	and.b32  	%r1729, %r1728, 1020;
	add.s32 	%r1730, %r1225, %r1729;
	ld.shared.u32 	%r1731, [%r1730];
	xor.b32  	%r1732, %r1723, %r1719;
	xor.b32  	%r1733, %r1732, %r1727;
	xor.b32  	%r1734, %r1733, %r1731;
	shl.b32 	%r1735, %r1711, 2;
	and.b32  	%r1736, %r1735, 1020;
	add.s32 	%r1737, %r1210, %r1736;
	ld.shared.u32 	%r1738, [%r1737];
	shr.u32 	%r1739, %r1713, 6;
	and.b32  	%r1740, %r1739, 1020;
	add.s32 	%r1741, %r1215, %r1740;
	ld.shared.u32 	%r1742, [%r1741];
	shr.u32 	%r1743, %r1715, 14;
	and.b32  	%r1744, %r1743, 1020;
	add.s32 	%r1745, %r1220, %r1744;
	ld.shared.u32 	%r1746, [%r1745];
	shr.u32 	%r1747, %r1709, 22;
	and.b32  	%r1748, %r1747, 1020;
	add.s32 	%r1749, %r1225, %r1748;
	ld.shared.u32 	%r1750, [%r1749];
	xor.b32  	%r1751, %r1742, %r1738;
	xor.b32  	%r1752, %r1751, %r1746;
	xor.b32  	%r1753, %r1752, %r1750;
	shl.b32 	%r1754, %r1713, 2;
	and.b32  	%r1755, %r1754, 1020;
	add.s32 	%r1756, %r1210, %r1755;
	ld.shared.u32 	%r1757, [%r1756];
	shr.u32 	%r1758, %r1715, 6;
	and.b32  	%r1759, %r1758, 1020;
	add.s32 	%r1760, %r1215, %r1759;
	ld.shared.u32 	%r1761, [%r1760];
	shr.u32 	%r1762, %r1709, 14;
	and.b32  	%r1763, %r1762, 1020;
	add.s32 	%r1764, %r1220, %r1763;
	ld.shared.u32 	%r1765, [%r1764];
	shr.u32 	%r1766, %r1711, 22;
	and.b32  	%r1767, %r1766, 1020;
	add.s32 	%r1768, %r1225, %r1767;
	ld.shared.u32 	%r1769, [%r1768];
	xor.b32  	%r1770, %r1761, %r1757;
	xor.b32  	%r1771, %r1770, %r1765;
	xor.b32  	%r1772, %r1771, %r1769;
	shl.b32 	%r1773, %r1715, 2;
	and.b32  	%r1774, %r1773, 1020;
	add.s32 	%r1775, %r1210, %r1774;
	ld.shared.u32 	%r1776, [%r1775];
	shr.u32 	%r1777, %r1709, 6;
	and.b32  	%r1778, %r1777, 1020;
	add.s32 	%r1779, %r1215, %r1778;
	ld.shared.u32 	%r1780, [%r1779];
	shr.u32 	%r1781, %r1711, 14;
	and.b32  	%r1782, %r1781, 1020;
	add.s32 	%r1783, %r1220, %r1782;
	ld.shared.u32 	%r1784, [%r1783];
	shr.u32 	%r1785, %r1713, 22;
	and.b32  	%r1786, %r1785, 1020;
	add.s32 	%r1787, %r1225, %r1786;
	ld.shared.u32 	%r1788, [%r1787];
	xor.b32  	%r1789, %r1780, %r1776;
	xor.b32  	%r1790, %r1789, %r1784;
	xor.b32  	%r1791, %r1790, %r1788;
	ld.global.u32 	%r1792, [%rd71+112];
	xor.b32  	%r1793, %r1792, %r1734;
	ld.global.u32 	%r1794, [%rd71+116];
	xor.b32  	%r1795, %r1794, %r1753;
	ld.global.u32 	%r1796, [%rd71+120];
	xor.b32  	%r1797, %r1796, %r1772;
	ld.global.u32 	%r1798, [%rd71+124];
	xor.b32  	%r1799, %r1798, %r1791;
	shl.b32 	%r1800, %r1793, 2;
	and.b32  	%r1801, %r1800, 1020;
	add.s32 	%r1802, %r1210, %r1801;
	ld.shared.u32 	%r1803, [%r1802];
	shr.u32 	%r1804, %r1795, 6;
	and.b32  	%r1805, %r1804, 1020;
	add.s32 	%r1806, %r1215, %r1805;
	ld.shared.u32 	%r1807, [%r1806];
	shr.u32 	%r1808, %r1797, 14;
	and.b32  	%r1809, %r1808, 1020;
	add.s32 	%r1810, %r1220, %r1809;
	ld.shared.u32 	%r1811, [%r1810];
	shr.u32 	%r1812, %r1799, 22;
	and.b32  	%r1813, %r1812, 1020;
	add.s32 	%r1814, %r1225, %r1813;
	ld.shared.u32 	%r1815, [%r1814];
	xor.b32  	%r1816, %r1807, %r1803;
	xor.b32  	%r1817, %r1816, %r1811;
	xor.b32  	%r1818, %r1817, %r1815;
	shl.b32 	%r1819, %r1795, 2;
	and.b32  	%r1820, %r1819, 1020;
	add.s32 	%r1821, %r1210, %r1820;
	ld.shared.u32 	%r1822, [%r1821];
	shr.u32 	%r1823, %r1797, 6;
	and.b32  	%r1824, %r1823, 1020;
	add.s32 	%r1825, %r1215, %r1824;
	ld.shared.u32 	%r1826, [%r1825];
	shr.u32 	%r1827, %r1799, 14;
	and.b32  	%r1828, %r1827, 1020;
	add.s32 	%r1829, %r1220, %r1828;
	ld.shared.u32 	%r1830, [%r1829];
	shr.u32 	%r1831, %r1793, 22;
	and.b32  	%r1832, %r1831, 1020;
	add.s32 	%r1833, %r1225, %r1832;
	ld.shared.u32 	%r1834, [%r1833];
	xor.b32  	%r1835, %r1826, %r1822;
	xor.b32  	%r1836, %r1835, %r1830;
	xor.b32  	%r1837, %r1836, %r1834;
	shl.b32 	%r1838, %r1797, 2;
	and.b32  	%r1839, %r1838, 1020;
	add.s32 	%r1840, %r1210, %r1839;
	ld.shared.u32 	%r1841, [%r1840];
	shr.u32 	%r1842, %r1799, 6;
	and.b32  	%r1843, %r1842, 1020;
	add.s32 	%r1844, %r1215, %r1843;
	ld.shared.u32 	%r1845, [%r1844];
	shr.u32 	%r1846, %r1793, 14;
	and.b32  	%r1847, %r1846, 1020;
	add.s32 	%r1848, %r1220, %r1847;
	ld.shared.u32 	%r1849, [%r1848];
	shr.u32 	%r1850, %r1795, 22;
	and.b32  	%r1851, %r1850, 1020;
	add.s32 	%r1852, %r1225, %r1851;
	ld.shared.u32 	%r1853, [%r1852];
	xor.b32  	%r1854, %r1845, %r1841;
	xor.b32  	%r1855, %r1854, %r1849;
	xor.b32  	%r1856, %r1855, %r1853;
	shl.b32 	%r1857, %r1799, 2;
	and.b32  	%r1858, %r1857, 1020;
	add.s32 	%r1859, %r1210, %r1858;
	ld.shared.u32 	%r1860, [%r1859];
	shr.u32 	%r1861, %r1793, 6;
	and.b32  	%r1862, %r1861, 1020;
	add.s32 	%r1863, %r1215, %r1862;
	ld.shared.u32 	%r1864, [%r1863];
	shr.u32 	%r1865, %r1795, 14;
	and.b32  	%r1866, %r1865, 1020;
	add.s32 	%r1867, %r1220, %r1866;
	ld.shared.u32 	%r1868, [%r1867];
	shr.u32 	%r1869, %r1797, 22;
	and.b32  	%r1870, %r1869, 1020;
	add.s32 	%r1871, %r1225, %r1870;
	ld.shared.u32 	%r1872, [%r1871];
	xor.b32  	%r1873, %r1864, %r1860;
	xor.b32  	%r1874, %r1873, %r1868;
	xor.b32  	%r1875, %r1874, %r1872;
	ld.global.u32 	%r1876, [%rd71+128];
	xor.b32  	%r1877, %r1876, %r1818;
	ld.global.u32 	%r1878, [%rd71+132];
	xor.b32  	%r1879, %r1878, %r1837;
	ld.global.u32 	%r1880, [%rd71+136];
	xor.b32  	%r1881, %r1880, %r1856;
	ld.global.u32 	%r1882, [%rd71+140];
	xor.b32  	%r1883, %r1882, %r1875;
	shl.b32 	%r1884, %r1877, 2;
	and.b32  	%r1885, %r1884, 1020;
	add.s32 	%r1886, %r1210, %r1885;
	ld.shared.u32 	%r1887, [%r1886];
	shr.u32 	%r1888, %r1879, 6;
	and.b32  	%r1889, %r1888, 1020;
	add.s32 	%r1890, %r1215, %r1889;
	ld.shared.u32 	%r1891, [%r1890];
	shr.u32 	%r1892, %r1881, 14;
	and.b32  	%r1893, %r1892, 1020;
	add.s32 	%r1894, %r1220, %r1893;
	ld.shared.u32 	%r1895, [%r1894];
	shr.u32 	%r1896, %r1883, 22;
	and.b32  	%r1897, %r1896, 1020;
	add.s32 	%r1898, %r1225, %r1897;
	ld.shared.u32 	%r1899, [%r1898];
	xor.b32  	%r1900, %r1891, %r1887;
	xor.b32  	%r1901, %r1900, %r1895;
	xor.b32  	%r1902, %r1901, %r1899;
	shl.b32 	%r1903, %r1879, 2;
	and.b32  	%r1904, %r1903, 1020;
	add.s32 	%r1905, %r1210, %r1904;
	ld.shared.u32 	%r1906, [%r1905];
	shr.u32 	%r1907, %r1881, 6;
	and.b32  	%r1908, %r1907, 1020;
	add.s32 	%r1909, %r1215, %r1908;
	ld.shared.u32 	%r1910, [%r1909];
	shr.u32 	%r1911, %r1883, 14;
	and.b32  	%r1912, %r1911, 1020;
	add.s32 	%r1913, %r1220, %r1912;
	ld.shared.u32 	%r1914, [%r1913];
	shr.u32 	%r1915, %r1877, 22;
	and.b32  	%r1916, %r1915, 1020;
	add.s32 	%r1917, %r1225, %r1916;
	ld.shared.u32 	%r1918, [%r1917];
	xor.b32  	%r1919, %r1910, %r1906;
	xor.b32  	%r1920, %r1919, %r1914;
	xor.b32  	%r1921, %r1920, %r1918;
	shl.b32 	%r1922, %r1881, 2;
	and.b32  	%r1923, %r1922, 1020;
	add.s32 	%r1924, %r1210, %r1923;
	ld.shared.u32 	%r1925, [%r1924];
	shr.u32 	%r1926, %r1883, 6;
	and.b32  	%r1927, %r1926, 1020;
	add.s32 	%r1928, %r1215, %r1927;
	ld.shared.u32 	%r1929, [%r1928];
	shr.u32 	%r1930, %r1877, 14;
	and.b32  	%r1931, %r1930, 1020;
	add.s32 	%r1932, %r1220, %r1931;
	ld.shared.u32 	%r1933, [%r1932];
	shr.u32 	%r1934, %r1879, 22;
	and.b32  	%r1935, %r1934, 1020;
	add.s32 	%r1936, %r1225, %r1935;
	ld.shared.u32 	%r1937, [%r1936];
	xor.b32  	%r1938, %r1929, %r1925;
	xor.b32  	%r1939, %r1938, %r1933;
	xor.b32  	%r1940, %r1939, %r1937;
	shl.b32 	%r1941, %r1883, 2;
	and.b32  	%r1942, %r1941, 1020;
	add.s32 	%r1943, %r1210, %r1942;
	ld.shared.u32 	%r1944, [%r1943];
	shr.u32 	%r1945, %r1877, 6;
	and.b32  	%r1946, %r1945, 1020;
	add.s32 	%r1947, %r1215, %r1946;
	ld.shared.u32 	%r1948, [%r1947];
	shr.u32 	%r1949, %r1879, 14;
	and.b32  	%r1950, %r1949, 1020;
	add.s32 	%r1951, %r1220, %r1950;
	ld.shared.u32 	%r1952, [%r1951];
	shr.u32 	%r1953, %r1881, 22;
	and.b32  	%r1954, %r1953, 1020;
	add.s32 	%r1955, %r1225, %r1954;
	ld.shared.u32 	%r1956, [%r1955];
	xor.b32  	%r1957, %r1948, %r1944;
	xor.b32  	%r1958, %r1957, %r1952;
	xor.b32  	%r1959, %r1958, %r1956;
	ld.global.u32 	%r1960, [%rd71+144];
	xor.b32  	%r1961, %r1960, %r1902;
	shr.u32 	%r1962, %r1961, 8;
	shr.u32 	%r1963, %r1961, 16;
	shr.u32 	%r1964, %r1961, 24;
	ld.global.u32 	%r1965, [%rd71+148];
	xor.b32  	%r1966, %r1965, %r1921;
	shr.u32 	%r1967, %r1966, 8;
	shr.u32 	%r1968, %r1966, 16;
	shr.u32 	%r1969, %r1966, 24;
	ld.global.u32 	%r1970, [%rd71+152];
	xor.b32  	%r1971, %r1970, %r1940;
	shr.u32 	%r1972, %r1971, 8;
	shr.u32 	%r1973, %r1971, 16;
	shr.u32 	%r1974, %r1971, 24;
	ld.global.u32 	%r1975, [%rd71+156];
	xor.b32  	%r1976, %r1975, %r1959;
	and.b32  	%r1977, %r1961, 255;
	mov.u32 	%r1978, _ZZ7AES_128P8aesBlockyPjiE11matrizCajaS;
	add.s32 	%r1979, %r1978, %r1977;
	ld.shared.u8 	%r1980, [%r1979];
	and.b32  	%r1981, %r1962, 255;
	add.s32 	%r1982, %r1978, %r1981;
	ld.shared.u8 	%rs1, [%r1982];
	and.b32  	%r1983, %r1963, 255;
	add.s32 	%r1984, %r1978, %r1983;
	ld.shared.u8 	%r1985, [%r1984];
	add.s32 	%r1986, %r1978, %r1964;
	and.b32  	%r1987, %r1966, 255;
	add.s32 	%r1988, %r1978, %r1987;
	ld.shared.u8 	%r1989, [%r1988];
	and.b32  	%r1990, %r1967, 255;
	add.s32 	%r1991, %r1978, %r1990;
	ld.shared.u8 	%rs2, [%r1991];
	and.b32  	%r1992, %r1968, 255;
	add.s32 	%r1993, %r1978, %r1992;
	ld.shared.u8 	%r1994, [%r1993];
	add.s32 	%r1995, %r1978, %r1969;
	and.b32  	%r1996, %r1971, 255;
	add.s32 	%r1997, %r1978, %r1996;
	ld.shared.u8 	%r1998, [%r1997];
	and.b32  	%r1999, %r1972, 255;
	add.s32 	%r2000, %r1978, %r1999;
	ld.shared.u8 	%rs3, [%r2000];
	and.b32  	%r2001, %r1973, 255;
	add.s32 	%r2002, %r1978, %r2001;
	ld.shared.u8 	%r2003, [%r2002];
	add.s32 	%r2004, %r1978, %r1974;
	and.b32  	%r2005, %r1976, 255;
	add.s32 	%r2006, %r1978, %r2005;
	ld.shared.u8 	%r2007, [%r2006];
	shr.u32 	%r2008, %r1976, 8;
	and.b32  	%r2009, %r2008, 255;
	add.s32 	%r2010, %r1978, %r2009;
	ld.shared.u8 	%rs4, [%r2010];
	shr.u32 	%r2011, %r1976, 16;
	and.b32  	%r2012, %r2011, 255;
	add.s32 	%r2013, %r1978, %r2012;
	ld.shared.u8 	%r2014, [%r2013];
	shr.u32 	%r2015, %r1976, 24;
	add.s32 	%r2016, %r1978, %r2015;
	ld.shared.u8 	%r2017, [%r2016];
	shl.b32 	%r2018, %r2017, 24;
	mul.wide.u16 	%r2019, %rs1, 256;
	or.b32  	%r2020, %r2019, %r2007;
	shl.b32 	%r2021, %r1994, 16;
	or.b32  	%r2022, %r2020, %r2021;
	ld.shared.u8 	%r2023, [%r2004];
	shl.b32 	%r2024, %r2023, 24;
	or.b32  	%r2025, %r2022, %r2024;
	shl.b32 	%r2026, %r2003, 16;
	or.b32  	%r2027, %r2018, %r2026;
	mul.wide.u16 	%r2028, %rs2, 256;
	or.b32  	%r2029, %r2027, %r2028;
	or.b32  	%r2030, %r2029, %r1980;
	ld.global.u32 	%r2031, [%rd71+160];
	xor.b32  	%r2032, %r2031, %r2030;
	ld.shared.u8 	%r2033, [%r1986];
	shl.b32 	%r2034, %r2033, 24;
	shl.b32 	%r2035, %r2014, 16;
	or.b32  	%r2036, %r2034, %r2035;
	mul.wide.u16 	%r2037, %rs3, 256;
	or.b32  	%r2038, %r2036, %r2037;
	or.b32  	%r2039, %r2038, %r1989;
	ld.global.u32 	%r2040, [%rd71+164];
	xor.b32  	%r2041, %r2040, %r2039;
	ld.shared.u8 	%r2042, [%r1995];
	shl.b32 	%r2043, %r2042, 24;
	shl.b32 	%r2044, %r1985, 16;
	or.b32  	%r2045, %r2043, %r2044;
	mul.wide.u16 	%r2046, %rs4, 256;
	or.b32  	%r2047, %r2045, %r2046;
	or.b32  	%r2048, %r2047, %r1998;
	ld.global.u32 	%r2049, [%rd71+168];
	xor.b32  	%r2050, %r2049, %r2048;
	ld.global.u32 	%r2051, [%rd71+172];
	xor.b32  	%r2052, %r2051, %r2025;
	cvta.to.global.u64 	%rd72, %rd93;
	mov.u32 	%r2053, %ntid.x;
	mov.u32 	%r2054, %ctaid.x;
	mov.u32 	%r2055, %tid.x;
	mad.lo.s32 	%r2056, %r2053, %r2054, %r2055;
	mul.wide.s32 	%rd73, %r2056, 16;
	add.s64 	%rd74, %rd72, %rd73;
	st.global.u32 	[%rd74], %r2032;
	st.global.u32 	[%rd74+4], %r2041;
	st.global.u32 	[%rd74+8], %r2050;
	st.global.u32 	[%rd74+12], %r2052;
$L__BB2_17:
	ret;

}
	// .globl	_Z24OCB128DecryptRandomAccesP8aesBlockS0_S0_yyyPjS1_
.visible .entry _Z24OCB128DecryptRandomAccesP8aesBlockS0_S0_yyyPjS1_(
	.param .u64 .ptr .align 1 _Z24OCB128DecryptRandomAccesP8aesBlockS0_S0_yyyPjS1__param_0,
	.param .u64 .ptr .align 1 _Z24OCB128DecryptRandomAccesP8aesBlockS0_S0_yyyPjS1__param_1,
	.param .u64 .ptr .align 1 _Z24OCB128DecryptRandomAccesP8aesBlockS0_S0_yyyPjS1__param_2,
	.param .u64 _Z24OCB128DecryptRandomAccesP8aesBlockS0_S0_yyyPjS1__param_3,
	.param .u64 _Z24OCB128DecryptRandomAccesP8aesBlockS0_S0_yyyPjS1__param_4,
	.param .u64 _Z24OCB128DecryptRandomAccesP8aesBlockS0_S0_yyyPjS1__param_5,
	.param .u64 .ptr .align 1 _Z24OCB128DecryptRandomAccesP8aesBlockS0_S0_yyyPjS1__param_6,
	.param .u64 .ptr .align 1 _Z24OCB128DecryptRandomAccesP8aesBlockS0_S0_yyyPjS1__param_7
)
{
	.local .align 16 .b8 	__local_depot3[4352];
	.reg .b64 	%SP;
	.reg .b64 	%SPL;
	.reg .pred 	%p<13>;
	.reg .b16 	%rs<13>;
	.reg .b32 	%r<6113>;
	.reg .b64 	%rd<116>;
	// demoted variable
	.shared .align 1 .b8 _ZZ14AES_128DecryptP8aesBlockyPjiE11matrizCajaS[256];
	// demoted variable
	.shared .align 4 .b8 _ZZ14AES_128DecryptP8aesBlockyPjiE2T1[1024];
	// demoted variable
	.shared .align 4 .b8 _ZZ14AES_128DecryptP8aesBlockyPjiE2T2[1024];
	// demoted variable
	.shared .align 4 .b8 _ZZ14AES_128DecryptP8aesBlockyPjiE2T3[1024];
	// demoted variable
	.shared .align 4 .b8 _ZZ14AES_128DecryptP8aesBlockyPjiE2T4[1024];
	mov.u64 	%SPL, __local_depot3;
	ld.param.u64 	%rd52, [_Z24OCB128DecryptRandomAccesP8aesBlockS0_S0_yyyPjS1__param_0];
	ld.param.u64 	%rd53, [_Z24OCB128DecryptRandomAccesP8aesBlockS0_S0_yyyPjS1__param_1];
	ld.param.u64 	%rd54, [_Z24OCB128DecryptRandomAccesP8aesBlockS0_S0_yyyPjS1__param_3];
	cvta.to.global.u64 	%rd1, %rd53;
	cvta.to.global.u64 	%rd2, %rd52;
	add.u64 	%rd105, %SPL, 0;
	add.u64 	%rd4, %SPL, 256;
	add.u64 	%rd5, %SPL, 1280;
	add.u64 	%rd6, %SPL, 2304;
	add.u64 	%rd7, %SPL, 3328;
	mov.u32 	%r38, %ntid.x;
	mov.u32 	%r39, %ctaid.x;
	mov.u32 	%r1, %tid.x;
	mad.lo.s32 	%r40, %r38, %r39, %r1;
	cvt.s64.s32 	%rd8, %r40;
	setp.le.u64 	%p1, %rd54, %rd8;
	@%p1 bra 	$L__BB3_14;
	ld.param.u64 	%rd96, [_Z24OCB128DecryptRandomAccesP8aesBlockS0_S0_yyyPjS1__param_3];
	bar.sync 	0;
	add.s64 	%rd63, %rd96, -1;
	setp.ne.s64 	%p2, %rd63, %rd8;
	@%p2 bra 	$L__BB3_10;
	ld.param.u64 	%rd97, [_Z24OCB128DecryptRandomAccesP8aesBlockS0_S0_yyyPjS1__param_4];
	and.b64  	%rd73, %rd97, 15;
	setp.ne.s64 	%p7, %rd73, 0;
	@%p7 bra 	$L__BB3_7;
	cvt.u32.u64 	%r4075, %rd8;
	shl.b64 	%rd82, %rd8, 4;
	add.s64 	%rd83, %rd2, %rd82;
	add.s64 	%rd84, %rd1, %rd82;
	ld.global.u32 	%r4076, [%rd83];
	ld.global.u32 	%r4077, [%rd84];
	xor.b32  	%r4078, %r4077, %r4076;
	st.global.u32 	[%rd83], %r4078;
	ld.global.u32 	%r4079, [%rd83+4];
	ld.global.u32 	%r4080, [%rd84+4];
	xor.b32  	%r4081, %r4080, %r4079;
	st.global.u32 	[%rd83+4], %r4081;
	ld.global.u32 	%r4082, [%rd83+8];
	ld.global.u32 	%r4083, [%rd84+8];
	xor.b32  	%r4084, %r4083, %r4082;
	st.global.u32 	[%rd83+8], %r4084;
	ld.global.u32 	%r4085, [%rd83+12];
	ld.global.u32 	%r4086, [%rd84+12];
	xor.b32  	%r4087, %r4086, %r4085;
	st.global.u32 	[%rd83+12], %r4087;
	setp.ne.s32 	%p9, %r1, 0;
	setp.ne.s32 	%p10, %r4075, 0;
	and.pred  	%p11, %p9, %p10;
	@%p11 bra 	$L__BB3_6;
	mov.b32 	%r4094, -69733503;
	mov.b32 	%r4095, -1633468225;
	mov.b32 	%r4096, 950351408;
	mov.b32 	%r4097, -714471086;
	st.local.v4.b32 	[%rd105], {%r4097, %r4096, %r4095, %r4094};
	mov.b32 	%r4098, -873865532;
	mov.b32 	%r4099, 1145278004;
	mov.b32 	%r4100, -2013319269;
	mov.b32 	%r4101, -2110135428;
	st.local.v4.b32 	[%rd105+16], {%r4101, %r4100, %r4099, %r4098};
	mov.b32 	%r4102, 1321466434;
	mov.b32 	%r4103, 194333934;
	mov.b32 	%r4104, 1025753766;
	mov.b32 	%r4105, 848591700;
	st.local.v4.b32 	[%rd105+32], {%r4105, %r4104, %r4103, %r4102};
	mov.b32 	%r4106, 634489709;
	mov.b32 	%r4107, 1235377014;
	mov.b32 	%r4108, -1306207960;
	mov.b32 	%r4109, 1721839112;
	st.local.v4.b32 	[%rd105+48], {%r4109, %r4108, %r4107, %r4106};
	mov.b32 	%r4110, -1833540259;
	mov.b32 	%r4111, -866343724;
	mov.b32 	%r4112, 379086982;
	mov.b32 	%r4113, 1693907058;
	st.local.v4.b32 	[%rd105+64], {%r4113, %r4112, %r4111, %r4110};
	mov.b32 	%r4114, -2070049369;
	mov.b32 	%r4115, 1464210782;
	mov.b32 	%r4116, -625349123;
	mov.b32 	%r4117, 1346924652;
	st.local.v4.b32 	[%rd105+80], {%r4117, %r4116, %r4115, %r4114};
	mov.b32 	%r4118, 105231288;
	mov.b32 	%r4119, 89711863;
	mov.b32 	%r4120, 181648524;
	mov.b32 	%r4121, 11262096;
	st.local.v4.b32 	[%rd105+96], {%r4121, %r4120, %r4119, %r4118};
	mov.b32 	%r4122, 1804210945;
	mov.b32 	%r4123, 62762945;
	mov.b32 	%r4124, 34553802;
	mov.b32 	%r4125, -1893847856;
	st.local.v4.b32 	[%rd105+112], {%r4125, %r4124, %r4123, %r4122};
	mov.b32 	%r4126, 1944499440;
	mov.b32 	%r4127, -825232745;
	mov.b32 	%r4128, -354654385;
	mov.b32 	%r4129, 1091670330;
	st.local.v4.b32 	[%rd105+128], {%r4129, %r4128, %r4127, %r4126};
	mov.b32 	%r4130, 1860138268;
	mov.b32 	%r4131, -398984734;
	mov.b32 	%r4132, -2060079641;
	mov.b32 	%r4133, 578071702;
	st.local.v4.b32 	[%rd105+144], {%r4133, %r4132, %r4131, %r4130};
	mov.b32 	%r4134, 465442986;
	mov.b32 	%r4135, 241350511;
	mov.b32 	%r4136, -1983567587;
	mov.b32 	%r4137, 1897591111;
	st.local.v4.b32 	[%rd105+160], {%r4137, %r4136, %r4135, %r4134};
	mov.b32 	%r4138, -195375752;
	mov.b32 	%r4139, -20915302;
	mov.b32 	%r4140, 544854726;
	mov.b32 	%r4141, 1262376700;
	st.local.v4.b32 	[%rd105+176], {%r4141, %r4140, %r4139, %r4138};
	mov.b32 	%r4142, 1609334823;
	mov.b32 	%r4143, 1494225585;
	mov.b32 	%r4144, 835127176;
	mov.b32 	%r4145, 866704671;
	st.local.v4.b32 	[%rd105+192], {%r4145, %r4144, %r4143, %r4142};
	mov.b32 	%r4146, -274937453;
	mov.b32 	%r4147, -1619335891;
	mov.b32 	%r4148, 222999833;
	mov.b32 	%r4149, -1451273888;
	st.local.v4.b32 	[%rd105+208], {%r4149, %r4148, %r4147, %r4146};
	mov.b32 	%r4150, 1637438339;
	mov.b32 	%r4151, 1018948552;
	mov.b32 	%r4152, -1326110034;
	mov.b32 	%r4153, 1295769760;
	st.local.v4.b32 	[%rd105+224], {%r4153, %r4152, %r4151, %r4150};
	mov.b32 	%r4154, 2097946965;
	mov.b32 	%r4155, 1662282209;
	mov.b32 	%r4156, 651589562;
	mov.b32 	%r4157, 2114202391;
	st.local.v4.b32 	[%rd105+240], {%r4157, %r4156, %r4155, %r4154};
	mov.b32 	%r4158, -1772214470;
	mov.b32 	%r4159, -1012656358;
	mov.b32 	%r4160, 1399144830;
	mov.b32 	%r4161, 1353184337;
	st.local.v4.u32 	[%rd4], {%r4161, %r4160, %r4159, %r4158};
	add.s64 	%rd104, %rd4, 16;
	mov.b32 	%r4162, -1828461749;
	mov.b32 	%r4163, -1420232020;
	mov.b32 	%r4164, -247096033;
	mov.b32 	%r4165, -882136261;
	st.local.v4.u32 	[%rd4+16], {%r4165, %r4164, %r4163, %r4162};
	mov.b32 	%r4166, 625738485;
	mov.b32 	%r4167, -1854485368;
	mov.b32 	%r4168, -160598355;
	mov.b32 	%r4169, 1442459680;
	st.local.v4.u32 	[%rd4+32], {%r4169, %r4168, %r4167, %r4166};
	mov.b32 	%r4170, -1885117771;
	mov.b32 	%r4171, -2143013594;
	mov.b32 	%r4172, -674551099;
	mov.b32 	%r4173, -52959921;
	st.local.v4.u32 	[%rd4+48], {%r4173, %r4172, %r4171, %r4170};
	mov.b32 	%r4174, -507445667;
	mov.b32 	%r4175, -1743852987;
	mov.b32 	%r4176, 1729870373;
	mov.b32 	%r4177, 1230680542;
	st.local.v4.u32 	[%rd4+64], {%r4177, %r4176, %r4175, %r4174};
	mov.b32 	%r4178, -956705941;
	mov.b32 	%r4179, -1550367091;
	mov.b32 	%r4180, 317738113;
	mov.b32 	%r4181, 41234371;
	st.local.v4.u32 	[%rd4+80], {%r4181, %r4180, %r4179, %r4178};
	mov.b32 	%r4182, -631680363;
	mov.b32 	%r4183, -344298049;
	mov.b32 	%r4184, -1784901099;
	mov.b32 	%r4185, -413167869;
	st.local.v4.u32 	[%rd4+96], {%r4185, %r4184, %r4183, %r4182};
	mov.b32 	%r4186, 1154009486;
	mov.b32 	%r4187, 694804553;
	mov.b32 	%r4188, -752782248;
	mov.b32 	%r4189, 763608788;
	st.local.v4.u32 	[%rd4+112], {%r4189, %r4188, %r4187, %r4186};
	mov.b32 	%r4190, -579749593;
	mov.b32 	%r4191, 1799248025;
	mov.b32 	%r4192, 2021232372;
	mov.b32 	%r4193, 1787413109;
	st.local.v4.u32 	[%rd4+128], {%r4193, %r4192, %r4191, %r4190};
	mov.b32 	%r4194, -1271214467;
	mov.b32 	%r4195, 1722556617;
	mov.b32 	%r4196, 397248752;
	mov.b32 	%r4197, -1236278850;
	st.local.v4.u32 	[%rd4+144], {%r4197, %r4196, %r4195, %r4194};
	mov.b32 	%r4198, 1165972322;
	mov.b32 	%r4199, 1613975959;
	mov.b32 	%r4200, -2110711067;
	mov.b32 	%r4201, 407560035;
	st.local.v4.u32 	[%rd4+160], {%r4201, %r4200, %r4199, %r4198};
	mov.b32 	%r4202, -1809118983;
	mov.b32 	%r4203, 480281086;
	mov.b32 	%r4204, -2068943941;
	mov.b32 	%r4205, -529046351;
	st.local.v4.u32 	[%rd4+176], {%r4205, %r4204, %r4203, %r4202};
	mov.b32 	%r4206, -1208452270;
	mov.b32 	%r4207, -2022908268;
	mov.b32 	%r4208, 436028815;
	mov.b32 	%r4209, 1483229296;
	st.local.v4.u32 	[%rd4+192], {%r4209, %r4208, %r4207, %r4206};
	mov.b32 	%r4210, 715871590;
	mov.b32 	%r4211, 1468997603;
	mov.b32 	%r4212, -503166094;
	mov.b32 	%r4213, 601060267;
	st.local.v4.u32 	[%rd4+208], {%r4213, %r4212, %r4211, %r4210};
	mov.b32 	%r4214, -1526188077;
	mov.b32 	%r4215, -1703164538;
	mov.b32 	%r4216, 63092015;
	mov.b32 	%r4217, 120122290;
	st.local.v4.u32 	[%rd4+224], {%r4217, %r4216, %r4215, %r4214};
	mov.b32 	%r4218, 1552029421;
	mov.b32 	%r4219, -1167457534;
	mov.b32 	%r4220, -1297760477;
	mov.b32 	%r4221, -226023376;
	st.local.v4.u32 	[%rd4+240], {%r4221, %r4220, %r4219, %r4218};
	mov.b32 	%r4222, -1578997426;
	mov.b32 	%r4223, -252573709;
	mov.b32 	%r4224, -1833666137;
	mov.b32 	%r4225, 723308426;
	st.local.v4.u32 	[%rd4+256], {%r4225, %r4224, %r4223, %r4222};
	mov.b32 	%r4226, -1963022652;
	mov.b32 	%r4227, 526529745;
	mov.b32 	%r4228, -708967162;
	mov.b32 	%r4229, -839591323;
	st.local.v4.u32 	[%rd4+272], {%r4229, %r4228, %r4227, %r4226};
	mov.b32 	%r4230, 1978398372;
	mov.b32 	%r4231, 853641733;
	mov.b32 	%r4232, -1604979806;
	mov.b32 	%r4233, -1655493068;
	st.local.v4.u32 	[%rd4+288], {%r4233, %r4232, %r4231, %r4230};
	mov.b32 	%r4234, 1360031421;
	mov.b32 	%r4235, 111112542;
	mov.b32 	%r4236, -1427152832;
	mov.b32 	%r4237, 971801355;
	st.local.v4.u32 	[%rd4+304], {%r4237, %r4236, %r4235, %r4234};
	mov.b32 	%r4238, 1186850381;
	mov.b32 	%r4239, -1375387939;
	mov.b32 	%r4240, 1023860118;
	mov.b32 	%r4241, -108388034;
	st.local.v4.u32 	[%rd4+320], {%r4241, %r4240, %r4239, %r4238};
	mov.b32 	%r4242, -15380384;
	mov.b32 	%r4243, 1876166148;
	mov.b32 	%r4244, 90031217;
	mov.b32 	%r4245, -1249028975;
	st.local.v4.u32 	[%rd4+336], {%r4245, %r4244, %r4243, %r4242};
	mov.b32 	%r4246, 2006899047;
	mov.b32 	%r4247, -868007799;
	mov.b32 	%r4248, -1746289194;
	mov.b32 	%r4249, 620468249;
	st.local.v4.u32 	[%rd4+352], {%r4249, %r4248, %r4247, %r4246};
	mov.b32 	%r4250, -605108103;
	mov.b32 	%r4251, 945494503;
	mov.b32 	%r4252, -2004121337;
	mov.b32 	%r4253, -1119688528;
	st.local.v4.u32 	[%rd4+368], {%r4253, %r4252, %r4251, %r4250};
	mov.b32 	%r4254, 0;
	mov.b32 	%r4255, -920746760;
	mov.b32 	%r4256, -384875908;
	mov.b32 	%r4257, 1191869601;
	st.local.v4.u32 	[%rd4+384], {%r4257, %r4256, %r4255, %r4254};
	mov.b32 	%r4258, 1316117100;
	mov.b32 	%r4259, -1401941730;
	mov.b32 	%r4260, 1223502642;
	mov.b32 	%r4261, -2088337399;
	st.local.v4.u32 	[%rd4+400], {%r4261, %r4260, %r4259, %r4258};
	mov.b32 	%r4262, 658058550;
	mov.b32 	%r4263, 517320253;
	mov.b32 	%r4264, 1446544655;
	mov.b32 	%r4265, -67170563;
	st.local.v4.u32 	[%rd4+416], {%r4265, %r4264, %r4263, %r4262};
	mov.b32 	%r4266, 976107044;
	mov.b32 	%r4267, -783000677;
	mov.b32 	%r4268, 564550760;
	mov.b32 	%r4269, 1691946762;
	st.local.v4.u32 	[%rd4+432], {%r4269, %r4268, %r4267, %r4266};
	mov.b32 	%r4270, -1634624741;
	mov.b32 	%r4271, -761860428;
	mov.b32 	%r4272, 266819475;
	mov.b32 	%r4273, -1318647284;
	st.local.v4.u32 	[%rd4+448], {%r4273, %r4272, %r4271, %r4270};
	mov.b32 	%r4274, 370807324;
	mov.b32 	%r4275, 1766553434;
	mov.b32 	%r4276, -1574904735;
	mov.b32 	%r4277, 1338359936;
	st.local.v4.u32 	[%rd4+464], {%r4277, %r4276, %r4275, %r4274};
	mov.b32 	%r4278, 488053522;
	mov.b32 	%r4279, 1138762300;
	mov.b32 	%r4280, -450191168;
	mov.b32 	%r4281, 179999714;
	st.local.v4.u32 	[%rd4+480], {%r4281, %r4280, %r4279, %r4278};
	mov.b32 	%r4282, -928440812;
	mov.b32 	%r4283, -1180125651;
	mov.b32 	%r4284, -1379431438;
	mov.b32 	%r4285, 185403662;
	st.local.v4.u32 	[%rd4+496], {%r4285, %r4284, %r4283, %r4282};
	mov.b32 	%r4286, -44007517;
	mov.b32 	%r4287, -1143105042;
	mov.b32 	%r4288, 1275557295;
	mov.b32 	%r4289, -2061897385;
	st.local.v4.u32 	[%rd4+512], {%r4289, %r4288, %r4287, %r4286};
	mov.b32 	%r4290, 880737115;
	mov.b32 	%r4291, -985962940;
	mov.b32 	%r4292, -1124765092;
	mov.b32 	%r4293, -1624899081;
	st.local.v4.u32 	[%rd4+528], {%r4293, %r4292, %r4291, %r4290};
	mov.b32 	%r4294, 1676797112;
	mov.b32 	%r4295, 1761406390;
	mov.b32 	%r4296, -590994485;
	mov.b32 	%r4297, 1982415755;
	st.local.v4.u32 	[%rd4+544], {%r4297, %r4296, %r4295, %r4294};
	mov.b32 	%r4298, 538035844;
	mov.b32 	%r4299, 1076008723;
	mov.b32 	%r4300, 277177154;
	mov.b32 	%r4301, -891538985;
	st.local.v4.u32 	[%rd4+560], {%r4301, %r4300, %r4299, %r4298};
	mov.b32 	%r4302, 1839278535;
	mov.b32 	%r4303, 288553390;
	mov.b32 	%r4304, -130171950;
	mov.b32 	%r4305, 2099530373;
	st.local.v4.u32 	[%rd4+576], {%r4305, %r4304, %r4303, %r4302};
	mov.b32 	%r4306, -790380169;
	mov.b32 	%r4307, -330136051;
	mov.b32 	%r4308, -214912292;
	mov.b32 	%r4309, 1261411869;
	st.local.v4.u32 	[%rd4+592], {%r4309, %r4308, %r4307, %r4306};
	mov.b32 	%r4310, 577038663;
	mov.b32 	%r4311, -95906799;
	mov.b32 	%r4312, -1715900247;
	mov.b32 	%r4313, 1813426987;
	st.local.v4.u32 	[%rd4+608], {%r4313, %r4312, %r4311, %r4310};
	mov.b32 	%r4314, -275762398;
	mov.b32 	%r4315, -668172970;
	mov.b32 	%r4316, 440397984;
	mov.b32 	%r4317, -997393240;
	st.local.v4.u32 	[%rd4+624], {%r4317, %r4316, %r4315, %r4314};
	mov.b32 	%r4318, 906744984;
	mov.b32 	%r4319, -22885748;
	mov.b32 	%r4320, -1043253031;
	mov.b32 	%r4321, -951170681;
	st.local.v4.u32 	[%rd4+640], {%r4321, %r4320, %r4319, %r4318};
	mov.b32 	%r4322, -1530942145;
	mov.b32 	%r4323, 646887386;
	mov.b32 	%r4324, 685669029;
	mov.b32 	%r4325, -813566554;
	st.local.v4.u32 	[%rd4+656], {%r4325, %r4324, %r4323, %r4322};
	mov.b32 	%r4326, 1648787028;
	mov.b32 	%r4327, -1681105046;
	mov.b32 	%r4328, 227702864;
	mov.b32 	%r4329, -459458004;
	st.local.v4.u32 	[%rd4+672], {%r4329, %r4328, %r4327, %r4326};
	mov.b32 	%r4330, -173030526;
	mov.b32 	%r4331, 1593260334;
	mov.b32 	%r4332, -390539120;
	mov.b32 	%r4333, -1038905866;
	st.local.v4.u32 	[%rd4+688], {%r4333, %r4332, %r4331, %r4330};
	mov.b32 	%r4334, -1290656305;
	mov.b32 	%r4335, -1456614033;
	mov.b32 	%r4336, 2090061929;
	mov.b32 	%r4337, -1098883681;
	st.local.v4.u32 	[%rd4+704], {%r4337, %r4336, %r4335, %r4334};
	mov.b32 	%r4338, 2075868123;
	mov.b32 	%r4339, 1852021992;
	mov.b32 	%r4340, -1484974064;
	mov.b32 	%r4341, 999926984;
	st.local.v4.u32 	[%rd4+720], {%r4341, %r4340, %r4339, %r4338};
	mov.b32 	%r4342, -1466282109;
	mov.b32 	%r4343, 28809964;
	mov.b32 	%r4344, -199730834;
	mov.b32 	%r4345, 158869197;
	st.local.v4.u32 	[%rd4+736], {%r4345, %r4344, %r4343, %r4342};
	mov.b32 	%r4346, -420997649;
	mov.b32 	%r4347, 147831841;
	mov.b32 	%r4348, 2129067946;
	mov.b32 	%r4349, 1701746150;
	st.local.v4.u32 	[%rd4+752], {%r4349, %r4348, %r4347, %r4346};
	mov.b32 	%r4350, -696471511;
	mov.b32 	%r4351, -737566742;
	mov.b32 	%r4352, -835293366;
	mov.b32 	%r4353, -644094022;
	st.local.v4.u32 	[%rd4+768], {%r4353, %r4352, %r4351, %r4350};
	mov.b32 	%r4354, -1067015627;
	mov.b32 	%r4355, 815048134;
	mov.b32 	%r4356, 824393514;
	mov.b32 	%r4357, -1347247055;
	st.local.v4.u32 	[%rd4+784], {%r4357, %r4356, %r4355, %r4354};
	mov.b32 	%r4358, 366520115;
	mov.b32 	%r4359, -1328508704;
	mov.b32 	%r4360, -1496677636;
	mov.b32 	%r4361, 935087732;
	st.local.v4.u32 	[%rd4+800], {%r4361, %r4360, %r4359, %r4358};
	mov.b32 	%r4362, 804688151;
	mov.b32 	%r4363, 240176511;
	mov.b32 	%r4364, -136647615;
	mov.b32 	%r4365, 1251476721;
	st.local.v4.u32 	[%rd4+816], {%r4365, %r4364, %r4363, %r4362};
	mov.b32 	%r4366, -553347356;
	mov.b32 	%r4367, 1414376140;
	mov.b32 	%r4368, 1303441219;
	mov.b32 	%r4369, -1915335306;
	st.local.v4.u32 	[%rd4+832], {%r4369, %r4368, %r4367, %r4366};
	mov.b32 	%r4370, 2136040774;
	mov.b32 	%r4371, -1205916479;
	mov.b32 	%r4372, 461924940;
	mov.b32 	%r4373, -474623586;
	st.local.v4.u32 	[%rd4+848], {%r4373, %r4372, %r4371, %r4370};
	mov.b32 	%r4374, 776014843;
	mov.b32 	%r4375, 1937016826;
	mov.b32 	%r4376, 1563790337;
	mov.b32 	%r4377, 82468509;
	st.local.v4.u32 	[%rd4+864], {%r4377, %r4376, %r4375, %r4374};
	mov.b32 	%r4378, 323475053;
	mov.b32 	%r4379, 861278441;
	mov.b32 	%r4380, 1389550482;
	mov.b32 	%r4381, 1511876531;
	st.local.v4.u32 	[%rd4+880], {%r4381, %r4380, %r4379, %r4378};
	mov.b32 	%r4382, -1992551445;
	mov.b32 	%r4383, -1911228327;
	mov.b32 	%r4384, 2047648055;
	mov.b32 	%r4385, -1939744870;
	st.local.v4.u32 	[%rd4+896], {%r4385, %r4384, %r4383, %r4382};
	mov.b32 	%r4386, 1018251130;
	mov.b32 	%r4387, -303751967;
	mov.b32 	%r4388, 902390199;
	mov.b32 	%r4389, -299390514;
	st.local.v4.u32 	[%rd4+912], {%r4389, %r4388, %r4387, %r4386};
	mov.b32 	%r4390, -1086863501;
	mov.b32 	%r4391, 2043548696;
	mov.b32 	%r4392, 1064563285;
	mov.b32 	%r4393, 1507840668;
	st.local.v4.u32 	[%rd4+928], {%r4393, %r4392, %r4391, %r4390};
	mov.b32 	%r4394, -2032450440;
	mov.b32 	%r4395, 342834655;
	mov.b32 	%r4396, 1537932639;
	mov.b32 	%r4397, -355600557;
	st.local.v4.u32 	[%rd4+944], {%r4397, %r4396, %r4395, %r4394};
	mov.b32 	%r4398, 1598071746;
	mov.b32 	%r4399, 741614648;
	mov.b32 	%r4400, 1053059257;
	mov.b32 	%r4401, -2114736182;
	st.local.v4.u32 	[%rd4+960], {%r4401, %r4400, %r4399, %r4398};
	mov.b32 	%r4402, 1100287487;
	mov.b32 	%r4403, -1958134744;
	mov.b32 	%r4404, 203809468;
	mov.b32 	%r4405, 1925389590;
	st.local.v4.u32 	[%rd4+976], {%r4405, %r4404, %r4403, %r4402};
	mov.b32 	%r4406, -1866377628;
	mov.b32 	%r4407, -1662733096;
	mov.b32 	%r4408, -558691320;
	mov.b32 	%r4409, 1895934009;
	st.local.v4.u32 	[%rd4+992], {%r4409, %r4408, %r4407, %r4406};
	mov.b32 	%r4410, 1113045200;
	mov.b32 	%r4411, 1952214088;
	mov.b32 	%r4412, 1890988757;
	mov.b32 	%r4413, 1636092795;
	st.local.v4.u32 	[%rd4+1008], {%r4413, %r4412, %r4411, %r4410};
	mov.b32 	%r4414, 1579629206;
	mov.b32 	%r4415, -1541989693;
	mov.b32 	%r4416, 1698790995;
	mov.b32 	%r4417, -1477160624;
	st.local.v4.u32 	[%rd5], {%r4417, %r4416, %r4415, %r4414};
	add.s64 	%rd103, %rd5, 16;
	mov.b32 	%r4418, 65227667;
	mov.b32 	%r4419, 1492823211;
	mov.b32 	%r4420, 1167925233;
	mov.b32 	%r4421, 1806384075;
	st.local.v4.u32 	[%rd5+16], {%r4421, %r4420, %r4419, %r4418};
	mov.b32 	%r4422, 1275262245;
	mov.b32 	%r4423, 1993115793;
	mov.b32 	%r4424, 1836494326;
	mov.b32 	%r4425, -97509291;
	st.local.v4.u32 	[%rd5+32], {%r4425, %r4424, %r4423, %r4422};
	mov.b32 	%r4426, -1553812081;
	mov.b32 	%r4427, 1144333952;
	mov.b32 	%r4428, -886389289;
	mov.b32 	%r4429, -672837636;
	st.local.v4.u32 	[%rd5+48], {%r4429, %r4428, %r4427, %r4426};
	mov.b32 	%r4430, -1057071647;
	mov.b32 	%r4431, 250234264;
	mov.b32 	%r4432, 465184103;
	mov.b32 	%r4433, 1521606217;
	st.local.v4.u32 	[%rd5+64], {%r4433, %r4432, %r4431, %r4430};
	mov.b32 	%r4434, -103584826;
	mov.b32 	%r4435, -1756983901;
	mov.b32 	%r4436, -263421678;
	mov.b32 	%r4437, 1966064386;
	st.local.v4.u32 	[%rd5+80], {%r4437, %r4436, %r4435, %r4434};
	mov.b32 	%r4438, 1498584538;
	mov.b32 	%r4439, 2054012907;
	mov.b32 	%r4440, -1668147819;
	mov.b32 	%r4441, 1603208167;
	st.local.v4.u32 	[%rd5+96], {%r4441, %r4440, %r4439, %r4438};
	mov.b32 	%r4442, -926314940;
	mov.b32 	%r4443, 1776306473;
	mov.b32 	%r4444, 561273043;
	mov.b32 	%r4445, -2084645843;
	st.local.v4.u32 	[%rd5+112], {%r4445, %r4444, %r4443, %r4442};
	mov.b32 	%r4446, 1907959773;
	mov.b32 	%r4447, 1045993835;
	mov.b32 	%r4448, 2039411832;
	mov.b32 	%r4449, -1983744662;
	st.local.v4.u32 	[%rd5+128], {%r4449, %r4448, %r4447, %r4446};
	mov.b32 	%r4450, 986611124;
	mov.b32 	%r4451, -1407137434;
	mov.b32 	%r4452, -1383534569;
	mov.b32 	%r4453, 1340194486;
	st.local.v4.u32 	[%rd5+144], {%r4453, %r4452, %r4451, %r4450};
	mov.b32 	%r4454, 2136171077;
	mov.b32 	%r4455, 860985184;
	mov.b32 	%r4456, 823846274;
	mov.b32 	%r4457, 1256153880;
	st.local.v4.u32 	[%rd5+160], {%r4457, %r4456, %r4455, %r4454};
	mov.b32 	%r4458, 722008468;
	mov.b32 	%r4459, -1602093540;
	mov.b32 	%r4460, -1368671356;
	mov.b32 	%r4461, 2003087840;
	st.local.v4.u32 	[%rd5+176], {%r4461, %r4460, %r4459, %r4458};
	mov.b32 	%r4462, -126135625;
	mov.b32 	%r4463, 1826526343;
	mov.b32 	%r4464, -45773031;
	mov.b32 	%r4465, 1749577816;
	st.local.v4.u32 	[%rd5+192], {%r4465, %r4464, %r4463, %r4462};
	mov.b32 	%r4466, -1420466646;
	mov.b32 	%r4467, -1893735593;
	mov.b32 	%r4468, 38499042;
	mov.b32 	%r4469, -747394269;
	st.local.v4.u32 	[%rd5+208], {%r4469, %r4468, %r4467, %r4466};
	mov.b32 	%r4470, 137876389;
	mov.b32 	%r4471, 2076542618;
	mov.b32 	%r4472, -1028313341;
	mov.b32 	%r4473, 686535175;
	st.local.v4.u32 	[%rd5+224], {%r4473, %r4472, %r4471, %r4470};
	mov.b32 	%r4474, -2112426660;
	mov.b32 	%r4475, 1778582202;
	mov.b32 	%r4476, -1514200142;
	mov.b32 	%r4477, -2027409166;
	st.local.v4.u32 	[%rd5+240], {%r4477, %r4476, %r4475, %r4474};
	mov.b32 	%r4478, -496415071;
	mov.b32 	%r4479, -234359824;
	mov.b32 	%r4480, -1267095662;
	mov.b32 	%r4481, 483363371;
	st.local.v4.u32 	[%rd5+256], {%r4481, %r4480, %r4479, %r4478};
	mov.b32 	%r4482, -22625142;
	mov.b32 	%r4483, 1647628575;
	mov.b32 	%r4484, -1106966827;
	mov.b32 	%r4485, -187013683;
	st.local.v4.u32 	[%rd5+272], {%r4485, %r4484, %r4483, %r4482};
	mov.b32 	%r4486, -336157579;
	mov.b32 	%r4487, -511048398;
	mov.b32 	%r4488, 1442030240;
	mov.b32 	%r4489, 1395537053;
	st.local.v4.u32 	[%rd5+288], {%r4489, %r4488, %r4487, %r4486};
	mov.b32 	%r4490, 275692881;
	mov.b32 	%r4491, -1619960314;
	mov.b32 	%r4492, -278904662;
	mov.b32 	%r4493, -326956231;
	st.local.v4.u32 	[%rd5+304], {%r4493, %r4492, %r4491, %r4490};
	mov.b32 	%r4494, -1108980410;
	mov.b32 	%r4495, 88006062;
	mov.b32 	%r4496, 115185213;
	mov.b32 	%r4497, -1977532679;
	st.local.v4.u32 	[%rd5+320], {%r4497, %r4496, %r4495, %r4494};
	mov.b32 	%r4498, 357589247;
	mov.b32 	%r4499, -737803153;
	mov.b32 	%r4500, 1573155077;
	mov.b32 	%r4501, -1923837515;
	st.local.v4.u32 	[%rd5+336], {%r4501, %r4500, %r4499, %r4498};
	mov.b32 	%r4502, -1629919369;
	mov.b32 	%r4503, 1128303052;
	mov.b32 	%r4504, -373434729;
	mov.b32 	%r4505, -73918172;
	st.local.v4.u32 	[%rd5+352], {%r4505, %r4504, %r4503, %r4502};
	mov.b32 	%r4506, -288851493;
	mov.b32 	%r4507, 1528424248;
	mov.b32 	%r4508, -1953953912;
	mov.b32 	%r4509, 1122545853;
	st.local.v4.u32 	[%rd5+368], {%r4509, %r4508, %r4507, %r4506};
	mov.b32 	%r4510, 512030921;
	mov.b32 	%r4511, 256015593;
	mov.b32 	%r4512, 175939911;
	st.local.v4.u32 	[%rd5+384], {%r4512, %r4511, %r4510, %r4254};
	mov.b32 	%r4513, 1918528590;
	mov.b32 	%r4514, 1880170156;
	mov.b32 	%r4515, -315936184;
	mov.b32 	%r4516, -2038429309;
	st.local.v4.u32 	[%rd5+400], {%r4516, %r4515, %r4514, %r4513};
	mov.b32 	%r4517, 959264295;
	mov.b32 	%r4518, -710001378;
	mov.b32 	%r4519, 948244310;
	mov.b32 	%r4520, -15794693;
	st.local.v4.u32 	[%rd5+416], {%r4520, %r4519, %r4518, %r4517};
	mov.b32 	%r4521, 775300154;
	mov.b32 	%r4522, 1415289809;
	mov.b32 	%r4523, -1503893471;
	mov.b32 	%r4524, -653325724;
	st.local.v4.u32 	[%rd5+432], {%r4524, %r4523, %r4522, %r4521};
	mov.b32 	%r4525, -1852105826;
	mov.b32 	%r4526, -1762741038;
	mov.b32 	%r4527, -413691121;
	mov.b32 	%r4528, 1728711857;
	st.local.v4.u32 	[%rd5+448], {%r4528, %r4527, %r4526, %r4525};
	mov.b32 	%r4529, 437394454;
	mov.b32 	%r4530, 1266113129;
	mov.b32 	%r4531, 551313826;
	mov.b32 	%r4532, -977239985;
	st.local.v4.u32 	[%rd5+464], {%r4532, %r4531, %r4530, %r4529};
	mov.b32 	%r4533, 387650077;
	mov.b32 	%r4534, -534627261;
	mov.b32 	%r4535, 715178213;
	mov.b32 	%r4536, -1164713462;
	st.local.v4.u32 	[%rd5+480], {%r4536, %r4535, %r4534, %r4533};
	mov.b32 	%r4537, -1457646392;
	mov.b32 	%r4538, -1464455751;
	mov.b32 	%r4539, -947129683;
	mov.b32 	%r4540, 218697227;
	st.local.v4.u32 	[%rd5+496], {%r4540, %r4539, %r4538, %r4537};
	mov.b32 	%r4541, 1618977789;
	mov.b32 	%r4542, -577114437;
	mov.b32 	%r4543, 125153100;
	mov.b32 	%r4544, 435246981;
	st.local.v4.u32 	[%rd5+512], {%r4544, %r4543, %r4542, %r4541};
	mov.b32 	%r4545, 2130402100;
	mov.b32 	%r4546, 996558021;
	mov.b32 	%r4547, -177054532;
	mov.b32 	%r4548, 637663135;
	st.local.v4.u32 	[%rd5+528], {%r4548, %r4547, %r4546, %r4545};
	mov.b32 	%r4549, -236668829;
	mov.b32 	%r4550, -51530136;
	mov.b32 	%r4551, -970732580;
	mov.b32 	%r4552, 692292470;
	st.local.v4.u32 	[%rd5+544], {%r4552, %r4551, %r4550, %r4549};
	mov.b32 	%r4553, 298222624;
	mov.b32 	%r4554, 580326208;
	mov.b32 	%r4555, -2057092592;
	mov.b32 	%r4556, -600713270;
	st.local.v4.u32 	[%rd5+560], {%r4556, %r4555, %r4554, %r4553};
	mov.b32 	%r4557, -1591097491;
	mov.b32 	%r4558, 855223825;
	mov.b32 	%r4559, 1035719416;
	mov.b32 	%r4560, 608863613;
	st.local.v4.u32 	[%rd5+576], {%r4560, %r4559, %r4558, %r4557};
	mov.b32 	%r4561, -473860144;
	mov.b32 	%r4562, 1384517100;
	mov.b32 	%r4563, 817028339;
	mov.b32 	%r4564, 798891339;
	st.local.v4.u32 	[%rd5+592], {%r4564, %r4563, %r4562, %r4561};
	mov.b32 	%r4565, 1693009698;
	mov.b32 	%r4566, 1217663482;
	mov.b32 	%r4567, -1183798887;
	mov.b32 	%r4568, 380840812;
	st.local.v4.u32 	[%rd5+608], {%r4568, %r4567, %r4566, %r4565};
	mov.b32 	%r4569, -1875696913;
	mov.b32 	%r4570, 746411736;
	mov.b32 	%r4571, 1072734234;
	mov.b32 	%r4572, -1929598780;
	st.local.v4.u32 	[%rd5+624], {%r4572, %r4571, %r4570, %r4569};
	mov.b32 	%r4573, 198481974;
	mov.b32 	%r4574, -1563783938;
	mov.b32 	%r4575, -784803391;
	mov.b32 	%r4576, 1313441735;
	st.local.v4.u32 	[%rd5+640], {%r4576, %r4575, %r4574, %r4573};
	mov.b32 	%r4577, -1079165020;
	mov.b32 	%r4578, -1900553690;
	mov.b32 	%r4579, -562387672;
	mov.b32 	%r4580, -2114607409;
	st.local.v4.u32 	[%rd5+656], {%r4580, %r4579, %r4578, %r4577};
	mov.b32 	%r4581, 1182684258;
	mov.b32 	%r4582, -866162021;
	mov.b32 	%r4583, -1837608947;
	mov.b32 	%r4584, -1657131804;
	st.local.v4.u32 	[%rd5+672], {%r4584, %r4583, %r4582, %r4581};
	mov.b32 	%r4585, -1346141451;
	mov.b32 	%r4586, -147247522;
	mov.b32 	%r4587, -1193766680;
	mov.b32 	%r4588, 328070850;
	st.local.v4.u32 	[%rd5+688], {%r4588, %r4587, %r4586, %r4585};
	mov.b32 	%r4589, 304467891;
	mov.b32 	%r4590, 768962473;
	mov.b32 	%r4591, -1815058052;
	mov.b32 	%r4592, -2141347906;
	st.local.v4.u32 	[%rd5+704], {%r4592, %r4591, %r4590, %r4589};
	mov.b32 	%r4593, -1153705093;
	mov.b32 	%r4594, 1671227502;
	mov.b32 	%r4595, 2098729127;
	mov.b32 	%r4596, -1716729797;
	st.local.v4.u32 	[%rd5+720], {%r4596, %r4595, %r4594, %r4593};
	mov.b32 	%r4597, -1706064984;
	mov.b32 	%r4598, -1214583807;
	mov.b32 	%r4599, 408514292;
	mov.b32 	%r4600, 2015808777;
	st.local.v4.u32 	[%rd5+736], {%r4600, %r4599, %r4598, %r4597};
	mov.b32 	%r4601, -401215514;
	mov.b32 	%r4602, -809754360;
	mov.b32 	%r4603, -419452290;
	mov.b32 	%r4604, 1855317605;
	st.local.v4.u32 	[%rd5+752], {%r4604, %r4603, %r4602, %r4601};
	mov.b32 	%r4605, 2091919830;
	mov.b32 	%r4606, 161475284;
	mov.b32 	%r4607, 913263310;
	mov.b32 	%r4608, -1679312167;
	st.local.v4.u32 	[%rd5+768], {%r4608, %r4607, %r4606, %r4605};
	mov.b32 	%r4609, 1721906624;
	mov.b32 	%r4610, -1801075152;
	mov.b32 	%r4611, 591342129;
	mov.b32 	%r4612, -1297862225;
	st.local.v4.u32 	[%rd5+784], {%r4612, %r4611, %r4610, %r4609};
	mov.b32 	%r4613, -660131051;
	mov.b32 	%r4614, -795811664;
	mov.b32 	%r4615, -897385306;
	mov.b32 	%r4616, -1135709129;
	st.local.v4.u32 	[%rd5+800], {%r4616, %r4615, %r4614, %r4613};
	mov.b32 	%r4617, -158263505;
	mov.b32 	%r4618, 1355644686;
	mov.b32 	%r4619, -622050825;
	mov.b32 	%r4620, -1744506550;
	st.local.v4.u32 	[%rd5+816], {%r4620, %r4619, %r4618, %r4617};
	mov.b32 	%r4621, 76997855;
	mov.b32 	%r4622, 1303039060;
	mov.b32 	%r4623, -1326496947;
	mov.b32 	%r4624, -699566451;
	st.local.v4.u32 	[%rd5+832], {%r4624, %r4623, %r4622, %r4621};
	mov.b32 	%r4625, 1365591679;
	mov.b32 	%r4626, 523026872;
	mov.b32 	%r4627, -2006299621;
	mov.b32 	%r4628, -1244553501;
	st.local.v4.u32 	[%rd5+848], {%r4628, %r4627, %r4626, %r4625};
	mov.b32 	%r4629, 1091304238;
	mov.b32 	%r4630, 1955068531;
	mov.b32 	%r4631, 898367837;
	mov.b32 	%r4632, -362898172;
	st.local.v4.u32 	[%rd5+864], {%r4632, %r4631, %r4630, %r4629};
	mov.b32 	%r4633, 1205234963;
	mov.b32 	%r4634, 1443948851;
	mov.b32 	%r4635, -757362094;
	mov.b32 	%r4636, 493335386;
	st.local.v4.u32 	[%rd5+880], {%r4636, %r4635, %r4634, %r4633};
	mov.b32 	%r4637, 1007938441;
	mov.b32 	%r4638, 351820174;
	mov.b32 	%r4639, 211892090;
	mov.b32 	%r4640, 1641519756;
	st.local.v4.u32 	[%rd5+896], {%r4640, %r4639, %r4638, %r4637};
	mov.b32 	%r4641, -1320715716;
	mov.b32 	%r4642, -451091987;
	mov.b32 	%r4643, -916342987;
	mov.b32 	%r4644, 665439982;
	st.local.v4.u32 	[%rd5+912], {%r4644, %r4643, %r4642, %r4641};
	mov.b32 	%r4645, 935818175;
	mov.b32 	%r4646, -837543815;
	mov.b32 	%r4647, 1945261375;
	mov.b32 	%r4648, -539845543;
	st.local.v4.u32 	[%rd5+928], {%r4648, %r4647, %r4646, %r4645};
	mov.b32 	%r4649, -616269690;
	mov.b32 	%r4650, 1866325780;
	mov.b32 	%r4651, -1426235557;
	mov.b32 	%r4652, -839429142;
	st.local.v4.u32 	[%rd5+944], {%r4652, %r4651, %r4650, %r4649};
	mov.b32 	%r4653, 1084473951;
	mov.b32 	%r4654, 874788908;
	mov.b32 	%r4655, -999769794;
	mov.b32 	%r4656, -206583167;
	st.local.v4.u32 	[%rd5+960], {%r4656, %r4655, %r4654, %r4653};
	mov.b32 	%r4657, -1794244799;
	mov.b32 	%r4658, 1228679307;
	mov.b32 	%r4659, 635616268;
	mov.b32 	%r4660, -1021503886;
	st.local.v4.u32 	[%rd5+976], {%r4660, %r4659, %r4658, %r4657};
	mov.b32 	%r4661, -1051302768;
	mov.b32 	%r4662, -457910116;
	mov.b32 	%r4663, -1291056930;
	mov.b32 	%r4664, 27801969;
	st.local.v4.u32 	[%rd5+992], {%r4664, %r4663, %r4662, %r4661};
	mov.b32 	%r4665, 1471729730;
	mov.b32 	%r4666, 1550600308;
	mov.b32 	%r4667, -1238182544;
	mov.b32 	%r4668, -2067039391;
	st.local.v4.u32 	[%rd5+1008], {%r4668, %r4667, %r4666, %r4665};
	mov.b32 	%r4669, 658151006;
	mov.b32 	%r4670, 387629988;
	mov.b32 	%r4671, 1098797925;
	mov.b32 	%r4672, -195997529;
	st.local.v4.u32 	[%rd6], {%r4672, %r4671, %r4670, %r4669};
	add.s64 	%rd102, %rd6, 16;
	mov.b32 	%r4673, -481586429;
	mov.b32 	%r4674, -89347240;
	mov.b32 	%r4675, -1658851003;
	mov.b32 	%r4676, -1422144661;
	st.local.v4.u32 	[%rd6+16], {%r4676, %r4675, %r4674, %r4673};
	mov.b32 	%r4677, 49620300;
	mov.b32 	%r4678, -863465098;
	mov.b32 	%r4679, 1991112301;
	mov.b32 	%r4680, 807425530;
	st.local.v4.u32 	[%rd6+32], {%r4680, %r4679, %r4678, %r4677};
	mov.b32 	%r4681, 1656065955;
	mov.b32 	%r4682, 891715652;
	mov.b32 	%r4683, 717608907;
	mov.b32 	%r4684, -447742761;
	st.local.v4.u32 	[%rd6+48], {%r4684, %r4683, %r4682, %r4681};
	mov.b32 	%r4685, -27401792;
	mov.b32 	%r4686, -364537842;
	mov.b32 	%r4687, -1171953893;
	mov.b32 	%r4688, -1310832294;
	st.local.v4.u32 	[%rd6+64], {%r4688, %r4687, %r4686, %r4685};
	mov.b32 	%r4689, -747911431;
	mov.b32 	%r4690, 1183687575;
	mov.b32 	%r4691, 1283527408;
	mov.b32 	%r4692, 801309301;
	st.local.v4.u32 	[%rd6+80], {%r4692, %r4691, %r4690, %r4689};
	mov.b32 	%r4693, 1385552473;
	mov.b32 	%r4694, 1841294202;
	mov.b32 	%r4695, -1844079204;
	mov.b32 	%r4696, -1895569569;
	st.local.v4.u32 	[%rd6+96], {%r4696, %r4695, %r4694, %r4693};
	mov.b32 	%r4697, -913423160;
	mov.b32 	%r4698, -532076183;
	mov.b32 	%r4699, 1951978273;
	mov.b32 	%r4700, -1093390973;
	st.local.v4.u32 	[%rd6+112], {%r4700, %r4699, %r4698, %r4697};
	mov.b32 	%r4701, -1188569743;
	mov.b32 	%r4702, 1486449470;
	mov.b32 	%r4703, -1896580999;
	mov.b32 	%r4704, -1032492407;
	st.local.v4.u32 	[%rd6+128], {%r4704, %r4703, %r4702, %r4701};
	mov.b32 	%r4705, -830622662;
	mov.b32 	%r4706, 550069932;
	mov.b32 	%r4707, -1997531219;
	mov.b32 	%r4708, -507595185;
	st.local.v4.u32 	[%rd6+144], {%r4708, %r4707, %r4706, %r4705};
	mov.b32 	%r4709, 1398949247;
	mov.b32 	%r4710, 1368875059;
	mov.b32 	%r4711, 451248689;
	mov.b32 	%r4712, -547153846;
	st.local.v4.u32 	[%rd6+160], {%r4712, %r4711, %r4710, %r4709};
	mov.b32 	%r4713, 150574123;
	mov.b32 	%r4714, -2114052960;
	mov.b32 	%r4715, 1807451310;
	mov.b32 	%r4716, 1689378935;
	st.local.v4.u32 	[%rd6+176], {%r4716, %r4715, %r4714, %r4713};
	mov.b32 	%r4717, 2069018616;
	mov.b32 	%r4718, -560691348;
	mov.b32 	%r4719, 1167006205;
	mov.b32 	%r4720, 1215322216;
	st.local.v4.u32 	[%rd6+192], {%r4720, %r4719, %r4718, %r4717};
	mov.b32 	%r4721, 1432758955;
	mov.b32 	%r4722, 534992783;
	mov.b32 	%r4723, 1265820162;
	mov.b32 	%r4724, 1940595667;
	st.local.v4.u32 	[%rd6+208], {%r4724, %r4723, %r4722, %r4721};
	mov.b32 	%r4725, 936617224;
	mov.b32 	%r4726, -981034373;
	mov.b32 	%r4727, -1255210046;
	mov.b32 	%r4728, -340654296;
	st.local.v4.u32 	[%rd6+224], {%r4728, %r4727, %r4726, %r4725};
	mov.b32 	%r4729, 384654466;
	mov.b32 	%r4730, 50510442;
	mov.b32 	%r4731, -1088179547;
	mov.b32 	%r4732, 674296455;
	st.local.v4.u32 	[%rd6+240], {%r4732, %r4731, %r4730, %r4729};
	mov.b32 	%r4733, 1766760930;
	mov.b32 	%r4734, 133427442;
	mov.b32 	%r4735, 2041025204;
	mov.b32 	%r4736, -813028580;
	st.local.v4.u32 	[%rd6+256], {%r4736, %r4735, %r4734, %r4733};
	mov.b32 	%r4737, -1497068802;
	mov.b32 	%r4738, 886120290;
	mov.b32 	%r4739, 84334014;
	mov.b32 	%r4740, -630862348;
	st.local.v4.u32 	[%rd6+272], {%r4740, %r4739, %r4738, %r4737};
	mov.b32 	%r4741, -156994069;
	mov.b32 	%r4742, -1979370783;
	mov.b32 	%r4743, -207445931;
	mov.b32 	%r4744, 775200083;
	st.local.v4.u32 	[%rd6+288], {%r4744, %r4743, %r4742, %r4741};
	mov.b32 	%r4745, 1857900816;
	mov.b32 	%r4746, 1901987487;
	mov.b32 	%r4747, 1614850799;
	mov.b32 	%r4748, -2096416276;
	st.local.v4.u32 	[%rd6+304], {%r4748, %r4747, %r4746, %r4745};
	mov.b32 	%r4749, -431143235;
	mov.b32 	%r4750, 1054715397;
	mov.b32 	%r4751, -577356538;
	mov.b32 	%r4752, 557775242;
	st.local.v4.u32 	[%rd6+320], {%r4752, %r4751, %r4750, %r4749};
	mov.b32 	%r4753, 1348534037;
	mov.b32 	%r4754, 100954068;
	mov.b32 	%r4755, -999226019;
	mov.b32 	%r4756, 1418835341;
	st.local.v4.u32 	[%rd6+336], {%r4756, %r4755, %r4754, %r4753};
	mov.b32 	%r4757, -647530594;
	mov.b32 	%r4758, 1082772547;
	mov.b32 	%r4759, -1110009879;
	mov.b32 	%r4760, -1743182597;
	st.local.v4.u32 	[%rd6+352], {%r4760, %r4759, %r4758, %r4757};
	mov.b32 	%r4761, -931537938;
	mov.b32 	%r4762, 434583643;
	mov.b32 	%r4763, -1995994997;
	mov.b32 	%r4764, -391070398;
	st.local.v4.u32 	[%rd6+368], {%r4764, %r4763, %r4762, %r4761};
	mov.b32 	%r4765, -2064070370;
	mov.b32 	%r4766, 1115482383;
	mov.b32 	%r4767, 2090944266;
	st.local.v4.u32 	[%rd6+384], {%r4767, %r4766, %r4765, %r4254};
	mov.b32 	%r4768, 1517047410;
	mov.b32 	%r4769, 287222896;
	mov.b32 	%r4770, 724715757;
	mov.b32 	%r4771, -2146860154;
	st.local.v4.u32 	[%rd6+400], {%r4771, %r4770, %r4769, %r4768};
	mov.b32 	%r4772, 758523705;
	mov.b32 	%r4773, -1371726123;
	mov.b32 	%r4774, -2062592456;
	mov.b32 	%r4775, 251526143;
	st.local.v4.u32 	[%rd6+416], {%r4775, %r4774, %r4773, %r4772};
	mov.b32 	%r4776, 908343854;
	mov.b32 	%r4777, 1536938324;
	mov.b32 	%r4778, 1550328230;
	mov.b32 	%r4779, 252339417;
	st.local.v4.u32 	[%rd6+432], {%r4779, %r4778, %r4777, %r4776};
	mov.b32 	%r4780, -1692688751;
	mov.b32 	%r4781, -290139498;
	mov.b32 	%r4782, 1469255655;
	mov.b32 	%r4783, 168604007;
	st.local.v4.u32 	[%rd6+448], {%r4783, %r4782, %r4781, %r4780};
	mov.b32 	%r4784, 303830554;
	mov.b32 	%r4785, 2002413899;
	mov.b32 	%r4786, -597581280;
	mov.b32 	%r4787, -1065332795;
	st.local.v4.u32 	[%rd6+464], {%r4787, %r4786, %r4785, %r4784};
	mov.b32 	%r4788, 454171927;
	mov.b32 	%r4789, 574374880;
	mov.b32 	%r4790, -1597971158;
	mov.b32 	%r4791, -1813902662;
	st.local.v4.u32 	[%rd6+480], {%r4791, %r4790, %r4789, %r4788};
	mov.b32 	%r4792, 504678569;
	mov.b32 	%r4793, -1238517336;
	mov.b32 	%r4794, -1947030073;
	mov.b32 	%r4795, 151915277;
	st.local.v4.u32 	[%rd6+496], {%r4795, %r4794, %r4793, %r4792};
	mov.b32 	%r4796, 2141453664;
	mov.b32 	%r4797, -1712407587;
	mov.b32 	%r4798, 1974422535;
	mov.b32 	%r4799, -245922535;
	st.local.v4.u32 	[%rd6+512], {%r4799, %r4798, %r4797, %r4796};
	mov.b32 	%r4800, -77908866;
	mov.b32 	%r4801, 1715782971;
	mov.b32 	%r4802, 1918680309;
	mov.b32 	%r4803, 33005350;
	st.local.v4.u32 	[%rd6+528], {%r4803, %r4802, %r4801, %r4800};
	mov.b32 	%r4804, -457677839;
	mov.b32 	%r4805, -306812676;
	mov.b32 	%r4806, 600562886;
	mov.b32 	%r4807, 1133213225;
	st.local.v4.u32 	[%rd6+544], {%r4807, %r4806, %r4805, %r4804};
	mov.b32 	%r4808, -964419567;
	mov.b32 	%r4809, -1760346078;
	mov.b32 	%r4810, 1665273989;
	mov.b32 	%r4811, 836225756;
	st.local.v4.u32 	[%rd6+560], {%r4811, %r4810, %r4809, %r4808};
	mov.b32 	%r4812, 700935585;
	mov.b32 	%r4813, -106032846;
	mov.b32 	%r4814, -1143801795;
	mov.b32 	%r4815, 1250262308;
	st.local.v4.u32 	[%rd6+576], {%r4815, %r4814, %r4813, %r4812};
	mov.b32 	%r4816, -1049112349;
	mov.b32 	%r4817, -2045907886;
	mov.b32 	%r4818, -1294142672;
	mov.b32 	%r4819, -1642247377;
	st.local.v4.u32 	[%rd6+592], {%r4819, %r4818, %r4817, %r4816};
	mov.b32 	%r4820, -381214108;
	mov.b32 	%r4821, -1810761144;
	mov.b32 	%r4822, 1890163129;
	mov.b32 	%r4823, -1288999914;
	st.local.v4.u32 	[%rd6+608], {%r4823, %r4822, %r4821, %r4820};
	mov.b32 	%r4824, 857927568;
	mov.b32 	%r4825, 2102843436;
	mov.b32 	%r4826, -257942977;
	mov.b32 	%r4827, -56048500;
	st.local.v4.u32 	[%rd6+624], {%r4827, %r4826, %r4825, %r4824};
	mov.b32 	%r4828, -728222197;
	mov.b32 	%r4829, -896729438;
	mov.b32 	%r4830, 953795025;
	mov.b32 	%r4831, 1233635150;
	st.local.v4.u32 	[%rd6+640], {%r4831, %r4830, %r4829, %r4828};
	mov.b32 	%r4832, -1388337985;
	mov.b32 	%r4833, -1210440050;
	mov.b32 	%r4834, 2057644254;
	mov.b32 	%r4835, -173617279;
	st.local.v4.u32 	[%rd6+656], {%r4835, %r4834, %r4833, %r4832};
	mov.b32 	%r4836, 2119459398;
	mov.b32 	%r4837, 1600822220;
	mov.b32 	%r4838, 2018512274;
	mov.b32 	%r4839, 976020637;
	st.local.v4.u32 	[%rd6+672], {%r4839, %r4838, %r4837, %r4836};
	mov.b32 	%r4840, -1014827601;
	mov.b32 	%r4841, 959340279;
	mov.b32 	%r4842, -661591880;
	mov.b32 	%r4843, -1913208301;
	st.local.v4.u32 	[%rd6+688], {%r4843, %r4842, %r4841, %r4840};
	mov.b32 	%r4844, 634368786;
	mov.b32 	%r4845, -714102483;
	mov.b32 	%r4846, -798393197;
	mov.b32 	%r4847, 1570750080;
	st.local.v4.u32 	[%rd6+704], {%r4847, %r4846, %r4845, %r4844};
	mov.b32 	%r4848, 1004239803;
	mov.b32 	%r4849, -1662488989;
	mov.b32 	%r4850, 403744637;
	mov.b32 	%r4851, -1396163687;
	st.local.v4.u32 	[%rd6+720], {%r4851, %r4850, %r4849, %r4848};
	mov.b32 	%r4852, 1334028442;
	mov.b32 	%r4853, -1695809097;
	mov.b32 	%r4854, 1500443672;
	mov.b32 	%r4855, 650971512;
	st.local.v4.u32 	[%rd6+736], {%r4855, %r4854, %r4853, %r4852};
	mov.b32 	%r4856, 368043752;
	mov.b32 	%r4857, -1138685745;
	mov.b32 	%r4858, -5603610;
	mov.b32 	%r4859, -1780062866;
	st.local.v4.u32 	[%rd6+752], {%r4859, %r4858, %r4857, %r4856};
	mov.b32 	%r4860, -1339435396;
	mov.b32 	%r4861, -1612000247;
	mov.b32 	%r4862, 1867173430;
	mov.b32 	%r4863, -407184997;
	st.local.v4.u32 	[%rd6+768], {%r4863, %r4862, %r4861, %r4860};
	mov.b32 	%r4864, -1573535642;
	mov.b32 	%r4865, -1513738092;
	mov.b32 	%r4866, 1059729699;
	mov.b32 	%r4867, -1540247630;
	st.local.v4.u32 	[%rd6+784], {%r4867, %r4866, %r4865, %r4864};
	mov.b32 	%r4868, -1489824296;
	mov.b32 	%r4869, -1864322864;
	mov.b32 	%r4870, -2097371446;
	mov.b32 	%r4871, 1316239292;
	st.local.v4.u32 	[%rd6+800], {%r4871, %r4870, %r4869, %r4868};
	mov.b32 	%r4872, -1860751370;
	mov.b32 	%r4873, -847311280;
	mov.b32 	%r4874, -331221030;
	mov.b32 	%r4875, 82922136;
	st.local.v4.u32 	[%rd6+816], {%r4875, %r4874, %r4873, %r4872};
	mov.b32 	%r4876, -1763385596;
	mov.b32 	%r4877, -1429449651;
	mov.b32 	%r4878, -280801872;
	mov.b32 	%r4879, 1299615190;
	st.local.v4.u32 	[%rd6+832], {%r4879, %r4878, %r4877, %r4876};
	mov.b32 	%r4880, 1699118929;
	mov.b32 	%r4881, 750893087;
	mov.b32 	%r4882, 1783372680;
	mov.b32 	%r4883, -778116171;
	st.local.v4.u32 	[%rd6+848], {%r4883, %r4882, %r4881, %r4880};
	mov.b32 	%r4884, 201010753;
	mov.b32 	%r4885, -2013629580;
	mov.b32 	%r4886, -1946067659;
	mov.b32 	%r4887, 1587348714;
	st.local.v4.u32 	[%rd6+864], {%r4887, %r4886, %r4885, %r4884};
	mov.b32 	%r4888, -697494713;
	mov.b32 	%r4889, 283718486;
	mov.b32 	%r4890, -611167534;
	mov.b32 	%r4891, 1739807261;
	st.local.v4.u32 	[%rd6+880], {%r4891, %r4890, %r4889, %r4888};
	mov.b32 	%r4892, 334203196;
	mov.b32 	%r4893, -128348652;
	mov.b32 	%r4894, -1590199796;
	mov.b32 	%r4895, -677737375;
	st.local.v4.u32 	[%rd6+896], {%r4895, %r4894, %r4893, %r4892};
	mov.b32 	%r4896, 1199193265;
	mov.b32 	%r4897, 484568549;
	mov.b32 	%r4898, 1639396809;
	mov.b32 	%r4899, -1446056409;
	st.local.v4.u32 	[%rd6+912], {%r4899, %r4898, %r4897, %r4896};
	mov.b32 	%r4900, -948715721;
	mov.b32 	%r4901, 337148366;
	mov.b32 	%r4902, -229294221;
	mov.b32 	%r4903, -761505313;
	st.local.v4.u32 	[%rd6+928], {%r4903, %r4902, %r4901, %r4900};
	mov.b32 	%r4904, 1148749531;
	mov.b32 	%r4905, 1038029935;
	mov.b32 	%r4906, -44082262;
	mov.b32 	%r4907, -145495347;
	st.local.v4.u32 	[%rd6+944], {%r4907, %r4906, %r4905, %r4904};
	mov.b32 	%r4908, -1547542720;
	mov.b32 	%r4909, 607661108;
	mov.b32 	%r4910, 1756970692;
	mov.b32 	%r4911, -1345682957;
	st.local.v4.u32 	[%rd6+960], {%r4911, %r4910, %r4909, %r4908};
	mov.b32 	%r4912, 234832277;
	mov.b32 	%r4913, 1009290057;
	mov.b32 	%r4914, -490992603;
	mov.b32 	%r4915, 488010435;
	st.local.v4.u32 	[%rd6+976], {%r4915, %r4914, %r4913, %r4912};
	mov.b32 	%r4916, 1449431233;
	mov.b32 	%r4917, -1260872476;
	mov.b32 	%r4918, 201907891;
	mov.b32 	%r4919, -1472630527;
	st.local.v4.u32 	[%rd6+992], {%r4919, %r4918, %r4917, %r4916};
	mov.b32 	%r4920, -1194311081;
	mov.b32 	%r4921, 1816687708;
	mov.b32 	%r4922, 852848822;
	mov.b32 	%r4923, -881106556;
	st.local.v4.u32 	[%rd6+1008], {%r4923, %r4922, %r4921, %r4920};
	mov.b32 	%r4924, 982933031;
	mov.b32 	%r4925, 449029143;
	mov.b32 	%r4926, 2119394625;
	mov.b32 	%r4927, 1364240372;
	st.local.v4.u32 	[%rd7], {%r4927, %r4926, %r4925, %r4924};
	add.s64 	%rd101, %rd7, 16;
	mov.b32 	%r4928, 1267925987;
	mov.b32 	%r4929, -1398056710;
	mov.b32 	%r4930, 535905693;
	mov.b32 	%r4931, 1003187115;
	st.local.v4.u32 	[%rd7+16], {%r4931, %r4930, %r4929, %r4928};
	mov.b32 	%r4932, -182105086;
	mov.b32 	%r4933, -2003732788;
	mov.b32 	%r4934, -1376359050;
	mov.b32 	%r4935, 542505520;
	st.local.v4.u32 	[%rd7+32], {%r4935, %r4934, %r4933, %r4932};
	mov.b32 	%r4936, -1248877726;
	mov.b32 	%r4937, 645940277;
	mov.b32 	%r4938, -975713494;
	mov.b32 	%r4939, 1341970405;
	st.local.v4.u32 	[%rd7+48], {%r4939, %r4938, %r4937, %r4936};
	mov.b32 	%r4940, 1575076094;
	mov.b32 	%r4941, 1167593194;
	mov.b32 	%r4942, 627514298;
	mov.b32 	%r4943, -565617999;
	st.local.v4.u32 	[%rd7+64], {%r4943, %r4942, %r4941, %r4940};
	mov.b32 	%r4944, 1808202195;
	mov.b32 	%r4945, -1918658746;
	mov.b32 	%r4946, -2129465268;
	mov.b32 	%r4947, -1023249105;
	st.local.v4.u32 	[%rd7+80], {%r4947, %r4946, %r4945, %r4944};
	mov.b32 	%r4948, -1780852398;
	mov.b32 	%r4949, -1075086739;
	mov.b32 	%r4950, 362126482;
	mov.b32 	%r4951, 65494927;
	st.local.v4.u32 	[%rd7+96], {%r4951, %r4950, %r4949, %r4948};
	mov.b32 	%r4952, -1908094775;
	mov.b32 	%r4953, 1227450848;
	mov.b32 	%r4954, 1490231668;
	mov.b32 	%r4955, -735214658;
	st.local.v4.u32 	[%rd7+112], {%r4955, %r4954, %r4953, %r4952};
	mov.b32 	%r4956, 668823993;
	mov.b32 	%r4957, -1721024936;
	mov.b32 	%r4958, -193431154;
	mov.b32 	%r4959, 1969916354;
	st.local.v4.u32 	[%rd7+128], {%r4959, %r4958, %r4957, %r4956};
	mov.b32 	%r4960, 2108963534;
	mov.b32 	%r4961, -916018144;
	mov.b32 	%r4962, -266883704;
	mov.b32 	%r4963, -1095348255;
	st.local.v4.u32 	[%rd7+144], {%r4963, %r4962, %r4961, %r4960};
	mov.b32 	%r4964, 1648721747;
	mov.b32 	%r4965, -1755303087;
	mov.b32 	%r4966, -444452582;
	mov.b32 	%r4967, 1662536415;
	st.local.v4.u32 	[%rd7+160], {%r4967, %r4966, %r4965, %r4964};
	mov.b32 	%r4968, -107730168;
	mov.b32 	%r4969, -31678335;
	mov.b32 	%r4970, -1148932501;
	mov.b32 	%r4971, -1310689436;
	st.local.v4.u32 	[%rd7+176], {%r4971, %r4970, %r4969, %r4968};
	mov.b32 	%r4972, 1387788411;
	mov.b32 	%r4973, -1803064098;
	mov.b32 	%r4974, -1894122171;
	mov.b32 	%r4975, 1884842056;
	st.local.v4.u32 	[%rd7+192], {%r4975, %r4974, %r4973, %r4972};
	mov.b32 	%r4976, 1714072405;
	mov.b32 	%r4977, -480800993;
	mov.b32 	%r4978, 1927414347;
	mov.b32 	%r4979, -1423715469;
	st.local.v4.u32 	[%rd7+208], {%r4979, %r4978, %r4977, %r4976};
	mov.b32 	%r4980, -744159177;
	mov.b32 	%r4981, -2036696123;
	mov.b32 	%r4982, 788775605;
	mov.b32 	%r4983, -1308153621;
	st.local.v4.u32 	[%rd7+224], {%r4983, %r4982, %r4981, %r4980};
	mov.b32 	%r4984, -312704490;
	mov.b32 	%r4985, 45771267;
	mov.b32 	%r4986, 598910399;
	mov.b32 	%r4987, 821200680;
	st.local.v4.u32 	[%rd7+240], {%r4987, %r4986, %r4985, %r4984};
	mov.b32 	%r4988, 1319232105;
	mov.b32 	%r4989, -202313209;
	mov.b32 	%r4990, -1483557767;
	mov.b32 	%r4991, -1976886065;
	st.local.v4.u32 	[%rd7+256], {%r4991, %r4990, %r4989, %r4988};
	mov.b32 	%r4992, -997523802;
	mov.b32 	%r4993, -786472396;
	mov.b32 	%r4994, 114671109;
	mov.b32 	%r4995, 1707996378;
	st.local.v4.u32 	[%rd7+272], {%r4995, %r4994, %r4993, %r4992};
	mov.b32 	%r4996, -1535775754;
	mov.b32 	%r4997, 87220618;
	mov.b32 	%r4998, -1566550541;
	mov.b32 	%r4999, 882725678;
	st.local.v4.u32 	[%rd7+288], {%r4999, %r4998, %r4997, %r4996};
	mov.b32 	%r5000, -1118760850;
	mov.b32 	%r5001, 1577492337;
	mov.b32 	%r5002, 1084944224;
	mov.b32 	%r5003, 188345475;
	st.local.v4.u32 	[%rd7+304], {%r5003, %r5002, %r5001, %r5000};
	mov.b32 	%r5004, 1296481766;
	mov.b32 	%r5005, -575797954;
	mov.b32 	%r5006, -1774385443;
	mov.b32 	%r5007, 1056541217;
	st.local.v4.u32 	[%rd7+320], {%r5007, %r5006, %r5005, %r5004};
	mov.b32 	%r5008, 1627329872;
	mov.b32 	%r5009, 74437638;
	mov.b32 	%r5010, 1896177092;
	mov.b32 	%r5011, -1850372780;
	st.local.v4.u32 	[%rd7+336], {%r5011, %r5010, %r5009, %r5008};
	mov.b32 	%r5012, 1735892697;
	mov.b32 	%r5013, -1983102144;
	mov.b32 	%r5014, -694687299;
	mov.b32 	%r5015, 421854104;
	st.local.v4.u32 	[%rd7+352], {%r5015, %r5014, %r5013, %r5012};
	mov.b32 	%r5016, 2044456648;
	mov.b32 	%r5017, -415737063;
	mov.b32 	%r5018, 126389129;
	mov.b32 	%r5019, -1329773848;
	st.local.v4.u32 	[%rd7+368], {%r5019, %r5018, %r5017, %r5016};
	mov.b32 	%r5020, -121037180;
	mov.b32 	%r5021, 2095648578;
	mov.b32 	%r5022, -1589179780;
	st.local.v4.u32 	[%rd7+384], {%r5022, %r5021, %r5020, %r4254};
	mov.b32 	%r5023, 1817080410;
	mov.b32 	%r5024, 514617361;
	mov.b32 	%r5025, 843640107;
	mov.b32 	%r5026, 159614592;
	st.local.v4.u32 	[%rd7+400], {%r5026, %r5025, %r5024, %r5023};
	mov.b32 	%r5027, 908540205;
	mov.b32 	%r5028, 1025430958;
	mov.b32 	%r5029, 257308805;
	mov.b32 	%r5030, -33816818;
	st.local.v4.u32 	[%rd7+416], {%r5030, %r5029, %r5028, %r5027};
	mov.b32 	%r5031, 607792694;
	mov.b32 	%r5032, -1680780197;
	mov.b32 	%r5033, 1747035740;
	mov.b32 	%r5034, 174381327;
	st.local.v4.u32 	[%rd7+432], {%r5034, %r5033, %r5032, %r5031};
	mov.b32 	%r5035, 463376795;
	mov.b32 	%r5036, -1261267218;
	mov.b32 	%r5037, -1827674281;
	mov.b32 	%r5038, 212952842;
	st.local.v4.u32 	[%rd7+448], {%r5038, %r5037, %r5036, %r5035};
	mov.b32 	%r5039, 471210514;
	mov.b32 	%r5040, 1516850039;
	mov.b32 	%r5041, 1638015196;
	mov.b32 	%r5042, -2142255680;
	st.local.v4.u32 	[%rd7+464], {%r5042, %r5041, %r5040, %r5039};
	mov.b32 	%r5043, 303896347;
	mov.b32 	%r5044, 1011081250;
	mov.b32 	%r5045, -1058723168;
	mov.b32 	%r5046, -502613357;
	st.local.v4.u32 	[%rd7+480], {%r5046, %r5045, %r5044, %r5043};
	mov.b32 	%r5047, 348694814;
	mov.b32 	%r5048, 767142070;
	mov.b32 	%r5049, -223492213;
	mov.b32 	%r5050, 235605257;
	st.local.v4.u32 	[%rd7+496], {%r5050, %r5049, %r5048, %r5047};
	mov.b32 	%r5051, -1543675777;
	mov.b32 	%r5052, -289677927;
	mov.b32 	%r5053, -1353971851;
	mov.b32 	%r5054, 1468340721;
	st.local.v4.u32 	[%rd7+512], {%r5054, %r5053, %r5052, %r5051};
	mov.b32 	%r5055, 1530167035;
	mov.b32 	%r5056, 1153776486;
	mov.b32 	%r5057, 1555887474;
	mov.b32 	%r5058, -140564991;
	st.local.v4.u32 	[%rd7+528], {%r5058, %r5057, %r5056, %r5055};
	mov.b32 	%r5059, -1201409564;
	mov.b32 	%r5060, -1234633491;
	mov.b32 	%r5061, -874723805;
	mov.b32 	%r5062, -1955190461;
	st.local.v4.u32 	[%rd7+544], {%r5062, %r5061, %r5060, %r5059};
	mov.b32 	%r5063, -2078273082;
	mov.b32 	%r5064, 322970263;
	mov.b32 	%r5065, 1108378979;
	mov.b32 	%r5066, -674571215;
	st.local.v4.u32 	[%rd7+560], {%r5066, %r5065, %r5064, %r5063};
	mov.b32 	%r5067, -949116631;
	mov.b32 	%r5068, -1374604551;
	mov.b32 	%r5069, -755483205;
	mov.b32 	%r5070, -2055396278;
	st.local.v4.u32 	[%rd7+576], {%r5070, %r5069, %r5068, %r5067};
	mov.b32 	%r5071, 2010178497;
	mov.b32 	%r5072, 233591430;
	mov.b32 	%r5073, -588042062;
	mov.b32 	%r5074, 491466654;
	st.local.v4.u32 	[%rd7+592], {%r5074, %r5073, %r5072, %r5071};
	mov.b32 	%r5075, 1193436393;
	mov.b32 	%r5076, 301615252;
	mov.b32 	%r5077, -1449543312;
	mov.b32 	%r5078, 728503987;
	st.local.v4.u32 	[%rd7+608], {%r5078, %r5077, %r5076, %r5075};
	mov.b32 	%r5079, 586125363;
	mov.b32 	%r5080, 1457007741;
	mov.b32 	%r5081, -1608892432;
	mov.b32 	%r5082, -1463513860;
	st.local.v4.u32 	[%rd7+624], {%r5082, %r5081, %r5080, %r5079};
	mov.b32 	%r5083, -1741288492;
	mov.b32 	%r5084, -1929469238;
	mov.b32 	%r5085, -641609416;
	mov.b32 	%r5086, -2016981431;
	st.local.v4.u32 	[%rd7+640], {%r5086, %r5085, %r5084, %r5083};
	mov.b32 	%r5087, 1067761581;
	mov.b32 	%r5088, -635007305;
	mov.b32 	%r5089, -1524048262;
	mov.b32 	%r5090, -1496350219;
	st.local.v4.u32 	[%rd7+656], {%r5090, %r5089, %r5088, %r5087};
	mov.b32 	%r5091, 1415726718;
	mov.b32 	%r5092, 1788595295;
	mov.b32 	%r5093, 1343066744;
	mov.b32 	%r5094, 753179962;
	st.local.v4.u32 	[%rd7+672], {%r5094, %r5093, %r5092, %r5091};
	mov.b32 	%r5095, -2097827901;
	mov.b32 	%r5096, 777975609;
	mov.b32 	%r5097, -1863796520;
	mov.b32 	%r5098, -155053171;
	st.local.v4.u32 	[%rd7+688], {%r5098, %r5097, %r5096, %r5095};
	mov.b32 	%r5099, -810347995;
	mov.b32 	%r5100, 1873358293;
	mov.b32 	%r5101, 1769771984;
	mov.b32 	%r5102, -1614905251;
	st.local.v4.u32 	[%rd7+704], {%r5102, %r5101, %r5100, %r5099};
	mov.b32 	%r5103, -612648133;
	mov.b32 	%r5104, -395418724;
	mov.b32 	%r5105, 279411992;
	mov.b32 	%r5106, -935618132;
	st.local.v4.u32 	[%rd7+720], {%r5106, %r5105, %r5104, %r5103};
	mov.b32 	%r5107, -2086102449;
	mov.b32 	%r5108, -335431782;
	mov.b32 	%r5109, 1861490777;
	mov.b32 	%r5110, -855017434;
	st.local.v4.u32 	[%rd7+736], {%r5110, %r5109, %r5108, %r5107};
	mov.b32 	%r5111, -270079979;
	mov.b32 	%r5112, 554225596;
	mov.b32 	%r5113, -1434523905;
	mov.b32 	%r5114, -429560171;
	st.local.v4.u32 	[%rd7+752], {%r5114, %r5113, %r5112, %r5111};
	mov.b32 	%r5115, 701922480;
	mov.b32 	%r5116, -355202657;
	mov.b32 	%r5117, 1255028335;
	mov.b32 	%r5118, -1160143897;
	st.local.v4.u32 	[%rd7+768], {%r5118, %r5117, %r5116, %r5115};
	mov.b32 	%r5119, 901801634;
	mov.b32 	%r5120, -969894747;
	mov.b32 	%r5121, 707863359;
	mov.b32 	%r5122, 833598116;
	st.local.v4.u32 	[%rd7+784], {%r5122, %r5121, %r5120, %r5119};
	mov.b32 	%r5123, 857069735;
	mov.b32 	%r5124, -525283184;
	mov.b32 	%r5125, -56178046;
	mov.b32 	%r5126, 1949809742;
	st.local.v4.u32 	[%rd7+800], {%r5126, %r5125, %r5124, %r5123};
	mov.b32 	%r5127, 389019281;
	mov.b32 	%r5128, 2131644621;
	mov.b32 	%r5129, 1106762476;
	mov.b32 	%r5130, -246769660;
	st.local.v4.u32 	[%rd7+816], {%r5130, %r5129, %r5128, %r5127};
	mov.b32 	%r5131, -455146346;
	mov.b32 	%r5132, -866890326;
	mov.b32 	%r5133, 1129165039;
	mov.b32 	%r5134, 1989006925;
	st.local.v4.u32 	[%rd7+832], {%r5134, %r5133, %r5132, %r5131};
	mov.b32 	%r5135, 1182749029;
	mov.b32 	%r5136, -1044898004;
	mov.b32 	%r5137, 1276872810;
	mov.b32 	%r5138, -1629243951;
	st.local.v4.u32 	[%rd7+848], {%r5138, %r5137, %r5136, %r5135};
	mov.b32 	%r5139, -80854773;
	mov.b32 	%r5140, -93096825;
	mov.b32 	%r5141, 22885772;
	mov.b32 	%r5142, -1660622242;
	st.local.v4.u32 	[%rd7+864], {%r5142, %r5141, %r5140, %r5139};
	mov.b32 	%r5143, 1829980118;
	mov.b32 	%r5144, -382511600;
	mov.b32 	%r5145, -1840065829;
	mov.b32 	%r5146, -1285939865;
	st.local.v4.u32 	[%rd7+880], {%r5146, %r5145, %r5144, %r5143};
	mov.b32 	%r5147, -343327725;
	mov.b32 	%r5148, 1502483704;
	mov.b32 	%r5149, 930745505;
	mov.b32 	%r5150, -1702075945;
	st.local.v4.u32 	[%rd7+896], {%r5150, %r5149, %r5148, %r5147};
	mov.b32 	%r5151, 2050797895;
	mov.b32 	%r5152, -504503012;
	mov.b32 	%r5153, -1221211807;
	mov.b32 	%r5154, -823253079;
	st.local.v4.u32 	[%rd7+912], {%r5154, %r5153, %r5152, %r5151};
	mov.b32 	%r5155, 1941911495;
	mov.b32 	%r5156, 410635796;
	mov.b32 	%r5157, 1430221810;
	mov.b32 	%r5158, -1671831598;
	st.local.v4.u32 	[%rd7+928], {%r5158, %r5157, %r5156, %r5155};
	mov.b32 	%r5159, 2022103876;
	mov.b32 	%r5160, -552308931;
	mov.b32 	%r5161, 1599843069;
	mov.b32 	%r5162, 1407897079;
	st.local.v4.u32 	[%rd7+944], {%r5162, %r5161, %r5160, %r5159};
	mov.b32 	%r5163, -1033944925;
	mov.b32 	%r5164, 942421028;
	mov.b32 	%r5165, -1187068824;
	mov.b32 	%r5166, -897453137;
	st.local.v4.u32 	[%rd7+960], {%r5166, %r5165, %r5164, %r5163};
	mov.b32 	%r5167, -12479219;
	mov.b32 	%r5168, 680216892;
	mov.b32 	%r5169, -1140054558;
	mov.b32 	%r5170, 376619805;
	st.local.v4.u32 	[%rd7+976], {%r5170, %r5169, %r5168, %r5167};
	mov.b32 	%r5171, 1687208278;
	mov.b32 	%r5172, -660806476;
	mov.b32 	%r5173, 148812556;
	mov.b32 	%r5174, 963707304;
	st.local.v4.u32 	[%rd7+992], {%r5174, %r5173, %r5172, %r5171};
	mov.b32 	%r5175, -800958536;
	mov.b32 	%r5176, 1215585388;
	mov.b32 	%r5177, -714033614;
	mov.b32 	%r5178, 2069988555;
	st.local.v4.u32 	[%rd7+1008], {%r5178, %r5177, %r5176, %r5175};
	mov.u32 	%r5179, _ZZ14AES_128DecryptP8aesBlockyPjiE11matrizCajaS;
	add.s32 	%r6099, %r5179, 3;
	mov.u32 	%r5180, _ZZ14AES_128DecryptP8aesBlockyPjiE2T1;
	add.s32 	%r6098, %r5180, 16;
	mov.u32 	%r5181, _ZZ14AES_128DecryptP8aesBlockyPjiE2T4;
	add.s32 	%r6097, %r5181, 16;
	mov.u32 	%r5182, _ZZ14AES_128DecryptP8aesBlockyPjiE2T2;
	add.s32 	%r6096, %r5182, 16;
	mov.u32 	%r5183, _ZZ14AES_128DecryptP8aesBlockyPjiE2T3;
	add.s32 	%r6095, %r5183, 16;
	mov.b32 	%r6100, 7;
$L__BB3_5:
	ld.local.v2.b32 	{%r5184, %r5185}, [%rd105];
	bfe.u32 	%r5186, %r5185, 24, 8;
	bfe.u32 	%r5187, %r5185, 16, 8;
	bfe.u32 	%r5188, %r5185, 8, 8;
	bfe.u32 	%r5189, %r5185, 0, 8;
	bfe.u32 	%r5190, %r5184, 24, 8;
	bfe.u32 	%r5191, %r5184, 16, 8;
	bfe.u32 	%r5192, %r5184, 8, 8;
	bfe.u32 	%r5193, %r5184, 0, 8;
	st.shared.u8 	[%r6099+-3], %r5193;
	ld.local.v4.u32 	{%r5194, %r5195, %r5196, %r5197}, [%rd104+-16];
	st.shared.u32 	[%r6098+-16], %r5194;
	ld.local.v4.u32 	{%r5198, %r5199, %r5200, %r5201}, [%rd103+-16];
	st.shared.u32 	[%r6096+-16], %r5198;
	ld.local.v4.u32 	{%r5202, %r5203, %r5204, %r5205}, [%rd102+-16];
	st.shared.u32 	[%r6095+-16], %r5202;
	ld.local.v4.u32 	{%r5206, %r5207, %r5208, %r5209}, [%rd101+-16];
	st.shared.u32 	[%r6097+-16], %r5206;
	st.shared.u8 	[%r6099+-2], %r5192;
	st.shared.u32 	[%r6098+-12], %r5195;
	st.shared.u32 	[%r6096+-12], %r5199;
	st.shared.u32 	[%r6095+-12], %r5203;
	st.shared.u32 	[%r6097+-12], %r5207;
	st.shared.u8 	[%r6099+-1], %r5191;
	st.shared.u32 	[%r6098+-8], %r5196;
	st.shared.u32 	[%r6096+-8], %r5200;
	st.shared.u32 	[%r6095+-8], %r5204;
	st.shared.u32 	[%r6097+-8], %r5208;
	st.shared.u8 	[%r6099], %r5190;
	st.shared.u32 	[%r6098+-4], %r5197;
	st.shared.u32 	[%r6096+-4], %r5201;
	st.shared.u32 	[%r6095+-4], %r5205;
	st.shared.u32 	[%r6097+-4], %r5209;
	st.shared.u8 	[%r6099+1], %r5189;
	ld.local.v4.u32 	{%r5210, %r5211, %r5212, %r5213}, [%rd104];
	st.shared.u32 	[%r6098], %r5210;
	ld.local.v4.u32 	{%r5214, %r5215, %r5216, %r5217}, [%rd103];
	st.shared.u32 	[%r6096], %r5214;
	ld.local.v4.u32 	{%r5218, %r5219, %r5220, %r5221}, [%rd102];
	st.shared.u32 	[%r6095], %r5218;
	ld.local.v4.u32 	{%r5222, %r5223, %r5224, %r5225}, [%rd101];
	st.shared.u32 	[%r6097], %r5222;
	st.shared.u8 	[%r6099+2], %r5188;
	st.shared.u32 	[%r6098+4], %r5211;
	st.shared.u32 	[%r6096+4], %r5215;
	st.shared.u32 	[%r6095+4], %r5219;
	st.shared.u32 	[%r6097+4], %r5223;
	st.shared.u8 	[%r6099+3], %r5187;
	st.shared.u32 	[%r6098+8], %r5212;
	st.shared.u32 	[%r6096+8], %r5216;
	st.shared.u32 	[%r6095+8], %r5220;
	st.shared.u32 	[%r6097+8], %r5224;
	st.shared.u8 	[%r6099+4], %r5186;
	st.shared.u32 	[%r6098+12], %r5213;
	st.shared.u32 	[%r6096+12], %r5217;
	st.shared.u32 	[%r6095+12], %r5221;
	st.shared.u32 	[%r6097+12], %r5225;
	add.s32 	%r6100, %r6100, 8;
	add.s64 	%rd105, %rd105, 8;
	add.s64 	%rd104, %rd104, 32;
	add.s64 	%rd103, %rd103, 32;
	add.s64 	%rd102, %rd102, 32;
	add.s64 	%rd101, %rd101, 32;
	add.s32 	%r6099, %r6099, 8;
	add.s32 	%r6098, %r6098, 32;
	add.s32 	%r6097, %r6097, 32;
	add.s32 	%r6096, %r6096, 32;
	add.s32 	%r6095, %r6095, 32;
	setp.ne.s32 	%p12, %r6100, 263;
	@%p12 bra 	$L__BB3_5;
$L__BB3_6:
	ld.param.u64 	%rd99, [_Z24OCB128DecryptRandomAccesP8aesBlockS0_S0_yyyPjS1__param_6];
	ld.param.u64 	%rd95, [_Z24OCB128DecryptRandomAccesP8aesBlockS0_S0_yyyPjS1__param_1];
	ld.param.u64 	%rd93, [_Z24OCB128DecryptRandomAccesP8aesBlockS0_S0_yyyPjS1__param_0];
	bar.sync 	0;
	cvta.to.global.u64 	%rd85, %rd93;
	mov.u32 	%r5226, %ntid.x;
	mov.u32 	%r5227, %ctaid.x;
	mov.u32 	%r5228, %tid.x;
	mad.lo.s32 	%r5229, %r5226, %r5227, %r5228;
	mul.wide.s32 	%rd86, %r5229, 16;
	add.s64 	%rd87, %rd85, %rd86;
	ld.global.u32 	%r5230, [%rd87];
	ld.global.u32 	%r5231, [%rd87+4];
	ld.global.u32 	%r5232, [%rd87+8];
	ld.global.u32 	%r5233, [%rd87+12];
	cvta.to.global.u64 	%rd88, %rd99;
	ld.global.u32 	%r5234, [%rd88];
	xor.b32  	%r5235, %r5234, %r5230;
	ld.global.u32 	%r5236, [%rd88+4];
	xor.b32  	%r5237, %r5236, %r5231;
	ld.global.u32 	%r5238, [%rd88+8];
	xor.b32  	%r5239, %r5238, %r5232;
	ld.global.u32 	%r5240, [%rd88+12];
	xor.b32  	%r5241, %r5240, %r5233;
	shl.b32 	%r5242, %r5235, 2;
	and.b32  	%r5243, %r5242, 1020;
	mov.u32 	%r5244, _ZZ14AES_128DecryptP8aesBlockyPjiE2T1;
	add.s32 	%r5245, %r5244, %r5243;
	ld.shared.u32 	%r5246, [%r5245];
	shr.u32 	%r5247, %r5241, 6;
	and.b32  	%r5248, %r5247, 1020;
	mov.u32 	%r5249, _ZZ14AES_128DecryptP8aesBlockyPjiE2T2;
	add.s32 	%r5250, %r5249, %r5248;
	ld.shared.u32 	%r5251, [%r5250];
	shr.u32 	%r5252, %r5239, 14;
	and.b32  	%r5253, %r5252, 1020;
	mov.u32 	%r5254, _ZZ14AES_128DecryptP8aesBlockyPjiE2T3;
	add.s32 	%r5255, %r5254, %r5253;
	ld.shared.u32 	%r5256, [%r5255];
	shr.u32 	%r5257, %r5237, 22;
	and.b32  	%r5258, %r5257, 1020;
	mov.u32 	%r5259, _ZZ14AES_128DecryptP8aesBlockyPjiE2T4;
	add.s32 	%r5260, %r5259, %r5258;
	ld.shared.u32 	%r5261, [%r5260];
	xor.b32  	%r5262, %r5251, %r5246;
	xor.b32  	%r5263, %r5262, %r5256;
	xor.b32  	%r5264, %r5263, %r5261;
	shl.b32 	%r5265, %r5237, 2;
	and.b32  	%r5266, %r5265, 1020;
	add.s32 	%r5267, %r5244, %r5266;
	ld.shared.u32 	%r5268, [%r5267];
	shr.u32 	%r5269, %r5235, 6;
	and.b32  	%r5270, %r5269, 1020;
	add.s32 	%r5271, %r5249, %r5270;
	ld.shared.u32 	%r5272, [%r5271];
	shr.u32 	%r5273, %r5241, 14;
	and.b32  	%r5274, %r5273, 1020;
	add.s32 	%r5275, %r5254, %r5274;
	ld.shared.u32 	%r5276, [%r5275];
	shr.u32 	%r5277, %r5239, 22;
	and.b32  	%r5278, %r5277, 1020;
	add.s32 	%r5279, %r5259, %r5278;
	ld.shared.u32 	%r5280, [%r5279];
	xor.b32  	%r5281, %r5272, %r5268;
	xor.b32  	%r5282, %r5281, %r5276;
	xor.b32  	%r5283, %r5282, %r5280;
	shl.b32 	%r5284, %r5239, 2;
	and.b32  	%r5285, %r5284, 1020;
	add.s32 	%r5286, %r5244, %r5285;
	ld.shared.u32 	%r5287, [%r5286];
	shr.u32 	%r5288, %r5237, 6;
	and.b32  	%r5289, %r5288, 1020;
	add.s32 	%r5290, %r5249, %r5289;
	ld.shared.u32 	%r5291, [%r5290];
	shr.u32 	%r5292, %r5235, 14;
	and.b32  	%r5293, %r5292, 1020;
	add.s32 	%r5294, %r5254, %r5293;
	ld.shared.u32 	%r5295, [%r5294];
	shr.u32 	%r5296, %r5241, 22;
	and.b32  	%r5297, %r5296, 1020;
	add.s32 	%r5298, %r5259, %r5297;
	ld.shared.u32 	%r5299, [%r5298];
	xor.b32  	%r5300, %r5291, %r5287;
	xor.b32  	%r5301, %r5300, %r5295;
	xor.b32  	%r5302, %r5301, %r5299;
	shl.b32 	%r5303, %r5241, 2;
	and.b32  	%r5304, %r5303, 1020;
	add.s32 	%r5305, %r5244, %r5304;
	ld.shared.u32 	%r5306, [%r5305];
	shr.u32 	%r5307, %r5239, 6;
	and.b32  	%r5308, %r5307, 1020;
	add.s32 	%r5309, %r5249, %r5308;
	ld.shared.u32 	%r5310, [%r5309];
	shr.u32 	%r5311, %r5237, 14;
	and.b32  	%r5312, %r5311, 1020;
	add.s32 	%r5313, %r5254, %r5312;
	ld.shared.u32 	%r5314, [%r5313];
	shr.u32 	%r5315, %r5235, 22;
	and.b32  	%r5316, %r5315, 1020;
	add.s32 	%r5317, %r5259, %r5316;
	ld.shared.u32 	%r5318, [%r5317];
	xor.b32  	%r5319, %r5310, %r5306;
	xor.b32  	%r5320, %r5319, %r5314;
	xor.b32  	%r5321, %r5320, %r5318;
	ld.global.u32 	%r5322, [%rd88+16];
	xor.b32  	%r5323, %r5322, %r5264;
	ld.global.u32 	%r5324, [%rd88+20];
	xor.b32  	%r5325, %r5324, %r5283;
	ld.global.u32 	%r5326, [%rd88+24];
	xor.b32  	%r5327, %r5326, %r5302;
	ld.global.u32 	%r5328, [%rd88+28];
	xor.b32  	%r5329, %r5328, %r5321;
	shl.b32 	%r5330, %r5323, 2;
	and.b32  	%r5331, %r5330, 1020;
	add.s32 	%r5332, %r5244, %r5331;
	ld.shared.u32 	%r5333, [%r5332];
	shr.u32 	%r5334, %r5329, 6;
	and.b32  	%r5335, %r5334, 1020;
	add.s32 	%r5336, %r5249, %r5335;
	ld.shared.u32 	%r5337, [%r5336];
	shr.u32 	%r5338, %r5327, 14;
	and.b32  	%r5339, %r5338, 1020;
	add.s32 	%r5340, %r5254, %r5339;
	ld.shared.u32 	%r5341, [%r5340];
	shr.u32 	%r5342, %r5325, 22;
	and.b32  	%r5343, %r5342, 1020;
	add.s32 	%r5344, %r5259, %r5343;
	ld.shared.u32 	%r5345, [%r5344];
	xor.b32  	%r5346, %r5337, %r5333;
	xor.b32  	%r5347, %r5346, %r5341;
	xor.b32  	%r5348, %r5347, %r5345;
	shl.b32 	%r5349, %r5325, 2;
	and.b32  	%r5350, %r5349, 1020;
	add.s32 	%r5351, %r5244, %r5350;
	ld.shared.u32 	%r5352, [%r5351];
	shr.u32 	%r5353, %r5323, 6;
	and.b32  	%r5354, %r5353, 1020;
	add.s32 	%r5355, %r5249, %r5354;
	ld.shared.u32 	%r5356, [%r5355];
	shr.u32 	%r5357, %r5329, 14;
	and.b32  	%r5358, %r5357, 1020;
	add.s32 	%r5359, %r5254, %r5358;
	ld.shared.u32 	%r5360, [%r5359];
	shr.u32 	%r5361, %r5327, 22;
	and.b32  	%r5362, %r5361, 1020;
	add.s32 	%r5363, %r5259, %r5362;
	ld.shared.u32 	%r5364, [%r5363];
	xor.b32  	%r5365, %r5356, %r5352;
	xor.b32  	%r5366, %r5365, %r5360;
	xor.b32  	%r5367, %r5366, %r5364;
	shl.b32 	%r5368, %r5327, 2;
	and.b32  	%r5369, %r5368, 1020;
	add.s32 	%r5370, %r5244, %r5369;
	ld.shared.u32 	%r5371, [%r5370];
	shr.u32 	%r5372, %r5325, 6;
	and.b32  	%r5373, %r5372, 1020;
	add.s32 	%r5374, %r5249, %r5373;
	ld.shared.u32 	%r5375, [%r5374];
	shr.u32 	%r5376, %r5323, 14;
	and.b32  	%r5377, %r5376, 1020;
	add.s32 	%r5378, %r5254, %r5377;
	ld.shared.u32 	%r5379, [%r5378];
	shr.u32 	%r5380, %r5329, 22;
	and.b32  	%r5381, %r5380, 1020;
	add.s32 	%r5382, %r5259, %r5381;
	ld.shared.u32 	%r5383, [%r5382];
	xor.b32  	%r5384, %r5375, %r5371;
	xor.b32  	%r5385, %r5384, %r5379;
	xor.b32  	%r5386, %r5385, %r5383;
	shl.b32 	%r5387, %r5329, 2;
	and.b32  	%r5388, %r5387, 1020;
	add.s32 	%r5389, %r5244, %r5388;
	ld.shared.u32 	%r5390, [%r5389];
	shr.u32 	%r5391, %r5327, 6;
	and.b32  	%r5392, %r5391, 1020;
	add.s32 	%r5393, %r5249, %r5392;
	ld.shared.u32 	%r5394, [%r5393];
	shr.u32 	%r5395, %r5325, 14;
	and.b32  	%r5396, %r5395, 1020;
	add.s32 	%r5397, %r5254, %r5396;
	ld.shared.u32 	%r5398, [%r5397];
	shr.u32 	%r5399, %r5323, 22;
	and.b32  	%r5400, %r5399, 1020;
	add.s32 	%r5401, %r5259, %r5400;
	ld.shared.u32 	%r5402, [%r5401];
	xor.b32  	%r5403, %r5394, %r5390;
	xor.b32  	%r5404, %r5403, %r5398;
	xor.b32  	%r5405, %r5404, %r5402;
	ld.global.u32 	%r5406, [%rd88+32];
	xor.b32  	%r5407, %r5406, %r5348;
	ld.global.u32 	%r5408, [%rd88+36];
	xor.b32  	%r5409, %r5408, %r5367;
	ld.global.u32 	%r5410, [%rd88+40];
	xor.b32  	%r5411, %r5410, %r5386;
	ld.global.u32 	%r5412, [%rd88+44];
	xor.b32  	%r5413, %r5412, %r5405;
	shl.b32 	%r5414, %r5407, 2;
	and.b32  	%r5415, %r5414, 1020;
	add.s32 	%r5416, %r5244, %r5415;
	ld.shared.u32 	%r5417, [%r5416];
	shr.u32 	%r5418, %r5413, 6;
	and.b32  	%r5419, %r5418, 1020;
	add.s32 	%r5420, %r5249, %r5419;
	ld.shared.u32 	%r5421, [%r5420];
	shr.u32 	%r5422, %r5411, 14;
	and.b32  	%r5423, %r5422, 1020;
	add.s32 	%r5424, %r5254, %r5423;
	ld.shared.u32 	%r5425, [%r5424];
	shr.u32 	%r5426, %r5409, 22;
	and.b32  	%r5427, %r5426, 1020;
	add.s32 	%r5428, %r5259, %r5427;
	ld.shared.u32 	%r5429, [%r5428];
	xor.b32  	%r5430, %r5421, %r5417;
	xor.b32  	%r5431, %r5430, %r5425;
	xor.b32  	%r5432, %r5431, %r5429;
	shl.b32 	%r5433, %r5409, 2;
	and.b32  	%r5434, %r5433, 1020;
	add.s32 	%r5435, %r5244, %r5434;
	ld.shared.u32 	%r5436, [%r5435];
	shr.u32 	%r5437, %r5407, 6;
	and.b32  	%r5438, %r5437, 1020;
	add.s32 	%r5439, %r5249, %r5438;
	ld.shared.u32 	%r5440, [%r5439];
	shr.u32 	%r5441, %r5413, 14;
	and.b32  	%r5442, %r5441, 1020;
	add.s32 	%r5443, %r5254, %r5442;
	ld.shared.u32 	%r5444, [%r5443];
	shr.u32 	%r5445, %r5411, 22;
	and.b32  	%r5446, %r5445, 1020;
	add.s32 	%r5447, %r5259, %r5446;
	ld.shared.u32 	%r5448, [%r5447];
	xor.b32  	%r5449, %r5440, %r5436;
	xor.b32  	%r5450, %r5449, %r5444;
	xor.b32  	%r5451, %r5450, %r5448;
	shl.b32 	%r5452, %r5411, 2;
	and.b32  	%r5453, %r5452, 1020;
	add.s32 	%r5454, %r5244, %r5453;
	ld.shared.u32 	%r5455, [%r5454];
	shr.u32 	%r5456, %r5409, 6;
	and.b32  	%r5457, %r5456, 1020;
	add.s32 	%r5458, %r5249, %r5457;
	ld.shared.u32 	%r5459, [%r5458];
	shr.u32 	%r5460, %r5407, 14;
	and.b32  	%r5461, %r5460, 1020;
	add.s32 	%r5462, %r5254, %r5461;
	ld.shared.u32 	%r5463, [%r5462];
	shr.u32 	%r5464, %r5413, 22;
	and.b32  	%r5465, %r5464, 1020;
	add.s32 	%r5466, %r5259, %r5465;
	ld.shared.u32 	%r5467, [%r5466];
	xor.b32  	%r5468, %r5459, %r5455;
	xor.b32  	%r5469, %r5468, %r5463;
	xor.b32  	%r5470, %r5469, %r5467;
	shl.b32 	%r5471, %r5413, 2;
	and.b32  	%r5472, %r5471, 1020;
	add.s32 	%r5473, %r5244, %r5472;
	ld.shared.u32 	%r5474, [%r5473];
	shr.u32 	%r5475, %r5411, 6;
	and.b32  	%r5476, %r5475, 1020;
	add.s32 	%r5477, %r5249, %r5476;
	ld.shared.u32 	%r5478, [%r5477];
	shr.u32 	%r5479, %r5409, 14;
	and.b32  	%r5480, %r5479, 1020;
	add.s32 	%r5481, %r5254, %r5480;
	ld.shared.u32 	%r5482, [%r5481];
	shr.u32 	%r5483, %r5407, 22;
	and.b32  	%r5484, %r5483, 1020;
	add.s32 	%r5485, %r5259, %r5484;
	ld.shared.u32 	%r5486, [%r5485];
	xor.b32  	%r5487, %r5478, %r5474;
	xor.b32  	%r5488, %r5487, %r5482;
	xor.b32  	%r5489, %r5488, %r5486;
	ld.global.u32 	%r5490, [%rd88+48];
	xor.b32  	%r5491, %r5490, %r5432;
	ld.global.u32 	%r5492, [%rd88+52];
	xor.b32  	%r5493, %r5492, %r5451;
	ld.global.u32 	%r5494, [%rd88+56];
	xor.b32  	%r5495, %r5494, %r5470;
	ld.global.u32 	%r5496, [%rd88+60];
	xor.b32  	%r5497, %r5496, %r5489;
	shl.b32 	%r5498, %r5491, 2;
	and.b32  	%r5499, %r5498, 1020;
	add.s32 	%r5500, %r5244, %r5499;
	ld.shared.u32 	%r5501, [%r5500];
	shr.u32 	%r5502, %r5497, 6;
	and.b32  	%r5503, %r5502, 1020;
	add.s32 	%r5504, %r5249, %r5503;
	ld.shared.u32 	%r5505, [%r5504];
	shr.u32 	%r5506, %r5495, 14;
	and.b32  	%r5507, %r5506, 1020;
	add.s32 	%r5508, %r5254, %r5507;
	ld.shared.u32 	%r5509, [%r5508];
	shr.u32 	%r5510, %r5493, 22;
	and.b32  	%r5511, %r5510, 1020;
	add.s32 	%r5512, %r5259, %r5511;
	ld.shared.u32 	%r5513, [%r5512];
	xor.b32  	%r5514, %r5505, %r5501;
	xor.b32  	%r5515, %r5514, %r5509;
	xor.b32  	%r5516, %r5515, %r5513;
	shl.b32 	%r5517, %r5493, 2;
	and.b32  	%r5518, %r5517, 1020;
	add.s32 	%r5519, %r5244, %r5518;
	ld.shared.u32 	%r5520, [%r5519];
	shr.u32 	%r5521, %r5491, 6;
	and.b32  	%r5522, %r5521, 1020;
	add.s32 	%r5523, %r5249, %r5522;
	ld.shared.u32 	%r5524, [%r5523];
	shr.u32 	%r5525, %r5497, 14;
	and.b32  	%r5526, %r5525, 1020;
	add.s32 	%r5527, %r5254, %r5526;
	ld.shared.u32 	%r5528, [%r5527];
	shr.u32 	%r5529, %r5495, 22;
	and.b32  	%r5530, %r5529, 1020;
	add.s32 	%r5531, %r5259, %r5530;
	ld.shared.u32 	%r5532, [%r5531];
	xor.b32  	%r5533, %r5524, %r5520;
	xor.b32  	%r5534, %r5533, %r5528;
	xor.b32  	%r5535, %r5534, %r5532;
	shl.b32 	%r5536, %r5495, 2;
	and.b32  	%r5537, %r5536, 1020;
	add.s32 	%r5538, %r5244, %r5537;
	ld.shared.u32 	%r5539, [%r5538];
	shr.u32 	%r5540, %r5493, 6;
	and.b32  	%r5541, %r5540, 1020;
	add.s32 	%r5542, %r5249, %r5541;
	ld.shared.u32 	%r5543, [%r5542];
	shr.u32 	%r5544, %r5491, 14;
	and.b32  	%r5545, %r5544, 1020;
	add.s32 	%r5546, %r5254, %r5545;
	ld.shared.u32 	%r5547, [%r5546];
	shr.u32 	%r5548, %r5497, 22;
	and.b32  	%r5549, %r5548, 1020;
	add.s32 	%r5550, %r5259, %r5549;
	ld.shared.u32 	%r5551, [%r5550];
	xor.b32  	%r5552, %r5543, %r5539;
	xor.b32  	%r5553, %r5552, %r5547;
	xor.b32  	%r5554, %r5553, %r5551;
	shl.b32 	%r5555, %r5497, 2;
	and.b32  	%r5556, %r5555, 1020;
	add.s32 	%r5557, %r5244, %r5556;
	ld.shared.u32 	%r5558, [%r5557];
	shr.u32 	%r5559, %r5495, 6;
	and.b32  	%r5560, %r5559, 1020;
	add.s32 	%r5561, %r5249, %r5560;
	ld.shared.u32 	%r5562, [%r5561];
	shr.u32 	%r5563, %r5493, 14;
	and.b32  	%r5564, %r5563, 1020;
	add.s32 	%r5565, %r5254, %r5564;
	ld.shared.u32 	%r5566, [%r5565];
	shr.u32 	%r5567, %r5491, 22;
	and.b32  	%r5568, %r5567, 1020;
	add.s32 	%r5569, %r5259, %r5568;
	ld.shared.u32 	%r5570, [%r5569];
	xor.b32  	%r5571, %r5562, %r5558;
	xor.b32  	%r5572, %r5571, %r5566;
	xor.b32  	%r5573, %r5572, %r5570;
	ld.global.u32 	%r5574, [%rd88+64];
	xor.b32  	%r5575, %r5574, %r5516;
	ld.global.u32 	%r5576, [%rd88+68];
	xor.b32  	%r5577, %r5576, %r5535;
	ld.global.u32 	%r5578, [%rd88+72];
	xor.b32  	%r5579, %r5578, %r5554;
	ld.global.u32 	%r5580, [%rd88+76];
	xor.b32  	%r5581, %r5580, %r5573;
	shl.b32 	%r5582, %r5575, 2;
	and.b32  	%r5583, %r5582, 1020;
	add.s32 	%r5584, %r5244, %r5583;
	ld.shared.u32 	%r5585, [%r5584];
	shr.u32 	%r5586, %r5581, 6;
	and.b32  	%r5587, %r5586, 1020;
	add.s32 	%r5588, %r5249, %r5587;
	ld.shared.u32 	%r5589, [%r5588];
	shr.u32 	%r5590, %r5579, 14;
	and.b32  	%r5591, %r5590, 1020;
	add.s32 	%r5592, %r5254, %r5591;
	ld.shared.u32 	%r5593, [%r5592];
	shr.u32 	%r5594, %r5577, 22;
	and.b32  	%r5595, %r5594, 1020;
	add.s32 	%r5596, %r5259, %r5595;
	ld.shared.u32 	%r5597, [%r5596];
	xor.b32  	%r5598, %r5589, %r5585;
	xor.b32  	%r5599, %r5598, %r5593;
	xor.b32  	%r5600, %r5599, %r5597;
	shl.b32 	%r5601, %r5577, 2;
	and.b32  	%r5602, %r5601, 1020;
	add.s32 	%r5603, %r5244, %r5602;
	ld.shared.u32 	%r5604, [%r5603];
	shr.u32 	%r5605, %r5575, 6;
	and.b32  	%r5606, %r5605, 1020;
	add.s32 	%r5607, %r5249, %r5606;
	ld.shared.u32 	%r5608, [%r5607];
	shr.u32 	%r5609, %r5581, 14;
	and.b32  	%r5610, %r5609, 1020;
	add.s32 	%r5611, %r5254, %r5610;
	ld.shared.u32 	%r5612, [%r5611];
	shr.u32 	%r5613, %r5579, 22;
	and.b32  	%r5614, %r5613, 1020;
	add.s32 	%r5615, %r5259, %r5614;
	ld.shared.u32 	%r5616, [%r5615];
	xor.b32  	%r5617, %r5608, %r5604;
	xor.b32  	%r5618, %r5617, %r5612;
	xor.b32  	%r5619, %r5618, %r5616;
	shl.b32 	%r5620, %r5579, 2;
	and.b32  	%r5621, %r5620, 1020;
	add.s32 	%r5622, %r5244, %r5621;
	ld.shared.u32 	%r5623, [%r5622];
	shr.u32 	%r5624, %r5577, 6;
	and.b32  	%r5625, %r5624, 1020;
	add.s32 	%r5626, %r5249, %r5625;
	ld.shared.u32 	%r5627, [%r5626];
	shr.u32 	%r5628, %r5575, 14;
	and.b32  	%r5629, %r5628, 1020;
	add.s32 	%r5630, %r5254, %r5629;
	ld.shared.u32 	%r5631, [%r5630];
	shr.u32 	%r5632, %r5581, 22;
	and.b32  	%r5633, %r5632, 1020;
	add.s32 	%r5634, %r5259, %r5633;
	ld.shared.u32 	%r5635, [%r5634];
	xor.b32  	%r5636, %r5627, %r5623;
	xor.b32  	%r5637, %r5636, %r5631;
	xor.b32  	%r5638, %r5637, %r5635;
	shl.b32 	%r5639, %r5581, 2;
	and.b32  	%r5640, %r5639, 1020;
	add.s32 	%r5641, %r5244, %r5640;
	ld.shared.u32 	%r5642, [%r5641];
	shr.u32 	%r5643, %r5579, 6;
	and.b32  	%r5644, %r5643, 1020;
	add.s32 	%r5645, %r5249, %r5644;
	ld.shared.u32 	%r5646, [%r5645];
	shr.u32 	%r5647, %r5577, 14;
	and.b32  	%r5648, %r5647, 1020;
	add.s32 	%r5649, %r5254, %r5648;
	ld.shared.u32 	%r5650, [%r5649];
	shr.u32 	%r5651, %r5575, 22;
	and.b32  	%r5652, %r5651, 1020;
	add.s32 	%r5653, %r5259, %r5652;
	ld.shared.u32 	%r5654, [%r5653];
	xor.b32  	%r5655, %r5646, %r5642;
	xor.b32  	%r5656, %r5655, %r5650;
	xor.b32  	%r5657, %r5656, %r5654;
	ld.global.u32 	%r5658, [%rd88+80];
	xor.b32  	%r5659, %r5658, %r5600;
	ld.global.u32 	%r5660, [%rd88+84];
	xor.b32  	%r5661, %r5660, %r5619;
	ld.global.u32 	%r5662, [%rd88+88];
	xor.b32  	%r5663, %r5662, %r5638;
	ld.global.u32 	%r5664, [%rd88+92];
	xor.b32  	%r5665, %r5664, %r5657;
	shl.b32 	%r5666, %r5659, 2;
	and.b32  	%r5667, %r5666, 1020;
	add.s32 	%r5668, %r5244, %r5667;
	ld.shared.u32 	%r5669, [%r5668];
	shr.u32 	%r5670, %r5665, 6;
	and.b32  	%r5671, %r5670, 1020;
	add.s32 	%r5672, %r5249, %r5671;
	ld.shared.u32 	%r5673, [%r5672];
	shr.u32 	%r5674, %r5663, 14;
	and.b32  	%r5675, %r5674, 1020;
	add.s32 	%r5676, %r5254, %r5675;
	ld.shared.u32 	%r5677, [%r5676];
	shr.u32 	%r5678, %r5661, 22;
	and.b32  	%r5679, %r5678, 1020;
	add.s32 	%r5680, %r5259, %r5679;
	ld.shared.u32 	%r5681, [%r5680];
	xor.b32  	%r5682, %r5673, %r5669;
	xor.b32  	%r5683, %r5682, %r5677;
	xor.b32  	%r5684, %r5683, %r5681;
	shl.b32 	%r5685, %r5661, 2;
	and.b32  	%r5686, %r5685, 1020;
	add.s32 	%r5687, %r5244, %r5686;
	ld.shared.u32 	%r5688, [%r5687];
	shr.u32 	%r5689, %r5659, 6;
	and.b32  	%r5690, %r5689, 1020;
	add.s32 	%r5691, %r5249, %r5690;
	ld.shared.u32 	%r5692, [%r5691];
	shr.u32 	%r5693, %r5665, 14;
	and.b32  	%r5694, %r5693, 1020;
	add.s32 	%r5695, %r5254, %r5694;
	ld.shared.u32 	%r5696, [%r5695];
	shr.u32 	%r5697, %r5663, 22;
	and.b32  	%r5698, %r5697, 1020;
	add.s32 	%r5699, %r5259, %r5698;
	ld.shared.u32 	%r5700, [%r5699];
	xor.b32  	%r5701, %r5692, %r5688;
	xor.b32  	%r5702, %r5701, %r5696;
	xor.b32  	%r5703, %r5702, %r5700;
	shl.b32 	%r5704, %r5663, 2;
	and.b32  	%r5705, %r5704, 1020;
	add.s32 	%r5706, %r5244, %r5705;
	ld.shared.u32 	%r5707, [%r5706];
	shr.u32 	%r5708, %r5661, 6;
	and.b32  	%r5709, %r5708, 1020;
	add.s32 	%r5710, %r5249, %r5709;
	ld.shared.u32 	%r5711, [%r5710];
	shr.u32 	%r5712, %r5659, 14;
	and.b32  	%r5713, %r5712, 1020;
	add.s32 	%r5714, %r5254, %r5713;
	ld.shared.u32 	%r5715, [%r5714];
	shr.u32 	%r5716, %r5665, 22;
	and.b32  	%r5717, %r5716, 1020;
	add.s32 	%r5718, %r5259, %r5717;
	ld.shared.u32 	%r5719, [%r5718];
	xor.b32  	%r5720, %r5711, %r5707;
	xor.b32  	%r5721, %r5720, %r5715;
	xor.b32  	%r5722, %r5721, %r5719;
	shl.b32 	%r5723, %r5665, 2;
	and.b32  	%r5724, %r5723, 1020;
	add.s32 	%r5725, %r5244, %r5724;
	ld.shared.u32 	%r5726, [%r5725];
	shr.u32 	%r5727, %r5663, 6;
	and.b32  	%r5728, %r5727, 1020;
	add.s32 	%r5729, %r5249, %r5728;
	ld.shared.u32 	%r5730, [%r5729];
	shr.u32 	%r5731, %r5661, 14;
	and.b32  	%r5732, %r5731, 1020;
	add.s32 	%r5733, %r5254, %r5732;
	ld.shared.u32 	%r5734, [%r5733];
	shr.u32 	%r5735, %r5659, 22;
	and.b32  	%r5736, %r5735, 1020;
	add.s32 	%r5737, %r5259, %r5736;
	ld.shared.u32 	%r5738, [%r5737];
	xor.b32  	%r5739, %r5730, %r5726;
	xor.b32  	%r5740, %r5739, %r5734;
	xor.b32  	%r5741, %r5740, %r5738;
	ld.global.u32 	%r5742, [%rd88+96];
	xor.b32  	%r5743, %r5742, %r5684;
	ld.global.u32 	%r5744, [%rd88+100];
	xor.b32  	%r5745, %r5744, %r5703;
	ld.global.u32 	%r5746, [%rd88+104];
	xor.b32  	%r5747, %r5746, %r5722;
	ld.global.u32 	%r5748, [%rd88+108];
	xor.b32  	%r5749, %r5748, %r5741;
	shl.b32 	%r5750, %r5743, 2;
	and.b32  	%r5751, %r5750, 1020;
	add.s32 	%r5752, %r5244, %r5751;
	ld.shared.u32 	%r5753, [%r5752];
	shr.u32 	%r5754, %r5749, 6;
	and.b32  	%r5755, %r5754, 1020;
	add.s32 	%r5756, %r5249, %r5755;
	ld.shared.u32 	%r5757, [%r5756];
	shr.u32 	%r5758, %r5747, 14;
	and.b32  	%r5759, %r5758, 1020;
	add.s32 	%r5760, %r5254, %r5759;
	ld.shared.u32 	%r5761, [%r5760];
	shr.u32 	%r5762, %r5745, 22;
	and.b32  	%r5763, %r5762, 1020;
	add.s32 	%r5764, %r5259, %r5763;
	ld.shared.u32 	%r5765, [%r5764];
	xor.b32  	%r5766, %r5757, %r5753;
	xor.b32  	%r5767, %r5766, %r5761;
	xor.b32  	%r5768, %r5767, %r5765;
	shl.b32 	%r5769, %r5745, 2;
	and.b32  	%r5770, %r5769, 1020;
	add.s32 	%r5771, %r5244, %r5770;
	ld.shared.u32 	%r5772, [%r5771];
	shr.u32 	%r5773, %r5743, 6;
	and.b32  	%r5774, %r5773, 1020;
	add.s32 	%r5775, %r5249, %r5774;
	ld.shared.u32 	%r5776, [%r5775];
	shr.u32 	%r5777, %r5749, 14;
	and.b32  	%r5778, %r5777, 1020;
	add.s32 	%r5779, %r5254, %r5778;
	ld.shared.u32 	%r5780, [%r5779];
	shr.u32 	%r5781, %r5747, 22;
	and.b32  	%r5782, %r5781, 1020;
	add.s32 	%r5783, %r5259, %r5782;
	ld.shared.u32 	%r5784, [%r5783];
	xor.b32  	%r5785, %r5776, %r5772;
	xor.b32  	%r5786, %r5785, %r5780;
	xor.b32  	%r5787, %r5786, %r5784;
	shl.b32 	%r5788, %r5747, 2;
	and.b32  	%r5789, %r5788, 1020;
	add.s32 	%r5790, %r5244, %r5789;
	ld.shared.u32 	%r5791, [%r5790];
	shr.u32 	%r5792, %r5745, 6;
	and.b32  	%r5793, %r5792, 1020;
	add.s32 	%r5794, %r5249, %r5793;
	ld.shared.u32 	%r5795, [%r5794];
	shr.u32 	%r5796, %r5743, 14;
	and.b32  	%r5797, %r5796, 1020;
	add.s32 	%r5798, %r5254, %r5797;
	ld.shared.u32 	%r5799, [%r5798];
	shr.u32 	%r5800, %r5749, 22;
	and.b32  	%r5801, %r5800, 1020;
	add.s32 	%r5802, %r5259, %r5801;
	ld.shared.u32 	%r5803, [%r5802];
	xor.b32  	%r5804, %r5795, %r5791;
	xor.b32  	%r5805, %r5804, %r5799;
	xor.b32  	%r5806, %r5805, %r5803;
	shl.b32 	%r5807, %r5749, 2;
	and.b32  	%r5808, %r5807, 1020;
	add.s32 	%r5809, %r5244, %r5808;
	ld.shared.u32 	%r5810, [%r5809];
	shr.u32 	%r5811, %r5747, 6;
	and.b32  	%r5812, %r5811, 1020;
	add.s32 	%r5813, %r5249, %r5812;
	ld.shared.u32 	%r5814, [%r5813];
	shr.u32 	%r5815, %r5745, 14;
	and.b32  	%r5816, %r5815, 1020;
	add.s32 	%r5817, %r5254, %r5816;
	ld.shared.u32 	%r5818, [%r5817];
	shr.u32 	%r5819, %r5743, 22;
	and.b32  	%r5820, %r5819, 1020;
	add.s32 	%r5821, %r5259, %r5820;
	ld.shared.u32 	%r5822, [%r5821];
	xor.b32  	%r5823, %r5814, %r5810;
	xor.b32  	%r5824, %r5823, %r5818;
	xor.b32  	%r5825, %r5824, %r5822;
	ld.global.u32 	%r5826, [%rd88+112];
	xor.b32  	%r5827, %r5826, %r5768;
	ld.global.u32 	%r5828, [%rd88+116];
	xor.b32  	%r5829, %r5828, %r5787;
	ld.global.u32 	%r5830, [%rd88+120];
	xor.b32  	%r5831, %r5830, %r5806;
	ld.global.u32 	%r5832, [%rd88+124];
	xor.b32  	%r5833, %r5832, %r5825;
	shl.b32 	%r5834, %r5827, 2;
	and.b32  	%r5835, %r5834, 1020;
	add.s32 	%r5836, %r5244, %r5835;
	ld.shared.u32 	%r5837, [%r5836];
	shr.u32 	%r5838, %r5833, 6;
	and.b32  	%r5839, %r5838, 1020;
	add.s32 	%r5840, %r5249, %r5839;
	ld.shared.u32 	%r5841, [%r5840];
	shr.u32 	%r5842, %r5831, 14;
	and.b32  	%r5843, %r5842, 1020;
	add.s32 	%r5844, %r5254, %r5843;
	ld.shared.u32 	%r5845, [%r5844];
	shr.u32 	%r5846, %r5829, 22;
	and.b32  	%r5847, %r5846, 1020;
	add.s32 	%r5848, %r5259, %r5847;
	ld.shared.u32 	%r5849, [%r5848];
	xor.b32  	%r5850, %r5841, %r5837;
	xor.b32  	%r5851, %r5850, %r5845;
	xor.b32  	%r5852, %r5851, %r5849;
	shl.b32 	%r5853, %r5829, 2;
	and.b32  	%r5854, %r5853, 1020;
	add.s32 	%r5855, %r5244, %r5854;
	ld.shared.u32 	%r5856, [%r5855];
	shr.u32 	%r5857, %r5827, 6;
	and.b32  	%r5858, %r5857, 1020;
	add.s32 	%r5859, %r5249, %r5858;
	ld.shared.u32 	%r5860, [%r5859];
	shr.u32 	%r5861, %r5833, 14;
	and.b32  	%r5862, %r5861, 1020;
	add.s32 	%r5863, %r5254, %r5862;
	ld.shared.u32 	%r5864, [%r5863];
	shr.u32 	%r5865, %r5831, 22;
	and.b32  	%r5866, %r5865, 1020;
	add.s32 	%r5867, %r5259, %r5866;
	ld.shared.u32 	%r5868, [%r5867];
	xor.b32  	%r5869, %r5860, %r5856;
	xor.b32  	%r5870, %r5869, %r5864;
	xor.b32  	%r5871, %r5870, %r5868;
	shl.b32 	%r5872, %r5831, 2;
	and.b32  	%r5873, %r5872, 1020;
	add.s32 	%r5874, %r5244, %r5873;
	ld.shared.u32 	%r5875, [%r5874];
	shr.u32 	%r5876, %r5829, 6;
	and.b32  	%r5877, %r5876, 1020;
	add.s32 	%r5878, %r5249, %r5877;
	ld.shared.u32 	%r5879, [%r5878];
	shr.u32 	%r5880, %r5827, 14;
	and.b32  	%r5881, %r5880, 1020;
	add.s32 	%r5882, %r5254, %r5881;
	ld.shared.u32 	%r5883, [%r5882];
	shr.u32 	%r5884, %r5833, 22;
	and.b32  	%r5885, %r5884, 1020;
	add.s32 	%r5886, %r5259, %r5885;
	ld.shared.u32 	%r5887, [%r5886];
	xor.b32  	%r5888, %r5879, %r5875;
	xor.b32  	%r5889, %r5888, %r5883;
	xor.b32  	%r5890, %r5889, %r5887;
	shl.b32 	%r5891, %r5833, 2;
	and.b32  	%r5892, %r5891, 1020;
	add.s32 	%r5893, %r5244, %r5892;
	ld.shared.u32 	%r5894, [%r5893];
	shr.u32 	%r5895, %r5831, 6;
	and.b32  	%r5896, %r5895, 1020;
	add.s32 	%r5897, %r5249, %r5896;
	ld.shared.u32 	%r5898, [%r5897];
	shr.u32 	%r5899, %r5829, 14;
	and.b32  	%r5900, %r5899, 1020;
	add.s32 	%r5901, %r5254, %r5900;
	ld.shared.u32 	%r5902, [%r5901];
	shr.u32 	%r5903, %r5827, 22;
	and.b32  	%r5904, %r5903, 1020;
	add.s32 	%r5905, %r5259, %r5904;
	ld.shared.u32 	%r5906, [%r5905];
	xor.b32  	%r5907, %r5898, %r5894;
	xor.b32  	%r5908, %r5907, %r5902;
	xor.b32  	%r5909, %r5908, %r5906;
	ld.global.u32 	%r5910, [%rd88+128];
	xor.b32  	%r5911, %r5910, %r5852;
	ld.global.u32 	%r5912, [%rd88+132];
	xor.b32  	%r5913, %r5912, %r5871;
	ld.global.u32 	%r5914, [%rd88+136];
	xor.b32  	%r5915, %r5914, %r5890;
	ld.global.u32 	%r5916, [%rd88+140];
	xor.b32  	%r5917, %r5916, %r5909;
	shl.b32 	%r5918, %r5911, 2;
	and.b32  	%r5919, %r5918, 1020;
	add.s32 	%r5920, %r5244, %r5919;
	ld.shared.u32 	%r5921, [%r5920];
	shr.u32 	%r5922, %r5917, 6;
	and.b32  	%r5923, %r5922, 1020;
	add.s32 	%r5924, %r5249, %r5923;
	ld.shared.u32 	%r5925, [%r5924];
	shr.u32 	%r5926, %r5915, 14;
	and.b32  	%r5927, %r5926, 1020;
	add.s32 	%r5928, %r5254, %r5927;
	ld.shared.u32 	%r5929, [%r5928];
	shr.u32 	%r5930, %r5913, 22;
	and.b32  	%r5931, %r5930, 1020;
	add.s32 	%r5932, %r5259, %r5931;
	ld.shared.u32 	%r5933, [%r5932];
	xor.b32  	%r5934, %r5925, %r5921;
	xor.b32  	%r5935, %r5934, %r5929;
	xor.b32  	%r5936, %r5935, %r5933;
	shl.b32 	%r5937, %r5913, 2;
	and.b32  	%r5938, %r5937, 1020;
	add.s32 	%r5939, %r5244, %r5938;
	ld.shared.u32 	%r5940, [%r5939];
	shr.u32 	%r5941, %r5911, 6;
	and.b32  	%r5942, %r5941, 1020;
	add.s32 	%r5943, %r5249, %r5942;
	ld.shared.u32 	%r5944, [%r5943];
	shr.u32 	%r5945, %r5917, 14;
	and.b32  	%r5946, %r5945, 1020;
	add.s32 	%r5947, %r5254, %r5946;
	ld.shared.u32 	%r5948, [%r5947];
	shr.u32 	%r5949, %r5915, 22;
	and.b32  	%r5950, %r5949, 1020;
	add.s32 	%r5951, %r5259, %r5950;
	ld.shared.u32 	%r5952, [%r5951];
	xor.b32  	%r5953, %r5944, %r5940;
	xor.b32  	%r5954, %r5953, %r5948;
	xor.b32  	%r5955, %r5954, %r5952;
	shl.b32 	%r5956, %r5915, 2;
	and.b32  	%r5957, %r5956, 1020;
	add.s32 	%r5958, %r5244, %r5957;
	ld.shared.u32 	%r5959, [%r5958];
	shr.u32 	%r5960, %r5913, 6;
	and.b32  	%r5961, %r5960, 1020;
	add.s32 	%r5962, %r5249, %r5961;
	ld.shared.u32 	%r5963, [%r5962];
	shr.u32 	%r5964, %r5911, 14;
	and.b32  	%r5965, %r5964, 1020;
	add.s32 	%r5966, %r5254, %r5965;
	ld.shared.u32 	%r5967, [%r5966];
	shr.u32 	%r5968, %r5917, 22;
	and.b32  	%r5969, %r5968, 1020;
	add.s32 	%r5970, %r5259, %r5969;
	ld.shared.u32 	%r5971, [%r5970];
	xor.b32  	%r5972, %r5963, %r5959;
	xor.b32  	%r5973, %r5972, %r5967;
	xor.b32  	%r5974, %r5973, %r5971;
	shl.b32 	%r5975, %r5917, 2;
	and.b32  	%r5976, %r5975, 1020;
	add.s32 	%r5977, %r5244, %r5976;
	ld.shared.u32 	%r5978, [%r5977];
	shr.u32 	%r5979, %r5915, 6;
	and.b32  	%r5980, %r5979, 1020;
	add.s32 	%r5981, %r5249, %r5980;
	ld.shared.u32 	%r5982, [%r5981];
	shr.u32 	%r5983, %r5913, 14;
	and.b32  	%r5984, %r5983, 1020;
	add.s32 	%r5985, %r5254, %r5984;
	ld.shared.u32 	%r5986, [%r5985];
	shr.u32 	%r5987, %r5911, 22;
	and.b32  	%r5988, %r5987, 1020;
	add.s32 	%r5989, %r5259, %r5988;
	ld.shared.u32 	%r5990, [%r5989];
	xor.b32  	%r5991, %r5982, %r5978;
	xor.b32  	%r5992, %r5991, %r5986;
	xor.b32  	%r5993, %r5992, %r5990;
	ld.global.u32 	%r5994, [%rd88+144];
	xor.b32  	%r5995, %r5994, %r5936;
	shr.u32 	%r5996, %r5995, 8;
	shr.u32 	%r5997, %r5995, 16;
	shr.u32 	%r5998, %r5995, 24;
	ld.global.u32 	%r5999, [%rd88+148];
	xor.b32  	%r6000, %r5999, %r5955;
	shr.u32 	%r6001, %r6000, 8;
	shr.u32 	%r6002, %r6000, 16;
	shr.u32 	%r6003, %r6000, 24;
	ld.global.u32 	%r6004, [%rd88+152];
	xor.b32  	%r6005, %r6004, %r5974;
	shr.u32 	%r6006, %r6005, 8;
	shr.u32 	%r6007, %r6005, 16;
	shr.u32 	%r6008, %r6005, 24;
	ld.global.u32 	%r6009, [%rd88+156];
	xor.b32  	%r6010, %r6009, %r5993;
	and.b32  	%r6011, %r5995, 255;
	mov.u32 	%r6012, _ZZ14AES_128DecryptP8aesBlockyPjiE11matrizCajaS;
	add.s32 	%r6013, %r6012, %r6011;
	ld.shared.u8 	%r6014, [%r6013];
	and.b32  	%r6015, %r5996, 255;
	add.s32 	%r6016, %r6012, %r6015;
	ld.shared.u8 	%rs9, [%r6016];
	and.b32  	%r6017, %r5997, 255;
	add.s32 	%r6018, %r6012, %r6017;
	ld.shared.u8 	%r6019, [%r6018];
	add.s32 	%r6020, %r6012, %r5998;
	and.b32  	%r6021, %r6000, 255;
	add.s32 	%r6022, %r6012, %r6021;
	ld.shared.u8 	%r6023, [%r6022];
	and.b32  	%r6024, %r6001, 255;
	add.s32 	%r6025, %r6012, %r6024;
	ld.shared.u8 	%rs10, [%r6025];
	and.b32  	%r6026, %r6002, 255;
	add.s32 	%r6027, %r6012, %r6026;
	ld.shared.u8 	%r6028, [%r6027];
	add.s32 	%r6029, %r6012, %r6003;
	and.b32  	%r6030, %r6005, 255;
	add.s32 	%r6031, %r6012, %r6030;
	ld.shared.u8 	%r6032, [%r6031];
	and.b32  	%r6033, %r6006, 255;
	add.s32 	%r6034, %r6012, %r6033;
	ld.shared.u8 	%rs11, [%r6034];
	and.b32  	%r6035, %r6007, 255;
	add.s32 	%r6036, %r6012, %r6035;
	ld.shared.u8 	%r6037, [%r6036];
	add.s32 	%r6038, %r6012, %r6008;
	and.b32  	%r6039, %r6010, 255;
	add.s32 	%r6040, %r6012, %r6039;
	ld.shared.u8 	%r6041, [%r6040];
	shr.u32 	%r6042, %r6010, 8;
	and.b32  	%r6043, %r6042, 255;
	add.s32 	%r6044, %r6012, %r6043;
	ld.shared.u8 	%rs12, [%r6044];
	shr.u32 	%r6045, %r6010, 16;
	and.b32  	%r6046, %r6045, 255;
	add.s32 	%r6047, %r6012, %r6046;
	ld.shared.u8 	%r6048, [%r6047];
	shr.u32 	%r6049, %r6010, 24;
	add.s32 	%r6050, %r6012, %r6049;
	ld.shared.u8 	%r6051, [%r6050];
	shl.b32 	%r6052, %r6051, 24;
	mul.wide.u16 	%r6053, %rs11, 256;
	or.b32  	%r6054, %r6053, %r6041;
	shl.b32 	%r6055, %r6028, 16;
	or.b32  	%r6056, %r6054, %r6055;
	ld.shared.u8 	%r6057, [%r6020];
	shl.b32 	%r6058, %r6057, 24;
	or.b32  	%r6059, %r6056, %r6058;
	ld.shared.u8 	%r6060, [%r6029];
	shl.b32 	%r6061, %r6060, 24;
	shl.b32 	%r6062, %r6037, 16;
	or.b32  	%r6063, %r6061, %r6062;
	mul.wide.u16 	%r6064, %rs12, 256;
	or.b32  	%r6065, %r6063, %r6064;
	or.b32  	%r6066, %r6065, %r6014;
	ld.global.u32 	%r6067, [%rd88+160];
	xor.b32  	%r6068, %r6067, %r6066;
	ld.shared.u8 	%r6069, [%r6038];
	shl.b32 	%r6070, %r6069, 24;
	shl.b32 	%r6071, %r6048, 16;
	or.b32  	%r6072, %r6070, %r6071;
	mul.wide.u16 	%r6073, %rs9, 256;
	or.b32  	%r6074, %r6072, %r6073;
	or.b32  	%r6075, %r6074, %r6023;
	ld.global.u32 	%r6076, [%rd88+164];
	xor.b32  	%r6077, %r6076, %r6075;
	shl.b32 	%r6078, %r6019, 16;
	or.b32  	%r6079, %r6052, %r6078;
	mul.wide.u16 	%r6080, %rs10, 256;
	or.b32  	%r6081, %r6079, %r6080;
	or.b32  	%r6082, %r6081, %r6032;
	ld.global.u32 	%r6083, [%rd88+168];
	xor.b32  	%r6084, %r6083, %r6082;
	ld.global.u32 	%r6085, [%rd88+172];
	xor.b32  	%r6086, %r6085, %r6059;
	st.global.u32 	[%rd87], %r6068;
	st.global.u32 	[%rd87+4], %r6077;
	st.global.u32 	[%rd87+8], %r6084;
	st.global.u32 	[%rd87+12], %r6086;
	cvta.to.global.u64 	%rd89, %rd95;
	add.s64 	%rd90, %rd89, %rd86;
	ld.global.u32 	%r6087, [%rd90];
	xor.b32  	%r6088, %r6087, %r6068;
	st.global.u32 	[%rd87], %r6088;
	ld.global.u32 	%r6089, [%rd90+4];
	xor.b32  	%r6090, %r6089, %r6077;
	st.global.u32 	[%rd87+4], %r6090;
	ld.global.u32 	%r6091, [%rd90+8];
	xor.b32  	%r6092, %r6091, %r6084;
	st.global.u32 	[%rd87+8], %r6092;
	ld.global.u32 	%r6093, [%rd90+12];
	xor.b32  	%r6094, %r6093, %r6086;
	st.global.u32 	[%rd87+12], %r6094;
	bra.uni 	$L__BB3_14;
$L__BB3_7:
	{ // callseq 1, 0
	.param .b64 param0;
	st.param.b64 	[param0], 16;
	.param .b64 retval0;
	call.uni (retval0), 
	malloc, 
	(
	param0
	);
	ld.param.b64 	%rd74, [retval0];
	} // callseq 1
	mov.b64 	%rd75, 1;
	st.u64 	[%rd74+-8], %rd75;
	mov.b32 	%r2067, 0;
	st.u32 	[%rd74], %r2067;
	st.u32 	[%rd74+4], %r2067;
	st.u32 	[%rd74+8], %r2067;
	st.u32 	[%rd74+12], %r2067;
	shl.b64 	%rd76, %rd8, 4;
	add.s64 	%rd77, %rd1, %rd76;
	ld.global.u32 	%r2068, [%rd77];
	st.u32 	[%rd74], %r2068;
	ld.global.u32 	%r2069, [%rd77+4];
	st.u32 	[%rd74+4], %r2069;
	ld.global.u32 	%r2070, [%rd77+8];
	st.u32 	[%rd74+8], %r2070;
	ld.global.u32 	%r2071, [%rd77+12];
	st.u32 	[%rd74+12], %r2071;
	mov.b32 	%r2072, 1990973438;
	mov.b32 	%r2073, 728170800;
	mov.b32 	%r2074, -982553614;
	mov.b32 	%r2075, 2071428195;
	st.local.v4.b32 	[%rd105], {%r2075, %r2074, %r2073, %r2072};
	mov.b32 	%r2076, -1066228580;
	mov.b32 	%r2077, -1348283219;
	mov.b32 	%r2078, -263759366;
	mov.b32 	%r2079, 2110358218;
	st.local.v4.b32 	[%rd105+16], {%r2079, %r2078, %r2077, %r2076};
	mov.b32 	%r2080, 355588209;
	mov.b32 	%r2081, -236608204;
	mov.b32 	%r2082, -856211658;
	mov.b32 	%r2083, 647232951;
	st.local.v4.b32 	[%rd105+32], {%r2083, %r2082, %r2081, %r2080};
	mov.b32 	%r2084, 1974609899;
	mov.b32 	%r2085, -494923257;
	mov.b32 	%r2086, -1710909928;
	mov.b32 	%r2087, -1021065468;
	st.local.v4.b32 	[%rd105+48], {%r2087, %r2086, %r2085, %r2084};
	mov.b32 	%r2088, -2077236439;
	mov.b32 	%r2089, -1277805742;
	mov.b32 	%r2090, -1604686309;
	mov.b32 	%r2091, 439124745;
	st.local.v4.b32 	[%rd105+64], {%r2091, %r2090, %r2089, %r2088};
	mov.b32 	%r2092, -816296886;
	mov.b32 	%r2093, 968805226;
	mov.b32 	%r2094, 1538391072;
	mov.b32 	%r2095, -318713517;
	st.local.v4.b32 	[%rd105+80], {%r2095, %r2094, %r2093, %r2092};
	mov.b32 	%r2096, -1465959344;
	mov.b32 	%r2097, 2130901317;
	mov.b32 	%r2098, -2060235453;
	mov.b32 	%r2099, -72683568;
	st.local.v4.b32 	[%rd105+96], {%r2099, %r2098, %r2097, %r2096};
	mov.b32 	%r2100, -755761392;
	mov.b32 	%r2101, 567981756;
	mov.b32 	%r2102, -180839022;
	mov.b32 	%r2103, -1891589295;
	st.local.v4.b32 	[%rd105+112], {%r2103, %r2102, %r2101, %r2100};
	mov.b32 	%r2104, 1931042148;
	mov.b32 	%r2105, 1031710660;
	mov.b32 	%r2106, 390371167;
	mov.b32 	%r2107, -334295859;
	st.local.v4.b32 	[%rd105+128], {%r2107, %r2106, %r2105, %r2104};
	mov.b32 	%r2108, -620011810;
	mov.b32 	%r2109, 347663942;
	mov.b32 	%r2110, -2003817950;
	mov.b32 	%r2111, -598769312;
	st.local.v4.b32 	[%rd105+144], {%r2111, %r2110, %r2109, %r2108};
	mov.b32 	%r2112, 2045023633;
	mov.b32 	%r2113, 1655493570;
	mov.b32 	%r2114, 1545864777;
	mov.b32 	%r2115, 171586272;
	st.local.v4.b32 	[%rd105+160], {%r2115, %r2114, %r2113, %r2112};
	mov.b32 	%r2116, 145652325;
	mov.b32 	%r2117, -353085844;
	mov.b32 	%r2118, -1454451315;
	mov.b32 	%r2119, 1832372455;
	st.local.v4.b32 	[%rd105+176], {%r2119, %r2118, %r2117, %r2116};
	mov.b32 	%r2120, -1970553525;
	mov.b32 	%r2121, 527752680;
	mov.b32 	%r2122, -961239524;
	mov.b32 	%r2123, 774207674;
	st.local.v4.b32 	[%rd105+192], {%r2123, %r2122, %r2121, %r2120};
	mov.b32 	%r2124, -1642217082;
	mov.b32 	%r2125, -1185467039;
	mov.b32 	%r2126, 251003720;
	mov.b32 	%r2127, 1723154032;
	st.local.v4.b32 	[%rd105+208], {%r2127, %r2126, %r2125, %r2124};
	mov.b32 	%r2128, -551004722;
	mov.b32 	%r2129, -377020773;
	mov.b32 	%r2130, -1802577559;
	mov.b32 	%r2131, 295237857;
	st.local.v4.b32 	[%rd105+224], {%r2131, %r2130, %r2129, %r2128};
	mov.b32 	%r2132, 381375664;
	mov.b32 	%r2133, 254646593;
	mov.b32 	%r2134, 1749214911;
	mov.b32 	%r2135, 227123596;
	st.local.v4.b32 	[%rd105+240], {%r2135, %r2134, %r2133, %r2132};
	mov.b32 	%r2136, -1921287178;
	mov.b32 	%r2137, -1720223762;
	mov.b32 	%r2138, -2072216328;
	mov.b32 	%r2139, -1520213050;
	st.local.v4.u32 	[%rd4], {%r2139, %r2138, %r2137, %r2136};
	add.s64 	%rd109, %rd4, 16;
	mov.b32 	%r2140, 1422247313;
	mov.b32 	%r2141, -1318096930;
	mov.b32 	%r2142, -1117033514;
	mov.b32 	%r2143, 234025727;
	st.local.v4.u32 	[%rd4+16], {%r2143, %r2142, %r2141, %r2140};
	mov.b32 	%r2144, 2099981142;
	mov.b32 	%r2145, -1452841010;
	mov.b32 	%r2146, 50397442;
	mov.b32 	%r2147, 1345335392;
	st.local.v4.u32 	[%rd4+32], {%r2147, %r2146, %r2145, %r2144};
	mov.b32 	%r2148, -1703512340;
	mov.b32 	%r2149, -424957107;
	mov.b32 	%r2150, 1658312629;
	mov.b32 	%r2151, 436141799;
	st.local.v4.u32 	[%rd4+48], {%r2151, %r2150, %r2149, %r2148};
	mov.b32 	%r2152, -2021818886;
	mov.b32 	%r2153, 1086966153;
	mov.b32 	%r2154, -1652391393;
	mov.b32 	%r2155, 1170918031;
	st.local.v4.u32 	[%rd4+64], {%r2155, %r2154, %r2153, %r2152};
	mov.b32 	%r2156, 200339707;
	mov.b32 	%r2157, -918075506;
	mov.b32 	%r2158, -346465870;
	mov.b32 	%r2159, 368769775;
	st.local.v4.u32 	[%rd4+80], {%r2159, %r2158, %r2157, %r2156};
	mov.b32 	%r2160, -357585083;
	mov.b32 	%r2161, -39673249;
	mov.b32 	%r2162, 1742001331;
	mov.b32 	%r2163, -324162239;
	st.local.v4.u32 	[%rd4+96], {%r2163, %r2162, %r2161, %r2160};
	mov.b32 	%r2164, 1539358875;
	mov.b32 	%r2165, -1770884380;
	mov.b32 	%r2166, -140204973;
	mov.b32 	%r2167, -1080255453;
	st.local.v4.u32 	[%rd4+112], {%r2167, %r2166, %r2165, %r2164};
	mov.b32 	%r2168, 1780885068;
	mov.b32 	%r2169, -1366060227;
	mov.b32 	%r2170, 486407649;
	mov.b32 	%r2171, -1028147339;
	st.local.v4.u32 	[%rd4+128], {%r2171, %r2170, %r2169, %r2168};
	mov.b32 	%r2172, 1338821763;
	mov.b32 	%r2173, 49805301;
	mov.b32 	%r2174, 1094664062;
	mov.b32 	%r2175, 1513502316;
	st.local.v4.u32 	[%rd4+144], {%r2175, %r2174, %r2173, %r2172};
	mov.b32 	%r2176, 150073849;
	mov.b32 	%r2177, 887481809;
	mov.b32 	%r2178, -190470831;
	mov.b32 	%r2179, 1546925160;
	st.local.v4.u32 	[%rd4+160], {%r2179, %r2178, %r2177, %r2176};
	mov.b32 	%r2180, 1058346282;
	mov.b32 	%r2181, 1395732834;
	mov.b32 	%r2182, 1943591083;
	mov.b32 	%r2183, -1821281822;
	st.local.v4.u32 	[%rd4+176], {%r2183, %r2182, %r2181, %r2180};
	mov.b32 	%r2184, 1589887901;
	mov.b32 	%r2185, 1696801606;
	mov.b32 	%r2186, 1388824469;
	mov.b32 	%r2187, 201589768;
	st.local.v4.u32 	[%rd4+192], {%r2187, %r2186, %r2185, %r2184};
	mov.b32 	%r2188, -1248159185;
	mov.b32 	%r2189, 251987210;
	mov.b32 	%r2190, -1583966665;
	mov.b32 	%r2191, 672667696;
	st.local.v4.u32 	[%rd4+208], {%r2191, %r2190, %r2189, %r2188};
	mov.b32 	%r2192, 1038279391;
	mov.b32 	%r2193, -1686077413;
	mov.b32 	%r2194, 907153956;
	mov.b32 	%r2195, 151455502;
	st.local.v4.u32 	[%rd4+224], {%r2195, %r2194, %r2193, %r2192};
	mov.b32 	%r2196, -1619692054;
	mov.b32 	%r2197, -843926913;
	mov.b32 	%r2198, 1764173646;
	mov.b32 	%r2199, 652995533;
	st.local.v4.u32 	[%rd4+240], {%r2199, %r2198, %r2197, %r2196};
	mov.b32 	%r2200, 773462580;
	mov.b32 	%r2201, 1949051992;
	mov.b32 	%r2202, -1635548387;
	mov.b32 	%r2203, 453576978;
	st.local.v4.u32 	[%rd4+256], {%r2203, %r2202, %r2201, %r2200};
	mov.b32 	%r2204, -73359269;
	mov.b32 	%r2205, -296068428;
	mov.b32 	%r2206, -1301385508;
	mov.b32 	%r2207, 756751158;
	st.local.v4.u32 	[%rd4+272], {%r2207, %r2206, %r2205, %r2204};
	mov.b32 	%r2208, -827083907;
	mov.b32 	%r2209, 1641469623;
	mov.b32 	%r2210, 1295727478;
	mov.b32 	%r2211, -162377052;
	st.local.v4.u32 	[%rd4+288], {%r2211, %r2210, %r2209, %r2208};
	mov.b32 	%r2212, -1752923117;
	mov.b32 	%r2213, 1898917726;
	mov.b32 	%r2214, 1055122397;
	mov.b32 	%r2215, 2066295122;
	st.local.v4.u32 	[%rd4+304], {%r2215, %r2214, %r2213, %r2212};
	mov.b32 	%r2216, 753790401;
	mov.b32 	%r2217, 1758581177;
	mov.b32 	%r2218, -179088474;
	st.local.v4.u32 	[%rd4+320], {%r2218, %r2217, %r2067, %r2216};
	mov.b32 	%r2219, -312779850;
	mov.b32 	%r2220, -927878791;
	mov.b32 	%r2221, 536673507;
	mov.b32 	%r2222, 1612718144;
	st.local.v4.u32 	[%rd4+336], {%r2222, %r2221, %r2220, %r2219};
	mov.b32 	%r2223, 1262041458;
	mov.b32 	%r2224, -641810841;
	mov.b32 	%r2225, 1187761037;
	mov.b32 	%r2226, -1100322092;
	st.local.v4.u32 	[%rd4+352], {%r2226, %r2225, %r2224, %r2223};
	mov.b32 	%r2227, 1255133061;
	mov.b32 	%r2228, -396863312;
	mov.b32 	%r2229, -733197160;
	mov.b32 	%r2230, -565556588;
	st.local.v4.u32 	[%rd4+368], {%r2230, %r2229, %r2228, %r2227};
	mov.b32 	%r2231, 385612781;
	mov.b32 	%r2232, -441800113;
	mov.b32 	%r2233, 720367557;
	mov.b32 	%r2234, 1808847035;
	st.local.v4.u32 	[%rd4+384], {%r2234, %r2233, %r2232, %r2231};
	mov.b32 	%r2235, -1803188975;
	mov.b32 	%r2236, 1429418854;
	mov.b32 	%r2237, -682799718;
	mov.b32 	%r2238, -985447546;
	st.local.v4.u32 	[%rd4+400], {%r2238, %r2237, %r2236, %r2235};
	mov.b32 	%r2239, -2122350594;
	mov.b32 	%r2240, 100794884;
	mov.b32 	%r2241, 284817897;
	mov.b32 	%r2242, -817543798;
	st.local.v4.u32 	[%rd4+416], {%r2242, %r2241, %r2240, %r2239};
	mov.b32 	%r2243, -475486133;
	mov.b32 	%r2244, -1163944155;
	mov.b32 	%r2245, 1144798328;
	mov.b32 	%r2246, -263171936;
	st.local.v4.u32 	[%rd4+432], {%r2246, %r2245, %r2244, %r2243};
	mov.b32 	%r2247, -1970303227;
	mov.b32 	%r2248, -1069531008;
	mov.b32 	%r2249, -22830243;
	mov.b32 	%r2250, -212774494;
	st.local.v4.u32 	[%rd4+448], {%r2250, %r2249, %r2248, %r2247};
	mov.b32 	%r2251, 83228145;
	mov.b32 	%r2252, 1211644016;
	mov.b32 	%r2253, -1130521311;
	mov.b32 	%r2254, -1382903233;
	st.local.v4.u32 	[%rd4+464], {%r2254, %r2253, %r2252, %r2251};
	mov.b32 	%r2255, 1663115586;
	mov.b32 	%r2256, 1977277103;
	mov.b32 	%r2257, -1044990345;
	mov.b32 	%r2258, -541279133;
	st.local.v4.u32 	[%rd4+480], {%r2258, %r2257, %r2256, %r2255};
	mov.b32 	%r2259, 1842533055;
	mov.b32 	%r2260, 250868733;
	mov.b32 	%r2261, 452984805;
	mov.b32 	%r2262, 806359072;
	st.local.v4.u32 	[%rd4+496], {%r2262, %r2261, %r2260, %r2259};
	mov.b32 	%r2263, 804056259;
	mov.b32 	%r2264, 890442534;
	mov.b32 	%r2265, 336333848;
	mov.b32 	%r2266, 1288555905;
	st.local.v4.u32 	[%rd4+512], {%r2266, %r2265, %r2264, %r2263};
	mov.b32 	%r2267, 957814574;
	mov.b32 	%r2268, -867941240;
	mov.b32 	%r2269, -1567123659;
	mov.b32 	%r2270, -513843266;
	st.local.v4.u32 	[%rd4+528], {%r2270, %r2269, %r2268, %r2267};
	mov.b32 	%r2271, 1195195770;
	mov.b32 	%r2272, -2105639172;
	mov.b32 	%r2273, -223893675;
	mov.b32 	%r2274, 1472513171;
	st.local.v4.u32 	[%rd4+544], {%r2274, %r2273, %r2272, %r2271};
	mov.b32 	%r2275, -1787595802;
	mov.b32 	%r2276, 723065138;
	mov.b32 	%r2277, -413311558;
	mov.b32 	%r2278, -1402706744;
	st.local.v4.u32 	[%rd4+560], {%r2278, %r2277, %r2276, %r2275};
	mov.b32 	%r2279, 2145180835;
	mov.b32 	%r2280, -783331426;
	mov.b32 	%r2281, -1736343271;
	mov.b32 	%r2282, -1604296512;
	st.local.v4.u32 	[%rd4+576], {%r2282, %r2281, %r2280, %r2279};
	mov.b32 	%r2283, -2088204277;
	mov.b32 	%r2284, -1416589253;
	mov.b32 	%r2285, 2116692564;
	mov.b32 	%r2286, 1713513028;
	st.local.v4.u32 	[%rd4+592], {%r2286, %r2285, %r2284, %r2283};
	mov.b32 	%r2287, 1007948840;
	mov.b32 	%r2288, -742868885;
	mov.b32 	%r2289, 703524551;
	mov.b32 	%r2290, -901364084;
	st.local.v4.u32 	[%rd4+608], {%r2290, %r2289, %r2288, %r2287};
	mov.b32 	%r2291, 1994120109;
	mov.b32 	%r2292, 487262998;
	mov.b32 	%r2293, -497131844;
	mov.b32 	%r2294, 2044649127;
	st.local.v4.u32 	[%rd4+624], {%r2294, %r2293, %r2292, %r2291};
	mov.b32 	%r2295, 503974420;
	mov.b32 	%r2296, 1312438900;
	mov.b32 	%r2297, 1446130276;
	mov.b32 	%r2298, 1004593371;
	st.local.v4.u32 	[%rd4+640], {%r2298, %r2297, %r2296, %r2295};
	mov.b32 	%r2299, -463709000;
	mov.b32 	%r2300, 1814307912;
	mov.b32 	%r2301, 168166924;
	mov.b32 	%r2302, -615954030;
	st.local.v4.u32 	[%rd4+656], {%r2302, %r2301, %r2300, %r2299};
	mov.b32 	%r2303, -1503501628;
	mov.b32 	%r2304, -273896381;
	mov.b32 	%r2305, 1859376061;
	mov.b32 	%r2306, 1573044895;
	st.local.v4.u32 	[%rd4+672], {%r2306, %r2305, %r2304, %r2303};
	mov.b32 	%r2307, -1954973198;
	mov.b32 	%r2308, 937747667;
	mov.b32 	%r2309, -1533700815;
	mov.b32 	%r2310, -1466855111;
	st.local.v4.u32 	[%rd4+688], {%r2310, %r2309, %r2308, %r2307};
	mov.b32 	%r2311, -1217565222;
	mov.b32 	%r2312, 1496790894;
	mov.b32 	%r2313, 1137232011;
	mov.b32 	%r2314, 854058965;
	st.local.v4.u32 	[%rd4+704], {%r2314, %r2313, %r2312, %r2311};
	mov.b32 	%r2315, -525751991;
	mov.b32 	%r2316, -766620004;
	mov.b32 	%r2317, 1691735473;
	mov.b32 	%r2318, -1936880383;
	st.local.v4.u32 	[%rd4+720], {%r2318, %r2317, %r2316, %r2315};
	mov.b32 	%r2319, 636152527;
	mov.b32 	%r2320, 133494003;
	mov.b32 	%r2321, -95005012;
	mov.b32 	%r2322, -1267962664;
	st.local.v4.u32 	[%rd4+736], {%r2322, %r2321, %r2320, %r2319};
	mov.b32 	%r2323, 403179536;
	mov.b32 	%r2324, -374428089;
	mov.b32 	%r2325, -1904575756;
	mov.b32 	%r2326, -1352309302;
	st.local.v4.u32 	[%rd4+752], {%r2326, %r2325, %r2324, %r2323};
	mov.b32 	%r2327, 1915629148;
	mov.b32 	%r2328, 1864705354;
	mov.b32 	%r2329, -2005370640;
	mov.b32 	%r2330, -709182865;
	st.local.v4.u32 	[%rd4+768], {%r2330, %r2329, %r2328, %r2327};
	mov.b32 	%r2331, 1371981463;
	mov.b32 	%r2332, -944458637;
	mov.b32 	%r2333, -240736681;
	mov.b32 	%r2334, 605822008;
	st.local.v4.u32 	[%rd4+784], {%r2334, %r2333, %r2332, %r2331};
	mov.b32 	%r2335, 555687742;
	mov.b32 	%r2336, -1670089496;
	mov.b32 	%r2337, 2094914977;
	mov.b32 	%r2338, 602466507;
	st.local.v4.u32 	[%rd4+800], {%r2338, %r2337, %r2336, %r2335};
	mov.b32 	%r2339, -2054518257;
	mov.b32 	%r2340, -2037675251;
	mov.b32 	%r2341, -591544991;
	mov.b32 	%r2342, -582268010;
	st.local.v4.u32 	[%rd4+816], {%r2342, %r2341, %r2340, %r2339};
	mov.b32 	%r2343, -1436129588;
	mov.b32 	%r2344, -994724495;
	mov.b32 	%r2345, 1111375484;
	mov.b32 	%r2346, -1871679264;
	st.local.v4.u32 	[%rd4+832], {%r2346, %r2345, %r2344, %r2343};
	mov.b32 	%r2347, 302911004;
	mov.b32 	%r2348, 32962295;
	mov.b32 	%r2349, 84083462;
	mov.b32 	%r2350, -666351472;
	st.local.v4.u32 	[%rd4+848], {%r2350, %r2349, %r2348, %r2347};
	mov.b32 	%r2351, -793134743;
	mov.b32 	%r2352, -111716434;
	mov.b32 	%r2353, 1597322602;
	mov.b32 	%r2354, -1553899070;
	st.local.v4.u32 	[%rd4+864], {%r2354, %r2353, %r2352, %r2351};
	mov.b32 	%r2355, -1180787161;
	mov.b32 	%r2356, 656219450;
	mov.b32 	%r2357, 1489093017;
	mov.b32 	%r2358, -1853454825;
	st.local.v4.u32 	[%rd4+880], {%r2358, %r2357, %r2356, %r2355};
	mov.b32 	%r2359, 856756514;
	mov.b32 	%r2360, -1281845205;
	mov.b32 	%r2361, 335083755;
	mov.b32 	%r2362, 954327513;
	st.local.v4.u32 	[%rd4+896], {%r2362, %r2361, %r2360, %r2359};
	mov.b32 	%r2363, -1483434957;
	mov.b32 	%r2364, -1987146233;
	mov.b32 	%r2365, 1893325225;
	mov.b32 	%r2366, -1150719534;
	st.local.v4.u32 	[%rd4+912], {%r2366, %r2365, %r2364, %r2363};
	mov.b32 	%r2367, 552200649;
	mov.b32 	%r2368, -1836611819;
	mov.b32 	%r2369, 572399164;
	mov.b32 	%r2370, -1231316179;
	st.local.v4.u32 	[%rd4+928], {%r2370, %r2369, %r2368, %r2367};
	mov.b32 	%r2371, 2061492133;
	mov.b32 	%r2372, 2015897680;
	mov.b32 	%r2373, -11184726;
	mov.b32 	%r2374, 1238290055;
	st.local.v4.u32 	[%rd4+944], {%r2374, %r2373, %r2372, %r2371};
	mov.b32 	%r2375, 386731290;
	mov.b32 	%r2376, -2138470135;
	mov.b32 	%r2377, -123625127;
	mov.b32 	%r2378, -1886614525;
	st.local.v4.u32 	[%rd4+960], {%r2378, %r2377, %r2376, %r2375};
	mov.b32 	%r2379, -1201116976;
	mov.b32 	%r2380, -968736124;
	mov.b32 	%r2381, 837215959;
	mov.b32 	%r2382, -624967835;
	st.local.v4.u32 	[%rd4+976], {%r2382, %r2381, %r2380, %r2379};
	mov.b32 	%r2383, 286199582;
	mov.b32 	%r2384, 1999449434;
	mov.b32 	%r2385, -1332111063;
	mov.b32 	%r2386, -1019133566;
	st.local.v4.u32 	[%rd4+992], {%r2386, %r2385, %r2384, %r2383};
	mov.b32 	%r2387, 974525996;
	mov.b32 	%r2388, -692339859;
	mov.b32 	%r2389, -61582168;
	mov.b32 	%r2390, -877612933;
	st.local.v4.u32 	[%rd4+1008], {%r2390, %r2389, %r2388, %r2387};
	mov.b32 	%r2391, 2071721613;
	mov.b32 	%r2392, 2004348569;
	mov.b32 	%r2393, 2088564868;
	mov.b32 	%r2394, 1667483301;
	st.local.v4.u32 	[%rd5], {%r2394, %r2393, %r2392, %r2391};
	add.s64 	%rd108, %rd5, 16;
	mov.b32 	%r2395, -976907948;
	mov.b32 	%r2396, 1869602481;
	mov.b32 	%r2397, 1802229437;
	mov.b32 	%r2398, -218956019;
	st.local.v4.u32 	[%rd5+16], {%r2398, %r2397, %r2396, %r2395};
	mov.b32 	%r2399, 724260477;
	mov.b32 	%r2400, 1734856361;
	mov.b32 	%r2401, 16843267;
	mov.b32 	%r2402, 808476752;
	st.local.v4.u32 	[%rd5+32], {%r2402, %r2401, %r2400, %r2399};
	mov.b32 	%r2403, 1987505306;
	mov.b32 	%r2404, -1414836762;
	mov.b32 	%r2405, -673729182;
	mov.b32 	%r2406, -16849127;
	st.local.v4.u32 	[%rd5+48], {%r2406, %r2405, %r2404, %r2403};
	mov.b32 	%r2407, 2105408135;
	mov.b32 	%r2408, -909539008;
	mov.b32 	%r2409, -2105401443;
	mov.b32 	%r2410, -892694715;
	st.local.v4.u32 	[%rd5+64], {%r2410, %r2409, %r2408, %r2407};
	mov.b32 	%r2411, -252642549;
	mov.b32 	%r2412, 1195871945;
	mov.b32 	%r2413, 1499050731;
	mov.b32 	%r2414, -84218091;
	st.local.v4.u32 	[%rd5+80], {%r2414, %r2413, %r2412, %r2411};
	mov.b32 	%r2415, -1347467798;
	mov.b32 	%r2416, -1566416899;
	mov.b32 	%r2417, -724257945;
	mov.b32 	%r2418, -1381154324;
	st.local.v4.u32 	[%rd5+96], {%r2418, %r2417, %r2416, %r2415};
	mov.b32 	%r2419, -1061119141;
	mov.b32 	%r2420, 1920132246;
	mov.b32 	%r2421, -1532734473;
	mov.b32 	%r2422, -1667488833;
	st.local.v4.u32 	[%rd5+112], {%r2422, %r2421, %r2420, %r2419};
	mov.b32 	%r2423, 640044138;
	mov.b32 	%r2424, -1819066962;
	mov.b32 	%r2425, -33693412;
	mov.b32 	%r2426, -1212713534;
	st.local.v4.u32 	[%rd5+128], {%r2426, %r2425, %r2424, %r2423};
	mov.b32 	%r2427, -859012273;
	mov.b32 	%r2428, -134744830;
	mov.b32 	%r2429, 1061125697;
	mov.b32 	%r2430, 909536346;
	st.local.v4.u32 	[%rd5+144], {%r2430, %r2429, %r2428, %r2427};
	mov.b32 	%r2431, -235800312;
	mov.b32 	%r2432, -437923532;
	mov.b32 	%r2433, -1515892236;
	mov.b32 	%r2434, 875849820;
	st.local.v4.u32 	[%rd5+160], {%r2434, %r2433, %r2432, %r2431};
	mov.b32 	%r2435, 353708607;
	mov.b32 	%r2436, 825320019;
	mov.b32 	%r2437, -656888973;
	mov.b32 	%r2438, 1903288979;
	st.local.v4.u32 	[%rd5+176], {%r2438, %r2437, %r2436, %r2435};
	mov.b32 	%r2439, -1010590370;
	mov.b32 	%r2440, 589514341;
	mov.b32 	%r2441, -943221422;
	mov.b32 	%r2442, 67373068;
	st.local.v4.u32 	[%rd5+192], {%r2442, %r2441, %r2440, %r2439};
	mov.b32 	%r2443, -1701171275;
	mov.b32 	%r2444, 84216335;
	mov.b32 	%r2445, -1768540255;
	mov.b32 	%r2446, 404238376;
	st.local.v4.u32 	[%rd5+208], {%r2446, %r2445, %r2444, %r2443};
	mov.b32 	%r2447, -488448195;
	mov.b32 	%r2448, -2139087973;
	mov.b32 	%r2449, 303178806;
	mov.b32 	%r2450, 117902857;
	st.local.v4.u32 	[%rd5+224], {%r2450, %r2449, %r2448, %r2447};
	mov.b32 	%r2451, 1970662047;
	mov.b32 	%r2452, -1296924723;
	mov.b32 	%r2453, 656887401;
	mov.b32 	%r2454, -336868058;
	st.local.v4.u32 	[%rd5+240], {%r2454, %r2453, %r2452, %r2451};
	mov.b32 	%r2455, 437924910;
	mov.b32 	%r2456, 741103732;
	mov.b32 	%r2457, -2088559202;
	mov.b32 	%r2458, 151589403;
	st.local.v4.u32 	[%rd5+256], {%r2458, %r2457, %r2456, %r2455};
	mov.b32 	%r2459, -1600103429;
	mov.b32 	%r2460, 1515893998;
	mov.b32 	%r2461, 1852759218;
	mov.b32 	%r2462, 454768173;
	st.local.v4.u32 	[%rd5+272], {%r2462, %r2461, %r2460, %r2459};
	mov.b32 	%r2463, -1280082482;
	mov.b32 	%r2464, -690571423;
	mov.b32 	%r2465, 993752653;
	mov.b32 	%r2466, 1381147894;
	st.local.v4.u32 	[%rd5+288], {%r2466, %r2465, %r2464, %r2463};
	mov.b32 	%r2467, -2071719017;
	mov.b32 	%r2468, 791633521;
	mov.b32 	%r2469, -471605954;
	mov.b32 	%r2470, 690573947;
	st.local.v4.u32 	[%rd5+304], {%r2470, %r2469, %r2468, %r2467};
	mov.b32 	%r2471, -303185620;
	mov.b32 	%r2472, -774784664;
	mov.b32 	%r2473, 1397991157;
	st.local.v4.u32 	[%rd5+320], {%r2473, %r2472, %r2067, %r2471};
	mov.b32 	%r2474, 1532737261;
	mov.b32 	%r2475, -1313769016;
	mov.b32 	%r2476, -50535649;
	mov.b32 	%r2477, 538984544;
	st.local.v4.u32 	[%rd5+336], {%r2477, %r2476, %r2475, %r2474};
	mov.b32 	%r2478, 960066123;
	mov.b32 	%r2479, -1094817831;
	mov.b32 	%r2480, -875852474;
	mov.b32 	%r2481, 1785386174;
	st.local.v4.u32 	[%rd5+352], {%r2481, %r2480, %r2479, %r2478};
	mov.b32 	%r2482, -808483510;
	mov.b32 	%r2483, 1482207464;
	mov.b32 	%r2484, 1280088276;
	mov.b32 	%r2485, 1246401758;
	st.local.v4.u32 	[%rd5+368], {%r2485, %r2484, %r2483, %r2482};
	mov.b32 	%r2486, -67375850;
	mov.b32 	%r2487, -1431679003;
	mov.b32 	%r2488, -269499094;
	mov.b32 	%r2489, -791626901;
	st.local.v4.u32 	[%rd5+384], {%r2489, %r2488, %r2487, %r2486};
	mov.b32 	%r2490, -2054876780;
	mov.b32 	%r2491, 859006549;
	mov.b32 	%r2492, 1296931543;
	mov.b32 	%r2493, 1128498885;
	st.local.v4.u32 	[%rd5+400], {%r2493, %r2492, %r2491, %r2490};
	mov.b32 	%r2494, 2139094657;
	mov.b32 	%r2495, 33686534;
	mov.b32 	%r2496, -101062384;
	mov.b32 	%r2497, 1162185423;
	st.local.v4.u32 	[%rd5+416], {%r2497, %r2496, %r2495, %r2494};
	mov.b32 	%r2498, -1465365533;
	mov.b32 	%r2499, -1616960070;
	mov.b32 	%r2500, 1010595908;
	mov.b32 	%r2501, 1347461360;
	st.local.v4.u32 	[%rd5+432], {%r2501, %r2500, %r2499, %r2498};
	mov.b32 	%r2502, -1886452342;
	mov.b32 	%r2503, 1077969088;
	mov.b32 	%r2504, -1549574658;
	mov.b32 	%r2505, 1364304627;
	st.local.v4.u32 	[%rd5+448], {%r2505, %r2504, %r2503, %r2502};
	mov.b32 	%r2506, -168431356;
	mov.b32 	%r2507, 943222856;
	mov.b32 	%r2508, -1650646596;
	mov.b32 	%r2509, -1835909203;
	st.local.v4.u32 	[%rd5+464], {%r2509, %r2508, %r2507, %r2506};
	mov.b32 	%r2510, 555827811;
	mov.b32 	%r2511, -623202443;
	mov.b32 	%r2512, -1229555775;
	mov.b32 	%r2513, -1128504353;
	st.local.v4.u32 	[%rd5+480], {%r2513, %r2512, %r2511, %r2510};
	mov.b32 	%r2514, -757940371;
	mov.b32 	%r2515, -202113778;
	mov.b32 	%r2516, -6886;
	mov.b32 	%r2517, 269492272;
	st.local.v4.u32 	[%rd5+496], {%r2517, %r2516, %r2515, %r2514};
	mov.b32 	%r2518, -320027857;
	mov.b32 	%r2519, 320022069;
	mov.b32 	%r2520, 202119188;
	mov.b32 	%r2521, -842170036;
	st.local.v4.u32 	[%rd5+512], {%r2521, %r2520, %r2519, %r2518};
	mov.b32 	%r2522, 387395129;
	mov.b32 	%r2523, 1145342156;
	mov.b32 	%r2524, -1751698014;
	mov.b32 	%r2525, 1600110305;
	st.local.v4.u32 	[%rd5+528], {%r2525, %r2524, %r2523, %r2522};
	mov.b32 	%r2526, 1027439175;
	mov.b32 	%r2527, 2122251394;
	mov.b32 	%r2528, -1482205710;
	mov.b32 	%r2529, -993750185;
	st.local.v4.u32 	[%rd5+544], {%r2529, %r2528, %r2527, %r2526};
	mov.b32 	%r2530, 1936975509;
	mov.b32 	%r2531, 421081643;
	mov.b32 	%r2532, 1566423783;
	mov.b32 	%r2533, 1684326572;
	st.local.v4.u32 	[%rd5+560], {%r2533, %r2532, %r2531, %r2530};
	mov.b32 	%r2534, -589520001;
	mov.b32 	%r2535, 1330618065;
	mov.b32 	%r2536, -2122245736;
	mov.b32 	%r2537, 1616953504;
	st.local.v4.u32 	[%rd5+576], {%r2537, %r2536, %r2535, %r2534};
	mov.b32 	%r2538, -2004350077;
	mov.b32 	%r2539, -1869595733;
	mov.b32 	%r2540, 707417214;
	mov.b32 	%r2541, 572671078;
	st.local.v4.u32 	[%rd5+592], {%r2541, %r2540, %r2539, %r2538};
	mov.b32 	%r2542, 336865340;
	mov.b32 	%r2543, -1195873325;
	mov.b32 	%r2544, -286341335;
	mov.b32 	%r2545, 1179028682;
	st.local.v4.u32 	[%rd5+608], {%r2545, %r2544, %r2543, %r2542};
	mov.b32 	%r2546, -606360202;
	mov.b32 	%r2547, 185275933;
	mov.b32 	%r2548, 1583267042;
	mov.b32 	%r2549, -555833479;
	st.local.v4.u32 	[%rd5+624], {%r2549, %r2548, %r2547, %r2546};
	mov.b32 	%r2550, 168432670;
	mov.b32 	%r2551, 976909390;
	mov.b32 	%r2552, 842163286;
	mov.b32 	%r2553, -522134725;
	st.local.v4.u32 	[%rd5+640], {%r2553, %r2552, %r2551, %r2550};
	mov.b32 	%r2554, 1549580516;
	mov.b32 	%r2555, 606357612;
	mov.b32 	%r2556, 101059594;
	mov.b32 	%r2557, 1229558491;
	st.local.v4.u32 	[%rd5+656], {%r2557, %r2556, %r2555, %r2554};
	mov.b32 	%r2558, 1650640038;
	mov.b32 	%r2559, -1397996561;
	mov.b32 	%r2560, -741098130;
	mov.b32 	%r2561, -1027432611;
	st.local.v4.u32 	[%rd5+672], {%r2561, %r2560, %r2559, %r2558};
	mov.b32 	%r2562, 2038035083;
	mov.b32 	%r2563, -454765769;
	mov.b32 	%r2564, -1785384540;
	mov.b32 	%r2565, -1852753496;
	st.local.v4.u32 	[%rd5+688], {%r2565, %r2564, %r2563, %r2562};
	mov.b32 	%r2566, 1835915959;
	mov.b32 	%r2567, 926379609;
	mov.b32 	%r2568, -926381245;
	mov.b32 	%r2569, -404237006;
	st.local.v4.u32 	[%rd5+704], {%r2569, %r2568, %r2567, %r2566};
	mov.b32 	%r2570, -1448523296;
	mov.b32 	%r2571, 1313774802;
	mov.b32 	%r2572, -707415708;
	mov.b32 	%r2573, -1920138868;
	st.local.v4.u32 	[%rd5+720], {%r2573, %r2572, %r2571, %r2570};
	mov.b32 	%r2574, -353710299;
	mov.b32 	%r2575, -185273593;
	mov.b32 	%r2576, 1448520954;
	mov.b32 	%r2577, 1819072692;
	st.local.v4.u32 	[%rd5+736], {%r2577, %r2576, %r2575, %r2574};
	mov.b32 	%r2578, 134746136;
	mov.b32 	%r2579, -1364310039;
	mov.b32 	%r2580, 2054878350;
	mov.b32 	%r2581, 1701169839;
	st.local.v4.u32 	[%rd5+752], {%r2581, %r2580, %r2579, %r2578};
	mov.b32 	%r2582, 774790258;
	mov.b32 	%r2583, 623200879;
	mov.b32 	%r2584, 2021191816;
	mov.b32 	%r2585, -1162186795;
	st.local.v4.u32 	[%rd5+768], {%r2585, %r2584, %r2583, %r2582};
	mov.b32 	%r2586, -960063663;
	mov.b32 	%r2587, -1263242297;
	mov.b32 	%r2588, -1499047951;
	mov.b32 	%r2589, 471611428;
	st.local.v4.u32 	[%rd5+784], {%r2589, %r2588, %r2587, %r2586};
	mov.b32 	%r2590, 522141217;
	mov.b32 	%r2591, 1953818780;
	mov.b32 	%r2592, -572677764;
	mov.b32 	%r2593, -387396829;
	st.local.v4.u32 	[%rd5+800], {%r2593, %r2592, %r2591, %r2590};
	mov.b32 	%r2594, -1970663547;
	mov.b32 	%r2595, -1953821306;
	mov.b32 	%r2596, -1111662116;
	mov.b32 	%r2597, 1263245021;
	st.local.v4.u32 	[%rd5+816], {%r2597, %r2596, %r2595, %r2594};
	mov.b32 	%r2598, 1718013098;
	mov.b32 	%r2599, -1246400060;
	mov.b32 	%r2600, 1044282434;
	mov.b32 	%r2601, 1886445712;
	st.local.v4.u32 	[%rd5+832], {%r2601, %r2600, %r2599, %r2598};
	mov.b32 	%r2602, 235805714;
	mov.b32 	%r2603, -151587071;
	mov.b32 	%r2604, 50529797;
	mov.b32 	%r2605, 1212715224;
	st.local.v4.u32 	[%rd5+848], {%r2605, %r2604, %r2603, %r2602};
	mov.b32 	%r2606, -1179031088;
	mov.b32 	%r2607, 1465364217;
	mov.b32 	%r2608, 892693087;
	mov.b32 	%r2609, 1633796771;
	st.local.v4.u32 	[%rd5+864], {%r2609, %r2608, %r2607, %r2606};
	mov.b32 	%r2610, -1633802311;
	mov.b32 	%r2611, 488454695;
	mov.b32 	%r2612, -1044276904;
	mov.b32 	%r2613, -2038032495;
	st.local.v4.u32 	[%rd5+880], {%r2613, %r2612, %r2611, %r2610};
	mov.b32 	%r2614, 286335539;
	mov.b32 	%r2615, -1734857805;
	mov.b32 	%r2616, -117904621;
	mov.b32 	%r2617, -505292488;
	st.local.v4.u32 	[%rd5+896], {%r2617, %r2616, %r2615, %r2614};
	mov.b32 	%r2618, -1802226777;
	mov.b32 	%r2619, -1903294583;
	mov.b32 	%r2620, -640046736;
	mov.b32 	%r2621, 1768542907;
	st.local.v4.u32 	[%rd5+912], {%r2621, %r2620, %r2619, %r2618};
	mov.b32 	%r2622, -370554592;
	mov.b32 	%r2623, -2021190254;
	mov.b32 	%r2624, 505297954;
	mov.b32 	%r2625, -1684329034;
	st.local.v4.u32 	[%rd5+928], {%r2625, %r2624, %r2623, %r2622};
	mov.b32 	%r2626, -538991238;
	mov.b32 	%r2627, 673730680;
	mov.b32 	%r2628, 1431677695;
	mov.b32 	%r2629, -825325751;
	st.local.v4.u32 	[%rd5+944], {%r2629, %r2628, %r2627, %r2626};
	mov.b32 	%r2630, 218962455;
	mov.b32 	%r2631, -1987507840;
	mov.b32 	%r2632, -1583261192;
	mov.b32 	%r2633, -1936981105;
	st.local.v4.u32 	[%rd5+960], {%r2633, %r2632, %r2631, %r2630};
	mov.b32 	%r2634, 1751699640;
	mov.b32 	%r2635, 1111655622;
	mov.b32 	%r2636, -421079247;
	mov.b32 	%r2637, -1077975590;
	st.local.v4.u32 	[%rd5+976], {%r2637, %r2636, %r2635, %r2634};
	mov.b32 	%r2638, 252648977;
	mov.b32 	%r2639, 757946999;
	mov.b32 	%r2640, -1718015568;
	mov.b32 	%r2641, 1094812355;
	st.local.v4.u32 	[%rd5+992], {%r2641, %r2640, %r2639, %r2638};
	mov.b32 	%r2642, 370551866;
	mov.b32 	%r2643, -1145344554;
	mov.b32 	%r2644, 1414834428;
	mov.b32 	%r2645, -1330611253;
	st.local.v4.u32 	[%rd5+1008], {%r2645, %r2644, %r2643, %r2642};
	mov.b32 	%r2646, 2079755643;
	mov.b32 	%r2647, 2012125559;
	mov.b32 	%r2648, 2096661628;
	mov.b32 	%r2649, 1673962851;
	st.local.v4.u32 	[%rd6], {%r2649, %r2648, %r2647, %r2646};
	add.s64 	%rd107, %rd6, 16;
	mov.b32 	%r2650, -980331323;
	mov.b32 	%r2651, 1876865391;
	mov.b32 	%r2652, 1809235307;
	mov.b32 	%r2653, -218165774;
	st.local.v4.u32 	[%rd6+16], {%r2653, %r2652, %r2651, %r2650};
	mov.b32 	%r2654, 727088427;
	mov.b32 	%r2655, 1741597031;
	mov.b32 	%r2656, 16909057;
	mov.b32 	%r2657, 811618352;
	st.local.v4.u32 	[%rd6+32], {%r2657, %r2656, %r2655, %r2654};
	mov.b32 	%r2658, 1995217526;
	mov.b32 	%r2659, -1420958037;
	mov.b32 	%r2660, -675978537;
	mov.b32 	%r2661, -18408962;
	st.local.v4.u32 	[%rd6+48], {%r2661, %r2660, %r2659, %r2658};
	mov.b32 	%r2662, 2113570685;
	mov.b32 	%r2663, -913751863;
	mov.b32 	%r2664, -2111857278;
	mov.b32 	%r2665, -896580150;
	st.local.v4.u32 	[%rd6+64], {%r2665, %r2664, %r2663, %r2662};
	mov.b32 	%r2666, -251982864;
	mov.b32 	%r2667, 1200539975;
	mov.b32 	%r2668, 1504897881;
	mov.b32 	%r2669, -84994566;
	st.local.v4.u32 	[%rd6+80], {%r2669, %r2668, %r2667, %r2666};
	mov.b32 	%r2670, -1354372433;
	mov.b32 	%r2671, -1570767454;
	mov.b32 	%r2672, -726439980;
	mov.b32 	%r2673, -1388188499;
	st.local.v4.u32 	[%rd6+96], {%r2673, %r2672, %r2671, %r2670};
	mov.b32 	%r2674, -1063560256;
	mov.b32 	%r2675, 1927583346;
	mov.b32 	%r2676, -1538000988;
	mov.b32 	%r2677, -1675378788;
	st.local.v4.u32 	[%rd6+112], {%r2677, %r2676, %r2675, %r2674};
	mov.b32 	%r2678, 642542118;
	mov.b32 	%r2679, -1824674157;
	mov.b32 	%r2680, -35578627;
	mov.b32 	%r2681, -1217019209;
	st.local.v4.u32 	[%rd6+128], {%r2681, %r2680, %r2679, %r2678};
	mov.b32 	%r2682, -863809588;
	mov.b32 	%r2683, -134937865;
	mov.b32 	%r2684, 1065238847;
	mov.b32 	%r2685, 913070646;
	st.local.v4.u32 	[%rd6+144], {%r2685, %r2684, %r2683, %r2682};
	mov.b32 	%r2686, -235337487;
	mov.b32 	%r2687, -439274267;
	mov.b32 	%r2688, -1521355611;
	mov.b32 	%r2689, 879254580;
	st.local.v4.u32 	[%rd6+160], {%r2689, %r2688, %r2687, %r2686};
	mov.b32 	%r2690, 355090197;
	mov.b32 	%r2691, 828527409;
	mov.b32 	%r2692, -659852328;
	mov.b32 	%r2693, 1910674289;
	st.local.v4.u32 	[%rd6+176], {%r2693, %r2692, %r2691, %r2690};
	mov.b32 	%r2694, -1013096765;
	mov.b32 	%r2695, 591815971;
	mov.b32 	%r2696, -946515257;
	mov.b32 	%r2697, 67636228;
	st.local.v4.u32 	[%rd6+192], {%r2697, %r2696, %r2695, %r2694};
	mov.b32 	%r2698, -1708149350;
	mov.b32 	%r2699, 84545285;
	mov.b32 	%r2700, -1774739050;
	mov.b32 	%r2701, 405809176;
	st.local.v4.u32 	[%rd6+208], {%r2701, %r2700, %r2699, %r2698};
	mov.b32 	%r2702, -488686110;
	mov.b32 	%r2703, -2145674368;
	mov.b32 	%r2704, 304363026;
	mov.b32 	%r2705, 118360327;
	st.local.v4.u32 	[%rd6+224], {%r2705, %r2704, %r2703, %r2702};
	mov.b32 	%r2706, 1978310517;
	mov.b32 	%r2707, -1300247118;
	mov.b32 	%r2708, 659450151;
	mov.b32 	%r2709, -338876693;
	st.local.v4.u32 	[%rd6+240], {%r2709, %r2708, %r2707, %r2706};
	mov.b32 	%r2710, 439627290;
	mov.b32 	%r2711, 743994412;
	mov.b32 	%r2712, -2095210877;
	mov.b32 	%r2713, 152181513;
	st.local.v4.u32 	[%rd6+256], {%r2713, %r2712, %r2711, %r2710};
	mov.b32 	%r2714, -1604584544;
	mov.b32 	%r2715, 1521806938;
	mov.b32 	%r2716, 1859957358;
	mov.b32 	%r2717, 456535323;
	st.local.v4.u32 	[%rd6+272], {%r2717, %r2716, %r2715, %r2714};
	mov.b32 	%r2718, -1283600717;
	mov.b32 	%r2719, -692624938;
	mov.b32 	%r2720, 997608763;
	mov.b32 	%r2721, 1386542674;
	st.local.v4.u32 	[%rd6+288], {%r2721, %r2720, %r2719, %r2718};
	mov.b32 	%r2722, -2079090812;
	mov.b32 	%r2723, 794718511;
	mov.b32 	%r2724, -472039709;
	mov.b32 	%r2725, 693271337;
	st.local.v4.u32 	[%rd6+304], {%r2725, %r2724, %r2723, %r2722};
	mov.b32 	%r2726, -306107155;
	mov.b32 	%r2727, -776378159;
	mov.b32 	%r2728, 1403450707;
	st.local.v4.u32 	[%rd6+320], {%r2728, %r2727, %r2067, %r2726};
	mov.b32 	%r2729, 1538714971;
	mov.b32 	%r2730, -1317418831;
	mov.b32 	%r2731, -52224004;
	mov.b32 	%r2732, 541089824;
	st.local.v4.u32 	[%rd6+336], {%r2732, %r2731, %r2730, %r2729};
	mov.b32 	%r2733, 963791673;
	mov.b32 	%r2734, -1100490306;
	mov.b32 	%r2735, -879933749;
	mov.b32 	%r2736, 1792327274;
	st.local.v4.u32 	[%rd6+352], {%r2736, %r2735, %r2734, %r2733};
	mov.b32 	%r2737, -813348145;
	mov.b32 	%r2738, 1487988824;
	mov.b32 	%r2739, 1285084236;
	mov.b32 	%r2740, 1251270218;
	st.local.v4.u32 	[%rd6+368], {%r2740, %r2739, %r2738, %r2737};
	mov.b32 	%r2741, -68348165;
	mov.b32 	%r2742, -1437604438;
	mov.b32 	%r2743, -272291089;
	mov.b32 	%r2744, -793023536;
	st.local.v4.u32 	[%rd6+384], {%r2744, %r2743, %r2742, %r2741};
	mov.b32 	%r2745, -2062445435;
	mov.b32 	%r2746, 862344499;
	mov.b32 	%r2747, 1301993293;
	mov.b32 	%r2748, 1132905795;
	st.local.v4.u32 	[%rd6+400], {%r2748, %r2747, %r2746, %r2745};
	mov.b32 	%r2749, 2147385727;
	mov.b32 	%r2750, 33818114;
	mov.b32 	%r2751, -102166279;
	mov.b32 	%r2752, 1166724933;
	st.local.v4.u32 	[%rd6+416], {%r2752, %r2751, %r2750, %r2749};
	mov.b32 	%r2753, -1471421528;
	mov.b32 	%r2754, -1624917345;
	mov.b32 	%r2755, 1014514748;
	mov.b32 	%r2756, 1352724560;
	st.local.v4.u32 	[%rd6+432], {%r2756, %r2755, %r2754, %r2753};
	mov.b32 	%r2757, -1895462257;
	mov.b32 	%r2758, 1082179648;
	mov.b32 	%r2759, -1554121053;
	mov.b32 	%r2760, 1369633617;
	st.local.v4.u32 	[%rd6+448], {%r2760, %r2759, %r2758, %r2757};
	mov.b32 	%r2761, -168753931;
	mov.b32 	%r2762, 946882616;
	mov.b32 	%r2763, -1658733411;
	mov.b32 	%r2764, -1841320558;
	st.local.v4.u32 	[%rd6+464], {%r2764, %r2763, %r2762, %r2761};
	mov.b32 	%r2765, 557998881;
	mov.b32 	%r2766, -626035238;
	mov.b32 	%r2767, -1233665610;
	mov.b32 	%r2768, -1134305348;
	st.local.v4.u32 	[%rd6+480], {%r2768, %r2767, %r2766, %r2765};
	mov.b32 	%r2769, -759206446;
	mov.b32 	%r2770, -201519373;
	mov.b32 	%r2771, -1762561;
	mov.b32 	%r2772, 270544912;
	st.local.v4.u32 	[%rd6+496], {%r2772, %r2771, %r2770, %r2769};
	mov.b32 	%r2773, -322752532;
	mov.b32 	%r2774, 321271059;
	mov.b32 	%r2775, 202904588;
	mov.b32 	%r2776, -847164211;
	st.local.v4.u32 	[%rd6+512], {%r2776, %r2775, %r2774, %r2773};
	mov.b32 	%r2777, 388905239;
	mov.b32 	%r2778, 1149815876;
	mov.b32 	%r2779, -1758092649;
	mov.b32 	%r2780, 1606345055;
	st.local.v4.u32 	[%rd6+528], {%r2780, %r2779, %r2778, %r2777};
	mov.b32 	%r2781, 1031423805;
	mov.b32 	%r2782, 2130477694;
	mov.b32 	%r2783, -1487539545;
	mov.b32 	%r2784, -996976700;
	st.local.v4.u32 	[%rd6+544], {%r2784, %r2783, %r2782, %r2781};
	mov.b32 	%r2785, 1944491379;
	mov.b32 	%r2786, 422718233;
	mov.b32 	%r2787, 1572530013;
	mov.b32 	%r2788, 1690872932;
	st.local.v4.u32 	[%rd6+560], {%r2788, %r2787, %r2786, %r2785};
	mov.b32 	%r2789, -593264676;
	mov.b32 	%r2790, 1335808335;
	mov.b32 	%r2791, -2129028991;
	mov.b32 	%r2792, 1623236704;
	st.local.v4.u32 	[%rd6+576], {%r2792, %r2791, %r2790, %r2789};
	mov.b32 	%r2793, -2012511352;
	mov.b32 	%r2794, -1875137648;
	mov.b32 	%r2795, 710180394;
	mov.b32 	%r2796, 574907938;
	st.local.v4.u32 	[%rd6+592], {%r2796, %r2795, %r2794, %r2793};
	mov.b32 	%r2797, 338181140;
	mov.b32 	%r2798, -1200893000;
	mov.b32 	%r2799, -288937490;
	mov.b32 	%r2800, 1183631942;
	st.local.v4.u32 	[%rd6+608], {%r2800, %r2799, %r2798, %r2797};
	mov.b32 	%r2801, -609388837;
	mov.b32 	%r2802, 185998603;
	mov.b32 	%r2803, 1589437022;
	mov.b32 	%r2804, -559449634;
	st.local.v4.u32 	[%rd6+624], {%r2804, %r2803, %r2802, %r2801};
	mov.b32 	%r2805, 169090570;
	mov.b32 	%r2806, 980700730;
	mov.b32 	%r2807, 845436466;
	mov.b32 	%r2808, -522503200;
	st.local.v4.u32 	[%rd6+640], {%r2808, %r2807, %r2806, %r2805};
	mov.b32 	%r2809, 1555620956;
	mov.b32 	%r2810, 608726052;
	mov.b32 	%r2811, 101452294;
	mov.b32 	%r2812, 1234361161;
	st.local.v4.u32 	[%rd6+656], {%r2812, %r2811, %r2810, %r2809};
	mov.b32 	%r2813, 1657054818;
	mov.b32 	%r2814, -1404833876;
	mov.b32 	%r2815, -742560045;
	mov.b32 	%r2816, -1029743166;
	st.local.v4.u32 	[%rd6+672], {%r2816, %r2815, %r2814, %r2813};
	mov.b32 	%r2817, 2045938553;
	mov.b32 	%r2818, -455919644;
	mov.b32 	%r2819, -1791908715;
	mov.b32 	%r2820, -1858492271;
	st.local.v4.u32 	[%rd6+688], {%r2820, %r2819, %r2818, %r2817};
	mov.b32 	%r2821, 1843050349;
	mov.b32 	%r2822, 929978679;
	mov.b32 	%r2823, -930397240;
	mov.b32 	%r2824, -405458201;
	st.local.v4.u32 	[%rd6+704], {%r2824, %r2823, %r2822, %r2821};
	mov.b32 	%r2825, -1454776151;
	mov.b32 	%r2826, 1318900302;
	mov.b32 	%r2827, -709794603;
	mov.b32 	%r2828, -1929278323;
	st.local.v4.u32 	[%rd6+720], {%r2828, %r2827, %r2826, %r2825};
	mov.b32 	%r2829, -355523094;
	mov.b32 	%r2830, -185399308;
	mov.b32 	%r2831, 1454176854;
	mov.b32 	%r2832, 1826141292;
	st.local.v4.u32 	[%rd6+736], {%r2832, %r2831, %r2830, %r2829};
	mov.b32 	%r2833, 135272456;
	mov.b32 	%r2834, -1371018834;
	mov.b32 	%r2835, 2062847610;
	mov.b32 	%r2836, 1707781989;
	st.local.v4.u32 	[%rd6+752], {%r2836, %r2835, %r2834, %r2833};
	mov.b32 	%r2837, 777810478;
	mov.b32 	%r2838, 625635109;
	mov.b32 	%r2839, 2029029496;
	mov.b32 	%r2840, -1167075910;
	st.local.v4.u32 	[%rd6+768], {%r2840, %r2839, %r2838, %r2837};
	mov.b32 	%r2841, -963161658;
	mov.b32 	%r2842, -1267480652;
	mov.b32 	%r2843, -1504185946;
	mov.b32 	%r2844, 473441308;
	st.local.v4.u32 	[%rd6+784], {%r2844, %r2843, %r2842, %r2841};
	mov.b32 	%r2845, 524165407;
	mov.b32 	%r2846, 1961401460;
	mov.b32 	%r2847, -576619299;
	mov.b32 	%r2848, -389340184;
	st.local.v4.u32 	[%rd6+800], {%r2848, %r2847, %r2846, %r2845};
	mov.b32 	%r2849, -1978694262;
	mov.b32 	%r2850, -1962047861;
	mov.b32 	%r2851, -1117659971;
	mov.b32 	%r2852, 1268178251;
	st.local.v4.u32 	[%rd6+816], {%r2852, %r2851, %r2850, %r2849};
	mov.b32 	%r2853, 1724688998;
	mov.b32 	%r2854, -1250835275;
	mov.b32 	%r2855, 1048330814;
	mov.b32 	%r2856, 1893765232;
	st.local.v4.u32 	[%rd6+832], {%r2856, %r2855, %r2854, %r2853};
	mov.b32 	%r2857, 236720654;
	mov.b32 	%r2858, -151584266;
	mov.b32 	%r2859, 50726147;
	mov.b32 	%r2860, 1217452104;
	st.local.v4.u32 	[%rd6+848], {%r2860, %r2859, %r2858, %r2857};
	mov.b32 	%r2861, -1184247623;
	mov.b32 	%r2862, 1471084887;
	mov.b32 	%r2863, 896163637;
	mov.b32 	%r2864, 1640145761;
	st.local.v4.u32 	[%rd6+864], {%r2864, %r2863, %r2862, %r2861};
	mov.b32 	%r2865, -1641563746;
	mov.b32 	%r2866, 490350365;
	mov.b32 	%r2867, -1046914879;
	mov.b32 	%r2868, -2045275770;
	st.local.v4.u32 	[%rd6+880], {%r2868, %r2867, %r2866, %r2865};
	mov.b32 	%r2869, 287453969;
	mov.b32 	%r2870, -1741966440;
	mov.b32 	%r2871, -118811656;
	mov.b32 	%r2872, -505857823;
	st.local.v4.u32 	[%rd6+896], {%r2872, %r2871, %r2870, %r2869};
	mov.b32 	%r2873, -1808554092;
	mov.b32 	%r2874, -1912108658;
	mov.b32 	%r2875, -643206951;
	mov.b32 	%r2876, 1775418217;
	st.local.v4.u32 	[%rd6+912], {%r2876, %r2875, %r2874, %r2873};
	mov.b32 	%r2877, -372694807;
	mov.b32 	%r2878, -2028629369;
	mov.b32 	%r2879, 507257374;
	mov.b32 	%r2880, -1691502949;
	st.local.v4.u32 	[%rd6+928], {%r2880, %r2879, %r2878, %r2877};
	mov.b32 	%r2881, -542803233;
	mov.b32 	%r2882, 676362280;
	mov.b32 	%r2883, 1437269845;
	mov.b32 	%r2884, -829994546;
	st.local.v4.u32 	[%rd6+944], {%r2884, %r2883, %r2882, %r2881};
	mov.b32 	%r2885, 219813645;
	mov.b32 	%r2886, -1995865975;
	mov.b32 	%r2887, -1587939167;
	mov.b32 	%r2888, -1945923700;
	st.local.v4.u32 	[%rd6+960], {%r2888, %r2887, %r2886, %r2885};
	mov.b32 	%r2889, 1758509160;
	mov.b32 	%r2890, 1115997762;
	mov.b32 	%r2891, -422104602;
	mov.b32 	%r2892, -1083843905;
	st.local.v4.u32 	[%rd6+976], {%r2892, %r2891, %r2890, %r2889};
	mov.b32 	%r2893, 253628687;
	mov.b32 	%r2894, 760903469;
	mov.b32 	%r2895, -1725321063;
	mov.b32 	%r2896, 1099088705;
	st.local.v4.u32 	[%rd6+992], {%r2896, %r2895, %r2894, %r2893};
	mov.b32 	%r2897, 371997206;
	mov.b32 	%r2898, -1150429509;
	mov.b32 	%r2899, 1420360788;
	mov.b32 	%r2900, -1334064208;
	st.local.v4.u32 	[%rd6+1008], {%r2900, %r2899, %r2898, %r2897};
	mov.b32 	%r2901, -158499973;
	mov.b32 	%r2902, -291932297;
	mov.b32 	%r2903, -125535108;
	mov.b32 	%r2904, -962239645;
	st.local.v4.u32 	[%rd7], {%r2904, %r2903, %r2902, %r2901};
	add.s64 	%rd106, %rd7, 16;
	mov.b32 	%r2905, -1856715323;
	mov.b32 	%r2906, -558796945;
	mov.b32 	%r2907, -692229269;
	mov.b32 	%r2908, -15863054;
	st.local.v4.u32 	[%rd7+16], {%r2908, %r2907, %r2906, %r2905};
	mov.b32 	%r2909, 1451043627;
	mov.b32 	%r2910, -827758745;
	mov.b32 	%r2911, 33751297;
	mov.b32 	%r2912, 1615867952;
	st.local.v4.u32 	[%rd7+32], {%r2912, %r2911, %r2910, %r2909};
	mov.b32 	%r2913, -325421450;
	mov.b32 	%r2914, 1306962859;
	mov.b32 	%r2915, -1251813417;
	mov.b32 	%r2916, -417726722;
	st.local.v4.u32 	[%rd7+48], {%r2916, %r2915, %r2914, %r2913};
	mov.b32 	%r2917, -91783811;
	mov.b32 	%r2918, -1992242743;
	mov.b32 	%r2919, 530416258;
	mov.b32 	%r2920, -1891251510;
	st.local.v4.u32 	[%rd7+64], {%r2920, %r2919, %r2918, %r2917};
	mov.b32 	%r2921, -83103504;
	mov.b32 	%r2922, -1899411641;
	mov.b32 	%r2923, -1293199015;
	mov.b32 	%r2924, -283772166;
	st.local.v4.u32 	[%rd7+80], {%r2924, %r2923, %r2922, %r2921};
	mov.b32 	%r2925, 1173008303;
	mov.b32 	%r2926, 1610457762;
	mov.b32 	%r2927, -1285040940;
	mov.b32 	%r2928, 1106029997;
	st.local.v4.u32 	[%rd7+96], {%r2928, %r2927, %r2926, %r2925};
	mov.b32 	%r2929, -1688485696;
	mov.b32 	%r2930, -459902350;
	mov.b32 	%r2931, 1408738468;
	mov.b32 	%r2932, 599760028;
	st.local.v4.u32 	[%rd7+112], {%r2932, %r2931, %r2930, %r2929};
	mov.b32 	%r2933, 1282024998;
	mov.b32 	%r2934, 1034851219;
	mov.b32 	%r2935, -518193667;
	mov.b32 	%r2936, 1975695287;
	st.local.v4.u32 	[%rd7+128], {%r2936, %r2935, %r2934, %r2933};
	mov.b32 	%r2937, -2091922228;
	mov.b32 	%r2938, -184354825;
	mov.b32 	%r2939, 2118205247;
	mov.b32 	%r2940, 1817851446;
	st.local.v4.u32 	[%rd7+144], {%r2940, %r2939, %r2938, %r2937};
	mov.b32 	%r2941, -116854287;
	mov.b32 	%r2942, -785062427;
	mov.b32 	%r2943, 1374987685;
	mov.b32 	%r2944, 1750873140;
	st.local.v4.u32 	[%rd7+160], {%r2944, %r2943, %r2942, %r2941};
	mov.b32 	%r2945, 708777237;
	mov.b32 	%r2946, 1649619249;
	mov.b32 	%r2947, -1418471208;
	mov.b32 	%r2948, -493653647;
	st.local.v4.u32 	[%rd7+176], {%r2948, %r2947, %r2946, %r2945};
	mov.b32 	%r2949, -1654733885;
	mov.b32 	%r2950, 1181033251;
	mov.b32 	%r2951, -1789737017;
	mov.b32 	%r2952, 135005188;
	st.local.v4.u32 	[%rd7+192], {%r2952, %r2951, %r2950, %r2949};
	mov.b32 	%r2953, 800430746;
	mov.b32 	%r2954, 168756485;
	mov.b32 	%r2955, 933336726;
	mov.b32 	%r2956, 807933976;
	st.local.v4.u32 	[%rd7+208], {%r2956, %r2955, %r2954, %r2953};
	mov.b32 	%r2957, -549592350;
	mov.b32 	%r2958, 463175808;
	mov.b32 	%r2959, 607523346;
	mov.b32 	%r2960, 235472647;
	st.local.v4.u32 	[%rd7+224], {%r2960, %r2959, %r2958, %r2957};
	mov.b32 	%r2961, -358648459;
	mov.b32 	%r2962, 2144187058;
	mov.b32 	%r2963, 1315514151;
	mov.b32 	%r2964, -853087253;
	st.local.v4.u32 	[%rd7+240], {%r2964, %r2963, %r2962, %r2961};
	mov.b32 	%r2965, 875436570;
	mov.b32 	%r2966, 1484008492;
	mov.b32 	%r2967, 496927619;
	mov.b32 	%r2968, 303761673;
	st.local.v4.u32 	[%rd7+256], {%r2968, %r2967, %r2966, %r2965};
	mov.b32 	%r2969, 1543217312;
	mov.b32 	%r2970, -1259447718;
	mov.b32 	%r2971, -592286098;
	mov.b32 	%r2972, 908925723;
	st.local.v4.u32 	[%rd7+272], {%r2972, %r2971, %r2970, %r2969};
	mov.b32 	%r2973, 2110698419;
	mov.b32 	%r2974, -1218324778;
	mov.b32 	%r2975, 1984772923;
	mov.b32 	%r2976, -1527360942;
	st.local.v4.u32 	[%rd7+288], {%r2976, %r2975, %r2974, %r2973};
	mov.b32 	%r2977, 328696964;
	mov.b32 	%r2978, 1584475951;
	mov.b32 	%r2979, -583080989;
	mov.b32 	%r2980, 1383803177;
	st.local.v4.u32 	[%rd7+304], {%r2980, %r2979, %r2978, %r2977};
	mov.b32 	%r2981, -1054020115;
	mov.b32 	%r2982, -1184312879;
	mov.b32 	%r2983, -1493871789;
	st.local.v4.u32 	[%rd7+320], {%r2983, %r2982, %r2067, %r2981};
	mov.b32 	%r2984, -1225958565;
	mov.b32 	%r2985, 2043195825;
	mov.b32 	%r2986, -484442884;
	mov.b32 	%r2987, 1080041504;
	st.local.v4.u32 	[%rd7+336], {%r2987, %r2986, %r2985, %r2984};
	mov.b32 	%r2988, 1917532473;
	mov.b32 	%r2989, 1742323390;
	mov.b32 	%r2990, -1924740149;
	mov.b32 	%r2991, -725718422;
	st.local.v4.u32 	[%rd7+352], {%r2991, %r2990, %r2989, %r2988};
	mov.b32 	%r2992, -2058694705;
	mov.b32 	%r2993, -1326950312;
	mov.b32 	%r2994, -1730917300;
	mov.b32 	%r2995, -1797371318;
	st.local.v4.u32 	[%rd7+368], {%r2995, %r2994, %r2993, %r2992};
	mov.b32 	%r2996, -317260805;
	mov.b32 	%r2997, 1340451498;
	mov.b32 	%r2998, -987041809;
	mov.b32 	%r2999, -1150562096;
	st.local.v4.u32 	[%rd7+384], {%r2999, %r2998, %r2997, %r2996};
	mov.b32 	%r3000, 294946181;
	mov.b32 	%r3001, 1716859699;
	mov.b32 	%r3002, -1697166003;
	mov.b32 	%r3003, -2033892541;
	st.local.v4.u32 	[%rd7+400], {%r3003, %r3002, %r3001, %r3000};
	mov.b32 	%r3004, -25067649;
	mov.b32 	%r3005, 67502594;
	mov.b32 	%r3006, -384763399;
	mov.b32 	%r3007, -1966127803;
	st.local.v4.u32 	[%rd7+416], {%r3007, %r3006, %r3005, %r3004};
	mov.b32 	%r3008, 1273211048;
	mov.b32 	%r3009, 632987551;
	mov.b32 	%r3010, 2017737788;
	mov.b32 	%r3011, -1594863536;
	st.local.v4.u32 	[%rd7+432], {%r3011, %r3010, %r3009, %r3008};
	mov.b32 	%r3012, 92966799;
	mov.b32 	%r3013, -2134884288;
	mov.b32 	%r3014, 1576969123;
	mov.b32 	%r3015, -1561112239;
	st.local.v4.u32 	[%rd7+448], {%r3015, %r3014, %r3013, %r3012};
	mov.b32 	%r3016, -251333131;
	mov.b32 	%r3017, 1883781176;
	mov.b32 	%r3018, 566009245;
	mov.b32 	%r3019, 1068339858;
	st.local.v4.u32 	[%rd7+464], {%r3019, %r3018, %r3017, %r3016};
	mov.b32 	%r3020, 1113792801;
	mov.b32 	%r3021, -1351230758;
	mov.b32 	%r3022, 2009183926;
	mov.b32 	%r3023, 1675607228;
	st.local.v4.u32 	[%rd7+480], {%r3023, %r3022, %r3021, %r3020};
	mov.b32 	%r3024, -1083321646;
	mov.b32 	%r3025, -49351693;
	mov.b32 	%r3026, -451215361;
	mov.b32 	%r3027, 540020752;
	st.local.v4.u32 	[%rd7+496], {%r3027, %r3026, %r3025, %r3024};
	mov.b32 	%r3028, -1020269332;
	mov.b32 	%r3029, 641012499;
	mov.b32 	%r3030, 403966988;
	mov.b32 	%r3031, -2125673011;
	st.local.v4.u32 	[%rd7+512], {%r3031, %r3030, %r3029, %r3028};
	mov.b32 	%r3032, 775493399;
	mov.b32 	%r3033, -1999879100;
	mov.b32 	%r3034, 899848087;
	mov.b32 	%r3035, -1092526241;
	st.local.v4.u32 	[%rd7+528], {%r3035, %r3034, %r3033, %r3032};
	mov.b32 	%r3036, 2051489085;
	mov.b32 	%r3037, -58556802;
	mov.b32 	%r3038, 1441965991;
	mov.b32 	%r3039, -1822964540;
	st.local.v4.u32 	[%rd7+544], {%r3039, %r3038, %r3037, %r3036};
	mov.b32 	%r3040, -426413197;
	mov.b32 	%r3041, 841685273;
	mov.b32 	%r3042, -1159242403;
	mov.b32 	%r3043, -928226204;
	st.local.v4.u32 	[%rd7+560], {%r3043, %r3042, %r3041, %r3040};
	mov.b32 	%r3044, -1551901476;
	mov.b32 	%r3045, -1630449841;
	mov.b32 	%r3046, 429425025;
	mov.b32 	%r3047, -1063231392;
	st.local.v4.u32 	[%rd7+576], {%r3047, %r3046, %r3045, %r3044};
	mov.b32 	%r3048, 193169544;
	mov.b32 	%r3049, 1001099408;
	mov.b32 	%r3050, 1417554474;
	mov.b32 	%r3051, 1147544098;
	st.local.v4.u32 	[%rd7+592], {%r3051, %r3050, %r3049, %r3048};
	mov.b32 	%r3052, 675025940;
	mov.b32 	%r3053, 1809037496;
	mov.b32 	%r3054, -953553170;
	mov.b32 	%r3055, -1932900794;
	st.local.v4.u32 	[%rd7+608], {%r3055, %r3054, %r3053, %r3052};
	mov.b32 	%r3056, -1384719397;
	mov.b32 	%r3057, 371002123;
	mov.b32 	%r3058, -1126015394;
	mov.b32 	%r3059, -1485185314;
	st.local.v4.u32 	[%rd7+624], {%r3059, %r3058, %r3057, %r3056};
	mov.b32 	%r3060, 337512970;
	mov.b32 	%r3061, 1951283770;
	mov.b32 	%r3062, 1683370546;
	mov.b32 	%r3063, -616832800;
	st.local.v4.u32 	[%rd7+640], {%r3063, %r3062, %r3061, %r3060};
	mov.b32 	%r3064, -1192993700;
	mov.b32 	%r3065, 1215046692;
	mov.b32 	%r3066, 201983494;
	mov.b32 	%r3067, -1831122615;
	st.local.v4.u32 	[%rd7+656], {%r3067, %r3066, %r3065, %r3064};
	mov.b32 	%r3068, -995728798;
	mov.b32 	%r3069, 1139780780;
	mov.b32 	%r3070, -1116810285;
	mov.b32 	%r3071, -1621245246;
	st.local.v4.u32 	[%rd7+672], {%r3071, %r3070, %r3069, %r3068};
	mov.b32 	%r3072, -225740423;
	mov.b32 	%r3073, -751311644;
	mov.b32 	%r3074, 832869781;
	mov.b32 	%r3075, 967348625;
	st.local.v4.u32 	[%rd7+688], {%r3075, %r3074, %r3073, %r3072};
	mov.b32 	%r3076, -625513107;
	mov.b32 	%r3077, 1851340599;
	mov.b32 	%r3078, -1958491960;
	mov.b32 	%r3079, -718084121;
	st.local.v4.u32 	[%rd7+704], {%r3079, %r3078, %r3077, %r3076};
	mov.b32 	%r3080, 1239460265;
	mov.b32 	%r3081, -1663938994;
	mov.b32 	%r3082, -1318791723;
	mov.b32 	%r3083, 25988493;
	st.local.v4.u32 	[%rd7+720], {%r3083, %r3082, %r3081, %r3080};
	mov.b32 	%r3084, -819598614;
	mov.b32 	%r3085, -217582348;
	mov.b32 	%r3086, -1392880042;
	mov.b32 	%r3087, -659264404;
	st.local.v4.u32 	[%rd7+736], {%r3087, %r3086, %r3085, %r3084};
	mov.b32 	%r3088, 270010376;
	mov.b32 	%r3089, 1206496942;
	mov.b32 	%r3090, -191989126;
	mov.b32 	%r3091, -894474907;
	st.local.v4.u32 	[%rd7+752], {%r3091, %r3090, %r3089, %r3088};
	mov.b32 	%r3092, 1550986798;
	mov.b32 	%r3093, 1248797989;
	mov.b32 	%r3094, -259491720;
	mov.b32 	%r3095, 1876277946;
	st.local.v4.u32 	[%rd7+768], {%r3095, %r3094, %r3093, %r3092};
	mov.b32 	%r3096, -1756248378;
	mov.b32 	%r3097, 1942467764;
	mov.b32 	%r3098, 1475454630;
	mov.b32 	%r3099, 941890588;
	st.local.v4.u32 	[%rd7+784], {%r3099, %r3098, %r3097, %r3096};
	mov.b32 	%r3100, 1042358047;
	mov.b32 	%r3101, -392399756;
	mov.b32 	%r3102, -1585652259;
	mov.b32 	%r3103, -886839064;
	st.local.v4.u32 	[%rd7+800], {%r3103, %r3102, %r3101, %r3100};
	mov.b32 	%r3104, 260409994;
	mov.b32 	%r3105, 226921355;
	mov.b32 	%r3106, 1641856445;
	mov.b32 	%r3107, -1763882165;
	st.local.v4.u32 	[%rd7+816], {%r3107, %r3106, %r3105, %r3104};
	mov.b32 	%r3108, -861247898;
	mov.b32 	%r3109, 1908716981;
	mov.b32 	%r3110, 2084716094;
	mov.b32 	%r3111, -527404944;
	st.local.v4.u32 	[%rd7+832], {%r3111, %r3110, %r3109, %r3108};
	mov.b32 	%r3112, 470945294;
	mov.b32 	%r3113, -150866186;
	mov.b32 	%r3114, 100991747;
	mov.b32 	%r3115, -1864873912;
	st.local.v4.u32 	[%rd7+848], {%r3115, %r3114, %r3113, %r3112};
	mov.b32 	%r3116, 1775286713;
	mov.b32 	%r3117, -1359390889;
	mov.b32 	%r3118, 1784624437;
	mov.b32 	%r3119, -1029480095;
	st.local.v4.u32 	[%rd7+864], {%r3119, %r3118, %r3117, %r3116};
	mov.b32 	%r3120, 666476190;
	mov.b32 	%r3121, 975641885;
	mov.b32 	%r3122, -1722236479;
	mov.b32 	%r3123, 395413126;
	st.local.v4.u32 	[%rd7+880], {%r3123, %r3122, %r3121, %r3120};
	mov.b32 	%r3124, 573772049;
	mov.b32 	%r3125, 733190296;
	mov.b32 	%r3126, -351012616;
	mov.b32 	%r3127, -650583583;
	st.local.v4.u32 	[%rd7+896], {%r3127, %r3126, %r3125, %r3124};
	mov.b32 	%r3128, 866620564;
	mov.b32 	%r3129, 126455438;
	mov.b32 	%r3130, -1452221991;
	mov.b32 	%r3131, -759469719;
	st.local.v4.u32 	[%rd7+912], {%r3131, %r3130, %r3129, %r3128};
	mov.b32 	%r3132, -920589847;
	mov.b32 	%r3133, 361924487;
	mov.b32 	%r3134, 1008868894;
	mov.b32 	%r3135, 766942107;
	st.local.v4.u32 	[%rd7+928], {%r3135, %r3134, %r3133, %r3132};
	mov.b32 	%r3136, -1518673953;
	mov.b32 	%r3137, 1350051880;
	mov.b32 	%r3138, -1426107051;
	mov.b32 	%r3139, -2025206066;
	st.local.v4.u32 	[%rd7+944], {%r3139, %r3138, %r3137, %r3136};
	mov.b32 	%r3140, 437718285;
	mov.b32 	%r3141, 159418761;
	mov.b32 	%r3142, 1509466529;
	mov.b32 	%r3143, 59739276;
	st.local.v4.u32 	[%rd7+960], {%r3143, %r3142, %r3141, %r3140};
	mov.b32 	%r3144, -793221016;
	mov.b32 	%r3145, -2067381694;
	mov.b32 	%r3146, -684595482;
	mov.b32 	%r3147, 1708834751;
	st.local.v4.u32 	[%rd7+976], {%r3147, %r3146, %r3145, %r3144};
	mov.b32 	%r3148, 504434447;
	mov.b32 	%r3149, 1517759789;
	mov.b32 	%r3150, 699439513;
	mov.b32 	%r3151, -2101132991;
	st.local.v4.u32 	[%rd7+992], {%r3151, %r3150, %r3149, %r3148};
	mov.b32 	%r3152, 742004246;
	mov.b32 	%r3153, 1842789307;
	mov.b32 	%r3154, -1459858348;
	mov.b32 	%r3155, 2076946608;
	st.local.v4.u32 	[%rd7+1008], {%r3155, %r3154, %r3153, %r3152};
	mov.u32 	%r3156, _ZZ7AES_128P8aesBlockyPjiE11matrizCajaS;
	add.s32 	%r6105, %r3156, 3;
	mov.u32 	%r3157, _ZZ7AES_128P8aesBlockyPjiE2T1;
	add.s32 	%r6104, %r3157, 16;
	mov.u32 	%r3158, _ZZ7AES_128P8aesBlockyPjiE2T4;
	add.s32 	%r6103, %r3158, 16;
	mov.u32 	%r3159, _ZZ7AES_128P8aesBlockyPjiE2T2;
	add.s32 	%r6102, %r3159, 16;
	mov.u32 	%r3160, _ZZ7AES_128P8aesBlockyPjiE2T3;
	add.s32 	%r6101, %r3160, 16;
	mov.b32 	%r6106, 7;
$L__BB3_8:
	ld.local.v2.b32 	{%r3161, %r3162}, [%rd105];
	bfe.u32 	%r3163, %r3162, 24, 8;
	bfe.u32 	%r3164, %r3162, 16, 8;
	bfe.u32 	%r3165, %r3162, 8, 8;
	bfe.u32 	%r3166, %r3162, 0, 8;
	bfe.u32 	%r3167, %r3161, 24, 8;
	bfe.u32 	%r3168, %r3161, 16, 8;
	bfe.u32 	%r3169, %r3161, 8, 8;
	bfe.u32 	%r3170, %r3161, 0, 8;
	st.shared.u8 	[%r6105+-3], %r3170;
	ld.local.v4.u32 	{%r3171, %r3172, %r3173, %r3174}, [%rd109+-16];
	st.shared.u32 	[%r6104+-16], %r3171;
	ld.local.v4.u32 	{%r3175, %r3176, %r3177, %r3178}, [%rd108+-16];
	st.shared.u32 	[%r6102+-16], %r3175;
	ld.local.v4.u32 	{%r3179, %r3180, %r3181, %r3182}, [%rd107+-16];
	st.shared.u32 	[%r6101+-16], %r3179;
	ld.local.v4.u32 	{%r3183, %r3184, %r3185, %r3186}, [%rd106+-16];
	st.shared.u32 	[%r6103+-16], %r3183;
	st.shared.u8 	[%r6105+-2], %r3169;
	st.shared.u32 	[%r6104+-12], %r3172;
	st.shared.u32 	[%r6102+-12], %r3176;
	st.shared.u32 	[%r6101+-12], %r3180;
	st.shared.u32 	[%r6103+-12], %r3184;
	st.shared.u8 	[%r6105+-1], %r3168;
	st.shared.u32 	[%r6104+-8], %r3173;
	st.shared.u32 	[%r6102+-8], %r3177;
	st.shared.u32 	[%r6101+-8], %r3181;
	st.shared.u32 	[%r6103+-8], %r3185;
	st.shared.u8 	[%r6105], %r3167;
	st.shared.u32 	[%r6104+-4], %r3174;
	st.shared.u32 	[%r6102+-4], %r3178;
	st.shared.u32 	[%r6101+-4], %r3182;
	st.shared.u32 	[%r6103+-4], %r3186;
	st.shared.u8 	[%r6105+1], %r3166;
	ld.local.v4.u32 	{%r3187, %r3188, %r3189, %r3190}, [%rd109];
	st.shared.u32 	[%r6104], %r3187;
	ld.local.v4.u32 	{%r3191, %r3192, %r3193, %r3194}, [%rd108];
	st.shared.u32 	[%r6102], %r3191;
	ld.local.v4.u32 	{%r3195, %r3196, %r3197, %r3198}, [%rd107];
	st.shared.u32 	[%r6101], %r3195;
	ld.local.v4.u32 	{%r3199, %r3200, %r3201, %r3202}, [%rd106];
	st.shared.u32 	[%r6103], %r3199;
	st.shared.u8 	[%r6105+2], %r3165;
	st.shared.u32 	[%r6104+4], %r3188;
	st.shared.u32 	[%r6102+4], %r3192;
	st.shared.u32 	[%r6101+4], %r3196;
	st.shared.u32 	[%r6103+4], %r3200;
	st.shared.u8 	[%r6105+3], %r3164;
	st.shared.u32 	[%r6104+8], %r3189;
	st.shared.u32 	[%r6102+8], %r3193;
	st.shared.u32 	[%r6101+8], %r3197;
	st.shared.u32 	[%r6103+8], %r3201;
	st.shared.u8 	[%r6105+4], %r3163;
	st.shared.u32 	[%r6104+12], %r3190;
	st.shared.u32 	[%r6102+12], %r3194;
	st.shared.u32 	[%r6101+12], %r3198;
	st.shared.u32 	[%r6103+12], %r3202;
	add.s32 	%r6106, %r6106, 8;
	add.s64 	%rd105, %rd105, 8;
	add.s64 	%rd109, %rd109, 32;
	add.s64 	%rd108, %rd108, 32;
	add.s64 	%rd107, %rd107, 32;
	add.s64 	%rd106, %rd106, 32;
	add.s32 	%r6105, %r6105, 8;
	add.s32 	%r6104, %r6104, 32;
	add.s32 	%r6103, %r6103, 32;
	add.s32 	%r6102, %r6102, 32;
	add.s32 	%r6101, %r6101, 32;
	setp.ne.s32 	%p8, %r6106, 263;
	@%p8 bra 	$L__BB3_8;
	ld.param.u64 	%rd100, [_Z24OCB128DecryptRandomAccesP8aesBlockS0_S0_yyyPjS1__param_7];
	ld.param.u64 	%rd92, [_Z24OCB128DecryptRandomAccesP8aesBlockS0_S0_yyyPjS1__param_0];
	cvta.to.global.u64 	%rd78, %rd100;
	ld.u32 	%r3203, [%rd74];
	ld.u32 	%r3204, [%rd74+4];
	ld.u32 	%r3205, [%rd74+8];
	ld.u32 	%r3206, [%rd74+12];
	ld.global.u32 	%r3207, [%rd78];
	xor.b32  	%r3208, %r3207, %r3203;
	ld.global.u32 	%r3209, [%rd78+4];
	xor.b32  	%r3210, %r3209, %r3204;
	ld.global.u32 	%r3211, [%rd78+8];
	xor.b32  	%r3212, %r3211, %r3205;
	ld.global.u32 	%r3213, [%rd78+12];
	xor.b32  	%r3214, %r3213, %r3206;
	shl.b32 	%r3215, %r3208, 2;
	and.b32  	%r3216, %r3215, 1020;
	mov.u32 	%r3217, _ZZ7AES_128P8aesBlockyPjiE2T1;
	add.s32 	%r3218, %r3217, %r3216;
	ld.shared.u32 	%r3219, [%r3218];
	shr.u32 	%r3220, %r3210, 6;
	and.b32  	%r3221, %r3220, 1020;
	mov.u32 	%r3222, _ZZ7AES_128P8aesBlockyPjiE2T2;
	add.s32 	%r3223, %r3222, %r3221;
	ld.shared.u32 	%r3224, [%r3223];
	shr.u32 	%r3225, %r3212, 14;
	and.b32  	%r3226, %r3225, 1020;
	mov.u32 	%r3227, _ZZ7AES_128P8aesBlockyPjiE2T3;
	add.s32 	%r3228, %r3227, %r3226;
	ld.shared.u32 	%r3229, [%r3228];
	shr.u32 	%r3230, %r3214, 22;
	and.b32  	%r3231, %r3230, 1020;
	mov.u32 	%r3232, _ZZ7AES_128P8aesBlockyPjiE2T4;
	add.s32 	%r3233, %r3232, %r3231;
	ld.shared.u32 	%r3234, [%r3233];
	xor.b32  	%r3235, %r3224, %r3219;
	xor.b32  	%r3236, %r3235, %r3229;
	xor.b32  	%r3237, %r3236, %r3234;
	shl.b32 	%r3238, %r3210, 2;
	and.b32  	%r3239, %r3238, 1020;
	add.s32 	%r3240, %r3217, %r3239;
	ld.shared.u32 	%r3241, [%r3240];
	shr.u32 	%r3242, %r3212, 6;
	and.b32  	%r3243, %r3242, 1020;
	add.s32 	%r3244, %r3222, %r3243;
	ld.shared.u32 	%r3245, [%r3244];
	shr.u32 	%r3246, %r3214, 14;
	and.b32  	%r3247, %r3246, 1020;
	add.s32 	%r3248, %r3227, %r3247;
	ld.shared.u32 	%r3249, [%r3248];
	shr.u32 	%r3250, %r3208, 22;
	and.b32  	%r3251, %r3250, 1020;
	add.s32 	%r3252, %r3232, %r3251;
	ld.shared.u32 	%r3253, [%r3252];
	xor.b32  	%r3254, %r3245, %r3241;
	xor.b32  	%r3255, %r3254, %r3249;
	xor.b32  	%r3256, %r3255, %r3253;
	shl.b32 	%r3257, %r3212, 2;
	and.b32  	%r3258, %r3257, 1020;
	add.s32 	%r3259, %r3217, %r3258;
	ld.shared.u32 	%r3260, [%r3259];
	shr.u32 	%r3261, %r3214, 6;
	and.b32  	%r3262, %r3261, 1020;
	add.s32 	%r3263, %r3222, %r3262;
	ld.shared.u32 	%r3264, [%r3263];
	shr.u32 	%r3265, %r3208, 14;
	and.b32  	%r3266, %r3265, 1020;
	add.s32 	%r3267, %r3227, %r3266;
	ld.shared.u32 	%r3268, [%r3267];
	shr.u32 	%r3269, %r3210, 22;
	and.b32  	%r3270, %r3269, 1020;
	add.s32 	%r3271, %r3232, %r3270;
	ld.shared.u32 	%r3272, [%r3271];
	xor.b32  	%r3273, %r3264, %r3260;
	xor.b32  	%r3274, %r3273, %r3268;
	xor.b32  	%r3275, %r3274, %r3272;
	shl.b32 	%r3276, %r3214, 2;
	and.b32  	%r3277, %r3276, 1020;
	add.s32 	%r3278, %r3217, %r3277;
	ld.shared.u32 	%r3279, [%r3278];
	shr.u32 	%r3280, %r3208, 6;
	and.b32  	%r3281, %r3280, 1020;
	add.s32 	%r3282, %r3222, %r3281;
	ld.shared.u32 	%r3283, [%r3282];
	shr.u32 	%r3284, %r3210, 14;
	and.b32  	%r3285, %r3284, 1020;
	add.s32 	%r3286, %r3227, %r3285;
	ld.shared.u32 	%r3287, [%r3286];
	shr.u32 	%r3288, %r3212, 22;
	and.b32  	%r3289, %r3288, 1020;
	add.s32 	%r3290, %r3232, %r3289;
	ld.shared.u32 	%r3291, [%r3290];
	xor.b32  	%r3292, %r3283, %r3279;
	xor.b32  	%r3293, %r3292, %r3287;
	xor.b32  	%r3294, %r3293, %r3291;
	ld.global.u32 	%r3295, [%rd78+16];
	xor.b32  	%r3296, %r3295, %r3237;
	ld.global.u32 	%r3297, [%rd78+20];
	xor.b32  	%r3298, %r3297, %r3256;
	ld.global.u32 	%r3299, [%rd78+24];
	xor.b32  	%r3300, %r3299, %r3275;
	ld.global.u32 	%r3301, [%rd78+28];
	xor.b32  	%r3302, %r3301, %r3294;
	shl.b32 	%r3303, %r3296, 2;
	and.b32  	%r3304, %r3303, 1020;
	add.s32 	%r3305, %r3217, %r3304;
	ld.shared.u32 	%r3306, [%r3305];
	shr.u32 	%r3307, %r3298, 6;
	and.b32  	%r3308, %r3307, 1020;
	add.s32 	%r3309, %r3222, %r3308;
	ld.shared.u32 	%r3310, [%r3309];
	shr.u32 	%r3311, %r3300, 14;
	and.b32  	%r3312, %r3311, 1020;
	add.s32 	%r3313, %r3227, %r3312;
	ld.shared.u32 	%r3314, [%r3313];
	shr.u32 	%r3315, %r3302, 22;
	and.b32  	%r3316, %r3315, 1020;
	add.s32 	%r3317, %r3232, %r3316;
	ld.shared.u32 	%r3318, [%r3317];
	xor.b32  	%r3319, %r3310, %r3306;
	xor.b32  	%r3320, %r3319, %r3314;
	xor.b32  	%r3321, %r3320, %r3318;
	shl.b32 	%r3322, %r3298, 2;
	and.b32  	%r3323, %r3322, 1020;
	add.s32 	%r3324, %r3217, %r3323;
	ld.shared.u32 	%r3325, [%r3324];
	shr.u32 	%r3326, %r3300, 6;
	and.b32  	%r3327, %r3326, 1020;
	add.s32 	%r3328, %r3222, %r3327;
	ld.shared.u32 	%r3329, [%r3328];
	shr.u32 	%r3330, %r3302, 14;
	and.b32  	%r3331, %r3330, 1020;
	add.s32 	%r3332, %r3227, %r3331;
	ld.shared.u32 	%r3333, [%r3332];
	shr.u32 	%r3334, %r3296, 22;
	and.b32  	%r3335, %r3334, 1020;
	add.s32 	%r3336, %r3232, %r3335;
	ld.shared.u32 	%r3337, [%r3336];
	xor.b32  	%r3338, %r3329, %r3325;
	xor.b32  	%r3339, %r3338, %r3333;
	xor.b32  	%r3340, %r3339, %r3337;
	shl.b32 	%r3341, %r3300, 2;
	and.b32  	%r3342, %r3341, 1020;
	add.s32 	%r3343, %r3217, %r3342;
	ld.shared.u32 	%r3344, [%r3343];
	shr.u32 	%r3345, %r3302, 6;
	and.b32  	%r3346, %r3345, 1020;
	add.s32 	%r3347, %r3222, %r3346;
	ld.shared.u32 	%r3348, [%r3347];
	shr.u32 	%r3349, %r3296, 14;
	and.b32  	%r3350, %r3349, 1020;
	add.s32 	%r3351, %r3227, %r3350;
	ld.shared.u32 	%r3352, [%r3351];
	shr.u32 	%r3353, %r3298, 22;
	and.b32  	%r3354, %r3353, 1020;
	add.s32 	%r3355, %r3232, %r3354;
	ld.shared.u32 	%r3356, [%r3355];
	xor.b32  	%r3357, %r3348, %r3344;
	xor.b32  	%r3358, %r3357, %r3352;
	xor.b32  	%r3359, %r3358, %r3356;
	shl.b32 	%r3360, %r3302, 2;
	and.b32  	%r3361, %r3360, 1020;
	add.s32 	%r3362, %r3217, %r3361;
	ld.shared.u32 	%r3363, [%r3362];
	shr.u32 	%r3364, %r3296, 6;
	and.b32  	%r3365, %r3364, 1020;
	add.s32 	%r3366, %r3222, %r3365;
	ld.shared.u32 	%r3367, [%r3366];
	shr.u32 	%r3368, %r3298, 14;
	and.b32  	%r3369, %r3368, 1020;
	add.s32 	%r3370, %r3227, %r3369;
	ld.shared.u32 	%r3371, [%r3370];
	shr.u32 	%r3372, %r3300, 22;
	and.b32  	%r3373, %r3372, 1020;
	add.s32 	%r3374, %r3232, %r3373;
	ld.shared.u32 	%r3375, [%r3374];
	xor.b32  	%r3376, %r3367, %r3363;
	xor.b32  	%r3377, %r3376, %r3371;
	xor.b32  	%r3378, %r3377, %r3375;
	ld.global.u32 	%r3379, [%rd78+32];
	xor.b32  	%r3380, %r3379, %r3321;
	ld.global.u32 	%r3381, [%rd78+36];
	xor.b32  	%r3382, %r3381, %r3340;
	ld.global.u32 	%r3383, [%rd78+40];
	xor.b32  	%r3384, %r3383, %r3359;
	ld.global.u32 	%r3385, [%rd78+44];
	xor.b32  	%r3386, %r3385, %r3378;
	shl.b32 	%r3387, %r3380, 2;
	and.b32  	%r3388, %r3387, 1020;
	add.s32 	%r3389, %r3217, %r3388;
	ld.shared.u32 	%r3390, [%r3389];
	shr.u32 	%r3391, %r3382, 6;
	and.b32  	%r3392, %r3391, 1020;
	add.s32 	%r3393, %r3222, %r3392;
	ld.shared.u32 	%r3394, [%r3393];
	shr.u32 	%r3395, %r3384, 14;
	and.b32  	%r3396, %r3395, 1020;
	add.s32 	%r3397, %r3227, %r3396;
	ld.shared.u32 	%r3398, [%r3397];
	shr.u32 	%r3399, %r3386, 22;
	and.b32  	%r3400, %r3399, 1020;
	add.s32 	%r3401, %r3232, %r3400;
	ld.shared.u32 	%r3402, [%r3401];
	xor.b32  	%r3403, %r3394, %r3390;
	xor.b32  	%r3404, %r3403, %r3398;
	xor.b32  	%r3405, %r3404, %r3402;
	shl.b32 	%r3406, %r3382, 2;
	and.b32  	%r3407, %r3406, 1020;
	add.s32 	%r3408, %r3217, %r3407;
	ld.shared.u32 	%r3409, [%r3408];
	shr.u32 	%r3410, %r3384, 6;
	and.b32  	%r3411, %r3410, 1020;
	add.s32 	%r3412, %r3222, %r3411;
	ld.shared.u32 	%r3413, [%r3412];
	shr.u32 	%r3414, %r3386, 14;
	and.b32  	%r3415, %r3414, 1020;
	add.s32 	%r3416, %r3227, %r3415;
	ld.shared.u32 	%r3417, [%r3416];
	shr.u32 	%r3418, %r3380, 22;
	and.b32  	%r3419, %r3418, 1020;
	add.s32 	%r3420, %r3232, %r3419;
	ld.shared.u32 	%r3421, [%r3420];
	xor.b32  	%r3422, %r3413, %r3409;
	xor.b32  	%r3423, %r3422, %r3417;
	xor.b32  	%r3424, %r3423, %r3421;
	shl.b32 	%r3425, %r3384, 2;
	and.b32  	%r3426, %r3425, 1020;
	add.s32 	%r3427, %r3217, %r3426;
	ld.shared.u32 	%r3428, [%r3427];
	shr.u32 	%r3429, %r3386, 6;
	and.b32  	%r3430, %r3429, 1020;
	add.s32 	%r3431, %r3222, %r3430;
	ld.shared.u32 	%r3432, [%r3431];
	shr.u32 	%r3433, %r3380, 14;
	and.b32  	%r3434, %r3433, 1020;
	add.s32 	%r3435, %r3227, %r3434;
	ld.shared.u32 	%r3436, [%r3435];
	shr.u32 	%r3437, %r3382, 22;
	and.b32  	%r3438, %r3437, 1020;
	add.s32 	%r3439, %r3232, %r3438;
	ld.shared.u32 	%r3440, [%r3439];
	xor.b32  	%r3441, %r3432, %r3428;
	xor.b32  	%r3442, %r3441, %r3436;
	xor.b32  	%r3443, %r3442, %r3440;
	shl.b32 	%r3444, %r3386, 2;
	and.b32  	%r3445, %r3444, 1020;
	add.s32 	%r3446, %r3217, %r3445;
	ld.shared.u32 	%r3447, [%r3446];
	shr.u32 	%r3448, %r3380, 6;
	and.b32  	%r3449, %r3448, 1020;
	add.s32 	%r3450, %r3222, %r3449;
	ld.shared.u32 	%r3451, [%r3450];
	shr.u32 	%r3452, %r3382, 14;
	and.b32  	%r3453, %r3452, 1020;
	add.s32 	%r3454, %r3227, %r3453;
	ld.shared.u32 	%r3455, [%r3454];
	shr.u32 	%r3456, %r3384, 22;
	and.b32  	%r3457, %r3456, 1020;
	add.s32 	%r3458, %r3232, %r3457;
	ld.shared.u32 	%r3459, [%r3458];
	xor.b32  	%r3460, %r3451, %r3447;
	xor.b32  	%r3461, %r3460, %r3455;
	xor.b32  	%r3462, %r3461, %r3459;
	ld.global.u32 	%r3463, [%rd78+48];
	xor.b32  	%r3464, %r3463, %r3405;
	ld.global.u32 	%r3465, [%rd78+52];
	xor.b32  	%r3466, %r3465, %r3424;
	ld.global.u32 	%r3467, [%rd78+56];
	xor.b32  	%r3468, %r3467, %r3443;
	ld.global.u32 	%r3469, [%rd78+60];
	xor.b32  	%r3470, %r3469, %r3462;
	shl.b32 	%r3471, %r3464, 2;
	and.b32  	%r3472, %r3471, 1020;
	add.s32 	%r3473, %r3217, %r3472;
	ld.shared.u32 	%r3474, [%r3473];
	shr.u32 	%r3475, %r3466, 6;
	and.b32  	%r3476, %r3475, 1020;
	add.s32 	%r3477, %r3222, %r3476;
	ld.shared.u32 	%r3478, [%r3477];
	shr.u32 	%r3479, %r3468, 14;
	and.b32  	%r3480, %r3479, 1020;
	add.s32 	%r3481, %r3227, %r3480;
	ld.shared.u32 	%r3482, [%r3481];
	shr.u32 	%r3483, %r3470, 22;
	and.b32  	%r3484, %r3483, 1020;
	add.s32 	%r3485, %r3232, %r3484;
	ld.shared.u32 	%r3486, [%r3485];
	xor.b32  	%r3487, %r3478, %r3474;
	xor.b32  	%r3488, %r3487, %r3482;
	xor.b32  	%r3489, %r3488, %r3486;
	shl.b32 	%r3490, %r3466, 2;
	and.b32  	%r3491, %r3490, 1020;
	add.s32 	%r3492, %r3217, %r3491;
	ld.shared.u32 	%r3493, [%r3492];
	shr.u32 	%r3494, %r3468, 6;
	and.b32  	%r3495, %r3494, 1020;
	add.s32 	%r3496, %r3222, %r3495;
	ld.shared.u32 	%r3497, [%r3496];
	shr.u32 	%r3498, %r3470, 14;
	and.b32  	%r3499, %r3498, 1020;
	add.s32 	%r3500, %r3227, %r3499;
	ld.shared.u32 	%r3501, [%r3500];
	shr.u32 	%r3502, %r3464, 22;
	and.b32  	%r3503, %r3502, 1020;
	add.s32 	%r3504, %r3232, %r3503;
	ld.shared.u32 	%r3505, [%r3504];
	xor.b32  	%r3506, %r3497, %r3493;
	xor.b32  	%r3507, %r3506, %r3501;
	xor.b32  	%r3508, %r3507, %r3505;
	shl.b32 	%r3509, %r3468, 2;
	and.b32  	%r3510, %r3509, 1020;
	add.s32 	%r3511, %r3217, %r3510;
	ld.shared.u32 	%r3512, [%r3511];
	shr.u32 	%r3513, %r3470, 6;
	and.b32  	%r3514, %r3513, 1020;
	add.s32 	%r3515, %r3222, %r3514;
	ld.shared.u32 	%r3516, [%r3515];
	shr.u32 	%r3517, %r3464, 14;
	and.b32  	%r3518, %r3517, 1020;
	add.s32 	%r3519, %r3227, %r3518;
	ld.shared.u32 	%r3520, [%r3519];
	shr.u32 	%r3521, %r3466, 22;
	and.b32  	%r3522, %r3521, 1020;
	add.s32 	%r3523, %r3232, %r3522;
	ld.shared.u32 	%r3524, [%r3523];
	xor.b32  	%r3525, %r3516, %r3512;
	xor.b32  	%r3526, %r3525, %r3520;
	xor.b32  	%r3527, %r3526, %r3524;
	shl.b32 	%r3528, %r3470, 2;
	and.b32  	%r3529, %r3528, 1020;
	add.s32 	%r3530, %r3217, %r3529;
	ld.shared.u32 	%r3531, [%r3530];
	shr.u32 	%r3532, %r3464, 6;
	and.b32  	%r3533, %r3532, 1020;
	add.s32 	%r3534, %r3222, %r3533;
	ld.shared.u32 	%r3535, [%r3534];
	shr.u32 	%r3536, %r3466, 14;
	and.b32  	%r3537, %r3536, 1020;
	add.s32 	%r3538, %r3227, %r3537;
	ld.shared.u32 	%r3539, [%r3538];
	shr.u32 	%r3540, %r3468, 22;
	and.b32  	%r3541, %r3540, 1020;
	add.s32 	%r3542, %r3232, %r3541;
	ld.shared.u32 	%r3543, [%r3542];
	xor.b32  	%r3544, %r3535, %r3531;
	xor.b32  	%r3545, %r3544, %r3539;
	xor.b32  	%r3546, %r3545, %r3543;
	ld.global.u32 	%r3547, [%rd78+64];
	xor.b32  	%r3548, %r3547, %r3489;
	ld.global.u32 	%r3549, [%rd78+68];
	xor.b32  	%r3550, %r3549, %r3508;
	ld.global.u32 	%r3551, [%rd78+72];
	xor.b32  	%r3552, %r3551, %r3527;
	ld.global.u32 	%r3553, [%rd78+76];
	xor.b32  	%r3554, %r3553, %r3546;
	shl.b32 	%r3555, %r3548, 2;
	and.b32  	%r3556, %r3555, 1020;
	add.s32 	%r3557, %r3217, %r3556;
	ld.shared.u32 	%r3558, [%r3557];
	shr.u32 	%r3559, %r3550, 6;
	and.b32  	%r3560, %r3559, 1020;
	add.s32 	%r3561, %r3222, %r3560;
	ld.shared.u32 	%r3562, [%r3561];
	shr.u32 	%r3563, %r3552, 14;
	and.b32  	%r3564, %r3563, 1020;
	add.s32 	%r3565, %r3227, %r3564;
	ld.shared.u32 	%r3566, [%r3565];
	shr.u32 	%r3567, %r3554, 22;
	and.b32  	%r3568, %r3567, 1020;
	add.s32 	%r3569, %r3232, %r3568;
	ld.shared.u32 	%r3570, [%r3569];
	xor.b32  	%r3571, %r3562, %r3558;
	xor.b32  	%r3572, %r3571, %r3566;
	xor.b32  	%r3573, %r3572, %r3570;
	shl.b32 	%r3574, %r3550, 2;
	and.b32  	%r3575, %r3574, 1020;
	add.s32 	%r3576, %r3217, %r3575;
	ld.shared.u32 	%r3577, [%r3576];
	shr.u32 	%r3578, %r3552, 6;
	and.b32  	%r3579, %r3578, 1020;
	add.s32 	%r3580, %r3222, %r3579;
	ld.shared.u32 	%r3581, [%r3580];
	shr.u32 	%r3582, %r3554, 14;
	and.b32  	%r3583, %r3582, 1020;
	add.s32 	%r3584, %r3227, %r3583;
	ld.shared.u32 	%r3585, [%r3584];
	shr.u32 	%r3586, %r3548, 22;
	and.b32  	%r3587, %r3586, 1020;
	add.s32 	%r3588, %r3232, %r3587;
	ld.shared.u32 	%r3589, [%r3588];
	xor.b32  	%r3590, %r3581, %r3577;
	xor.b32  	%r3591, %r3590, %r3585;
	xor.b32  	%r3592, %r3591, %r3589;
	shl.b32 	%r3593, %r3552, 2;
	and.b32  	%r3594, %r3593, 1020;
	add.s32 	%r3595, %r3217, %r3594;
	ld.shared.u32 	%r3596, [%r3595];
	shr.u32 	%r3597, %r3554, 6;
	and.b32  	%r3598, %r3597, 1020;
	add.s32 	%r3599, %r3222, %r3598;
	ld.shared.u32 	%r3600, [%r3599];
	shr.u32 	%r3601, %r3548, 14;
	and.b32  	%r3602, %r3601, 1020;
	add.s32 	%r3603, %r3227, %r3602;
	ld.shared.u32 	%r3604, [%r3603];
	shr.u32 	%r3605, %r3550, 22;
	and.b32  	%r3606, %r3605, 1020;
	add.s32 	%r3607, %r3232, %r3606;
	ld.shared.u32 	%r3608, [%r3607];
	xor.b32  	%r3609, %r3600, %r3596;
	xor.b32  	%r3610, %r3609, %r3604;
	xor.b32  	%r3611, %r3610, %r3608;
	shl.b32 	%r3612, %r3554, 2;
	and.b32  	%r3613, %r3612, 1020;
	add.s32 	%r3614, %r3217, %r3613;
	ld.shared.u32 	%r3615, [%r3614];
	shr.u32 	%r3616, %r3548, 6;
	and.b32  	%r3617, %r3616, 1020;
	add.s32 	%r3618, %r3222, %r3617;
	ld.shared.u32 	%r3619, [%r3618];
	shr.u32 	%r3620, %r3550, 14;
	and.b32  	%r3621, %r3620, 1020;
	add.s32 	%r3622, %r3227, %r3621;
	ld.shared.u32 	%r3623, [%r3622];
	shr.u32 	%r3624, %r3552, 22;
	and.b32  	%r3625, %r3624, 1020;
	add.s32 	%r3626, %r3232, %r3625;
	ld.shared.u32 	%r3627, [%r3626];
	xor.b32  	%r3628, %r3619, %r3615;
	xor.b32  	%r3629, %r3628, %r3623;
	xor.b32  	%r3630, %r3629, %r3627;
	ld.global.u32 	%r3631, [%rd78+80];
	xor.b32  	%r3632, %r3631, %r3573;
	ld.global.u32 	%r3633, [%rd78+84];
	xor.b32  	%r3634, %r3633, %r3592;
	ld.global.u32 	%r3635, [%rd78+88];
	xor.b32  	%r3636, %r3635, %r3611;
	ld.global.u32 	%r3637, [%rd78+92];
	xor.b32  	%r3638, %r3637, %r3630;
	shl.b32 	%r3639, %r3632, 2;
	and.b32  	%r3640, %r3639, 1020;
	add.s32 	%r3641, %r3217, %r3640;
	ld.shared.u32 	%r3642, [%r3641];
	shr.u32 	%r3643, %r3634, 6;
	and.b32  	%r3644, %r3643, 1020;
	add.s32 	%r3645, %r3222, %r3644;
	ld.shared.u32 	%r3646, [%r3645];
	shr.u32 	%r3647, %r3636, 14;
	and.b32  	%r3648, %r3647, 1020;
	add.s32 	%r3649, %r3227, %r3648;
	ld.shared.u32 	%r3650, [%r3649];
	shr.u32 	%r3651, %r3638, 22;
	and.b32  	%r3652, %r3651, 1020;
	add.s32 	%r3653, %r3232, %r3652;
	ld.shared.u32 	%r3654, [%r3653];
	xor.b32  	%r3655, %r3646, %r3642;
	xor.b32  	%r3656, %r3655, %r3650;
	xor.b32  	%r3657, %r3656, %r3654;
	shl.b32 	%r3658, %r3634, 2;
	and.b32  	%r3659, %r3658, 1020;
	add.s32 	%r3660, %r3217, %r3659;
	ld.shared.u32 	%r3661, [%r3660];
	shr.u32 	%r3662, %r3636, 6;
	and.b32  	%r3663, %r3662, 1020;
	add.s32 	%r3664, %r3222, %r3663;
	ld.shared.u32 	%r3665, [%r3664];
	shr.u32 	%r3666, %r3638, 14;
	and.b32  	%r3667, %r3666, 1020;
	add.s32 	%r3668, %r3227, %r3667;
	ld.shared.u32 	%r3669, [%r3668];
	shr.u32 	%r3670, %r3632, 22;
	and.b32  	%r3671, %r3670, 1020;
	add.s32 	%r3672, %r3232, %r3671;
	ld.shared.u32 	%r3673, [%r3672];
	xor.b32  	%r3674, %r3665, %r3661;
	xor.b32  	%r3675, %r3674, %r3669;
	xor.b32  	%r3676, %r3675, %r3673;
	shl.b32 	%r3677, %r3636, 2;
	and.b32  	%r3678, %r3677, 1020;
	add.s32 	%r3679, %r3217, %r3678;
	ld.shared.u32 	%r3680, [%r3679];
	shr.u32 	%r3681, %r3638, 6;
	and.b32  	%r3682, %r3681, 1020;
	add.s32 	%r3683, %r3222, %r3682;
	ld.shared.u32 	%r3684, [%r3683];
	shr.u32 	%r3685, %r3632, 14;
	and.b32  	%r3686, %r3685, 1020;
	add.s32 	%r3687, %r3227, %r3686;
	ld.shared.u32 	%r3688, [%r3687];
	shr.u32 	%r3689, %r3634, 22;
	and.b32  	%r3690, %r3689, 1020;
	add.s32 	%r3691, %r3232, %r3690;
	ld.shared.u32 	%r3692, [%r3691];
	xor.b32  	%r3693, %r3684, %r3680;
	xor.b32  	%r3694, %r3693, %r3688;
	xor.b32  	%r3695, %r3694, %r3692;
	shl.b32 	%r3696, %r3638, 2;
	and.b32  	%r3697, %r3696, 1020;
	add.s32 	%r3698, %r3217, %r3697;
	ld.shared.u32 	%r3699, [%r3698];
	shr.u32 	%r3700, %r3632, 6;
	and.b32  	%r3701, %r3700, 1020;
	add.s32 	%r3702, %r3222, %r3701;
	ld.shared.u32 	%r3703, [%r3702];
	shr.u32 	%r3704, %r3634, 14;
	and.b32  	%r3705, %r3704, 1020;
	add.s32 	%r3706, %r3227, %r3705;
	ld.shared.u32 	%r3707, [%r3706];
	shr.u32 	%r3708, %r3636, 22;
	and.b32  	%r3709, %r3708, 1020;
	add.s32 	%r3710, %r3232, %r3709;
	ld.shared.u32 	%r3711, [%r3710];
	xor.b32  	%r3712, %r3703, %r3699;
	xor.b32  	%r3713, %r3712, %r3707;
	xor.b32  	%r3714, %r3713, %r3711;
	ld.global.u32 	%r3715, [%rd78+96];
	xor.b32  	%r3716, %r3715, %r3657;
	ld.global.u32 	%r3717, [%rd78+100];
	xor.b32  	%r3718, %r3717, %r3676;
	ld.global.u32 	%r3719, [%rd78+104];
	xor.b32  	%r3720, %r3719, %r3695;
	ld.global.u32 	%r3721, [%rd78+108];
	xor.b32  	%r3722, %r3721, %r3714;
	shl.b32 	%r3723, %r3716, 2;
	and.b32  	%r3724, %r3723, 1020;
	add.s32 	%r3725, %r3217, %r3724;
	ld.shared.u32 	%r3726, [%r3725];
	shr.u32 	%r3727, %r3718, 6;
	and.b32  	%r3728, %r3727, 1020;
	add.s32 	%r3729, %r3222, %r3728;
	ld.shared.u32 	%r3730, [%r3729];
	shr.u32 	%r3731, %r3720, 14;
	and.b32  	%r3732, %r3731, 1020;
	add.s32 	%r3733, %r3227, %r3732;
	ld.shared.u32 	%r3734, [%r3733];
	shr.u32 	%r3735, %r3722, 22;
	and.b32  	%r3736, %r3735, 1020;
	add.s32 	%r3737, %r3232, %r3736;
	ld.shared.u32 	%r3738, [%r3737];
	xor.b32  	%r3739, %r3730, %r3726;
	xor.b32  	%r3740, %r3739, %r3734;
	xor.b32  	%r3741, %r3740, %r3738;
	shl.b32 	%r3742, %r3718, 2;
	and.b32  	%r3743, %r3742, 1020;
	add.s32 	%r3744, %r3217, %r3743;
	ld.shared.u32 	%r3745, [%r3744];
	shr.u32 	%r3746, %r3720, 6;
	and.b32  	%r3747, %r3746, 1020;
	add.s32 	%r3748, %r3222, %r3747;
	ld.shared.u32 	%r3749, [%r3748];
	shr.u32 	%r3750, %r3722, 14;
	and.b32  	%r3751, %r3750, 1020;
	add.s32 	%r3752, %r3227, %r3751;
	ld.shared.u32 	%r3753, [%r3752];
	shr.u32 	%r3754, %r3716, 22;
	and.b32  	%r3755, %r3754, 1020;
	add.s32 	%r3756, %r3232, %r3755;
	ld.shared.u32 	%r3757, [%r3756];
	xor.b32  	%r3758, %r3749, %r3745;
	xor.b32  	%r3759, %r3758, %r3753;
	xor.b32  	%r3760, %r3759, %r3757;
	shl.b32 	%r3761, %r3720, 2;
	and.b32  	%r3762, %r3761, 1020;
	add.s32 	%r3763, %r3217, %r3762;
	ld.shared.u32 	%r3764, [%r3763];
	shr.u32 	%r3765, %r3722, 6;
	and.b32  	%r3766, %r3765, 1020;
	add.s32 	%r3767, %r3222, %r3766;
	ld.shared.u32 	%r3768, [%r3767];
	shr.u32 	%r3769, %r3716, 14;
	and.b32  	%r3770, %r3769, 1020;
	add.s32 	%r3771, %r3227, %r3770;
	ld.shared.u32 	%r3772, [%r3771];
	shr.u32 	%r3773, %r3718, 22;
	and.b32  	%r3774, %r3773, 1020;
	add.s32 	%r3775, %r3232, %r3774;
	ld.shared.u32 	%r3776, [%r3775];
	xor.b32  	%r3777, %r3768, %r3764;
	xor.b32  	%r3778, %r3777, %r3772;
	xor.b32  	%r3779, %r3778, %r3776;
	shl.b32 	%r3780, %r3722, 2;
	and.b32  	%r3781, %r3780, 1020;
	add.s32 	%r3782, %r3217, %r3781;
	ld.shared.u32 	%r3783, [%r3782];
	shr.u32 	%r3784, %r3716, 6;
	and.b32  	%r3785, %r3784, 1020;
	add.s32 	%r3786, %r3222, %r3785;
	ld.shared.u32 	%r3787, [%r3786];
	shr.u32 	%r3788, %r3718, 14;
	and.b32  	%r3789, %r3788, 1020;
	add.s32 	%r3790, %r3227, %r3789;
	ld.shared.u32 	%r3791, [%r3790];
	shr.u32 	%r3792, %r3720, 22;
	and.b32  	%r3793, %r3792, 1020;
	add.s32 	%r3794, %r3232, %r3793;
	ld.shared.u32 	%r3795, [%r3794];
	xor.b32  	%r3796, %r3787, %r3783;
	xor.b32  	%r3797, %r3796, %r3791;
	xor.b32  	%r3798, %r3797, %r3795;
	ld.global.u32 	%r3799, [%rd78+112];
	xor.b32  	%r3800, %r3799, %r3741;
	ld.global.u32 	%r3801, [%rd78+116];
	xor.b32  	%r3802, %r3801, %r3760;
	ld.global.u32 	%r3803, [%rd78+120];
	xor.b32  	%r3804, %r3803, %r3779;
	ld.global.u32 	%r3805, [%rd78+124];
	xor.b32  	%r3806, %r3805, %r3798;
	shl.b32 	%r3807, %r3800, 2;
	and.b32  	%r3808, %r3807, 1020;
	add.s32 	%r3809, %r3217, %r3808;
	ld.shared.u32 	%r3810, [%r3809];
	shr.u32 	%r3811, %r3802, 6;
	and.b32  	%r3812, %r3811, 1020;
	add.s32 	%r3813, %r3222, %r3812;
	ld.shared.u32 	%r3814, [%r3813];
	shr.u32 	%r3815, %r3804, 14;
	and.b32  	%r3816, %r3815, 1020;
	add.s32 	%r3817, %r3227, %r3816;
	ld.shared.u32 	%r3818, [%r3817];
	shr.u32 	%r3819, %r3806, 22;
	and.b32  	%r3820, %r3819, 1020;
	add.s32 	%r3821, %r3232, %r3820;
	ld.shared.u32 	%r3822, [%r3821];
	xor.b32  	%r3823, %r3814, %r3810;
	xor.b32  	%r3824, %r3823, %r3818;
	xor.b32  	%r3825, %r3824, %r3822;
	shl.b32 	%r3826, %r3802, 2;
	and.b32  	%r3827, %r3826, 1020;
	add.s32 	%r3828, %r3217, %r3827;
	ld.shared.u32 	%r3829, [%r3828];
	shr.u32 	%r3830, %r3804, 6;
	and.b32  	%r3831, %r3830, 1020;
	add.s32 	%r3832, %r3222, %r3831;
	ld.shared.u32 	%r3833, [%r3832];
	shr.u32 	%r3834, %r3806, 14;
	and.b32  	%r3835, %r3834, 1020;
	add.s32 	%r3836, %r3227, %r3835;
	ld.shared.u32 	%r3837, [%r3836];
	shr.u32 	%r3838, %r3800, 22;
	and.b32  	%r3839, %r3838, 1020;
	add.s32 	%r3840, %r3232, %r3839;
	ld.shared.u32 	%r3841, [%r3840];
	xor.b32  	%r3842, %r3833, %r3829;
	xor.b32  	%r3843, %r3842, %r3837;
	xor.b32  	%r3844, %r3843, %r3841;
	shl.b32 	%r3845, %r3804, 2;
	and.b32  	%r3846, %r3845, 1020;
	add.s32 	%r3847, %r3217, %r3846;
	ld.shared.u32 	%r3848, [%r3847];
	shr.u32 	%r3849, %r3806, 6;
	and.b32  	%r3850, %r3849, 1020;
	add.s32 	%r3851, %r3222, %r3850;
	ld.shared.u32 	%r3852, [%r3851];
	shr.u32 	%r3853, %r3800, 14;
	and.b32  	%r3854, %r3853, 1020;
	add.s32 	%r3855, %r3227, %r3854;
	ld.shared.u32 	%r3856, [%r3855];
	shr.u32 	%r3857, %r3802, 22;
	and.b32  	%r3858, %r3857, 1020;
	add.s32 	%r3859, %r3232, %r3858;
	ld.shared.u32 	%r3860, [%r3859];
	xor.b32  	%r3861, %r3852, %r3848;
	xor.b32  	%r3862, %r3861, %r3856;
	xor.b32  	%r3863, %r3862, %r3860;
	shl.b32 	%r3864, %r3806, 2;
	and.b32  	%r3865, %r3864, 1020;
	add.s32 	%r3866, %r3217, %r3865;
	ld.shared.u32 	%r3867, [%r3866];
	shr.u32 	%r3868, %r3800, 6;
	and.b32  	%r3869, %r3868, 1020;
	add.s32 	%r3870, %r3222, %r3869;
	ld.shared.u32 	%r3871, [%r3870];
	shr.u32 	%r3872, %r3802, 14;
	and.b32  	%r3873, %r3872, 1020;
	add.s32 	%r3874, %r3227, %r3873;
	ld.shared.u32 	%r3875, [%r3874];
	shr.u32 	%r3876, %r3804, 22;
	and.b32  	%r3877, %r3876, 1020;
	add.s32 	%r3878, %r3232, %r3877;
	ld.shared.u32 	%r3879, [%r3878];
	xor.b32  	%r3880, %r3871, %r3867;
	xor.b32  	%r3881, %r3880, %r3875;
	xor.b32  	%r3882, %r3881, %r3879;
	ld.global.u32 	%r3883, [%rd78+128];
	xor.b32  	%r3884, %r3883, %r3825;
	ld.global.u32 	%r3885, [%rd78+132];
	xor.b32  	%r3886, %r3885, %r3844;
	ld.global.u32 	%r3887, [%rd78+136];
	xor.b32  	%r3888, %r3887, %r3863;
	ld.global.u32 	%r3889, [%rd78+140];
	xor.b32  	%r3890, %r3889, %r3882;
	shl.b32 	%r3891, %r3884, 2;
	and.b32  	%r3892, %r3891, 1020;
	add.s32 	%r3893, %r3217, %r3892;
	ld.shared.u32 	%r3894, [%r3893];
	shr.u32 	%r3895, %r3886, 6;
	and.b32  	%r3896, %r3895, 1020;
	add.s32 	%r3897, %r3222, %r3896;
	ld.shared.u32 	%r3898, [%r3897];
	shr.u32 	%r3899, %r3888, 14;
	and.b32  	%r3900, %r3899, 1020;
	add.s32 	%r3901, %r3227, %r3900;
	ld.shared.u32 	%r3902, [%r3901];
	shr.u32 	%r3903, %r3890, 22;
	and.b32  	%r3904, %r3903, 1020;
	add.s32 	%r3905, %r3232, %r3904;
	ld.shared.u32 	%r3906, [%r3905];
	xor.b32  	%r3907, %r3898, %r3894;
	xor.b32  	%r3908, %r3907, %r3902;
	xor.b32  	%r3909, %r3908, %r3906;
	shl.b32 	%r3910, %r3886, 2;
	and.b32  	%r3911, %r3910, 1020;
	add.s32 	%r3912, %r3217, %r3911;
	ld.shared.u32 	%r3913, [%r3912];
	shr.u32 	%r3914, %r3888, 6;
	and.b32  	%r3915, %r3914, 1020;
	add.s32 	%r3916, %r3222, %r3915;
	ld.shared.u32 	%r3917, [%r3916];
	shr.u32 	%r3918, %r3890, 14;
	and.b32  	%r3919, %r3918, 1020;
	add.s32 	%r3920, %r3227, %r3919;
	ld.shared.u32 	%r3921, [%r3920];
	shr.u32 	%r3922, %r3884, 22;
	and.b32  	%r3923, %r3922, 1020;
	add.s32 	%r3924, %r3232, %r3923;
	ld.shared.u32 	%r3925, [%r3924];
	xor.b32  	%r3926, %r3917, %r3913;
	xor.b32  	%r3927, %r3926, %r3921;
	xor.b32  	%r3928, %r3927, %r3925;
	shl.b32 	%r3929, %r3888, 2;
	and.b32  	%r3930, %r3929, 1020;
	add.s32 	%r3931, %r3217, %r3930;
	ld.shared.u32 	%r3932, [%r3931];
	shr.u32 	%r3933, %r3890, 6;
	and.b32  	%r3934, %r3933, 1020;
	add.s32 	%r3935, %r3222, %r3934;
	ld.shared.u32 	%r3936, [%r3935];
	shr.u32 	%r3937, %r3884, 14;
	and.b32  	%r3938, %r3937, 1020;
	add.s32 	%r3939, %r3227, %r3938;
	ld.shared.u32 	%r3940, [%r3939];
	shr.u32 	%r3941, %r3886, 22;
	and.b32  	%r3942, %r3941, 1020;
	add.s32 	%r3943, %r3232, %r3942;
	ld.shared.u32 	%r3944, [%r3943];
	xor.b32  	%r3945, %r3936, %r3932;
	xor.b32  	%r3946, %r3945, %r3940;
	xor.b32  	%r3947, %r3946, %r3944;
	shl.b32 	%r3948, %r3890, 2;
	and.b32  	%r3949, %r3948, 1020;
	add.s32 	%r3950, %r3217, %r3949;
	ld.shared.u32 	%r3951, [%r3950];
	shr.u32 	%r3952, %r3884, 6;
	and.b32  	%r3953, %r3952, 1020;
	add.s32 	%r3954, %r3222, %r3953;
	ld.shared.u32 	%r3955, [%r3954];
	shr.u32 	%r3956, %r3886, 14;
	and.b32  	%r3957, %r3956, 1020;
	add.s32 	%r3958, %r3227, %r3957;
	ld.shared.u32 	%r3959, [%r3958];
	shr.u32 	%r3960, %r3888, 22;
	and.b32  	%r3961, %r3960, 1020;
	add.s32 	%r3962, %r3232, %r3961;
	ld.shared.u32 	%r3963, [%r3962];
	xor.b32  	%r3964, %r3955, %r3951;
	xor.b32  	%r3965, %r3964, %r3959;
	xor.b32  	%r3966, %r3965, %r3963;
	ld.global.u32 	%r3967, [%rd78+144];
	xor.b32  	%r3968, %r3967, %r3909;
	shr.u32 	%r3969, %r3968, 8;
	shr.u32 	%r3970, %r3968, 16;
	shr.u32 	%r3971, %r3968, 24;
	ld.global.u32 	%r3972, [%rd78+148];
	xor.b32  	%r3973, %r3972, %r3928;
	shr.u32 	%r3974, %r3973, 8;
	shr.u32 	%r3975, %r3973, 16;
	shr.u32 	%r3976, %r3973, 24;
	ld.global.u32 	%r3977, [%rd78+152];
	xor.b32  	%r3978, %r3977, %r3947;
	shr.u32 	%r3979, %r3978, 8;
	shr.u32 	%r3980, %r3978, 16;
	shr.u32 	%r3981, %r3978, 24;
	ld.global.u32 	%r3982, [%rd78+156];
	xor.b32  	%r3983, %r3982, %r3966;
	and.b32  	%r3984, %r3968, 255;
	mov.u32 	%r3985, _ZZ7AES_128P8aesBlockyPjiE11matrizCajaS;
	add.s32 	%r3986, %r3985, %r3984;
	ld.shared.u8 	%r3987, [%r3986];
	and.b32  	%r3988, %r3969, 255;
	add.s32 	%r3989, %r3985, %r3988;
	ld.shared.u8 	%rs5, [%r3989];
	and.b32  	%r3990, %r3970, 255;
	add.s32 	%r3991, %r3985, %r3990;
	ld.shared.u8 	%r3992, [%r3991];
	add.s32 	%r3993, %r3985, %r3971;
	and.b32  	%r3994, %r3973, 255;
	add.s32 	%r3995, %r3985, %r3994;
	ld.shared.u8 	%r3996, [%r3995];
	and.b32  	%r3997, %r3974, 255;
	add.s32 	%r3998, %r3985, %r3997;
	ld.shared.u8 	%rs6, [%r3998];
	and.b32  	%r3999, %r3975, 255;
	add.s32 	%r4000, %r3985, %r3999;
	ld.shared.u8 	%r4001, [%r4000];
	add.s32 	%r4002, %r3985, %r3976;
	and.b32  	%r4003, %r3978, 255;
	add.s32 	%r4004, %r3985, %r4003;
	ld.shared.u8 	%r4005, [%r4004];
	and.b32  	%r4006, %r3979, 255;
	add.s32 	%r4007, %r3985, %r4006;
	ld.shared.u8 	%rs7, [%r4007];
	and.b32  	%r4008, %r3980, 255;
	add.s32 	%r4009, %r3985, %r4008;
	ld.shared.u8 	%r4010, [%r4009];
	add.s32 	%r4011, %r3985, %r3981;
	and.b32  	%r4012, %r3983, 255;
	add.s32 	%r4013, %r3985, %r4012;
	ld.shared.u8 	%r4014, [%r4013];
	shr.u32 	%r4015, %r3983, 8;
	and.b32  	%r4016, %r4015, 255;
	add.s32 	%r4017, %r3985, %r4016;
	ld.shared.u8 	%rs8, [%r4017];
	shr.u32 	%r4018, %r3983, 16;
	and.b32  	%r4019, %r4018, 255;
	add.s32 	%r4020, %r3985, %r4019;
	ld.shared.u8 	%r4021, [%r4020];
	shr.u32 	%r4022, %r3983, 24;
	add.s32 	%r4023, %r3985, %r4022;
	ld.shared.u8 	%r4024, [%r4023];
	shl.b32 	%r4025, %r4024, 24;
	mul.wide.u16 	%r4026, %rs5, 256;
	or.b32  	%r4027, %r4026, %r4014;
	shl.b32 	%r4028, %r4001, 16;
	or.b32  	%r4029, %r4027, %r4028;
	ld.shared.u8 	%r4030, [%r4011];
	shl.b32 	%r4031, %r4030, 24;
	or.b32  	%r4032, %r4029, %r4031;
	shl.b32 	%r4033, %r4010, 16;
	or.b32  	%r4034, %r4025, %r4033;
	mul.wide.u16 	%r4035, %rs6, 256;
	or.b32  	%r4036, %r4034, %r4035;
	or.b32  	%r4037, %r4036, %r3987;
	ld.global.u32 	%r4038, [%rd78+160];
	xor.b32  	%r4039, %r4038, %r4037;
	ld.shared.u8 	%r4040, [%r3993];
	shl.b32 	%r4041, %r4040, 24;
	shl.b32 	%r4042, %r4021, 16;
	or.b32  	%r4043, %r4041, %r4042;
	mul.wide.u16 	%r4044, %rs7, 256;
	or.b32  	%r4045, %r4043, %r4044;
	or.b32  	%r4046, %r4045, %r3996;
	ld.global.u32 	%r4047, [%rd78+164];
	xor.b32  	%r4048, %r4047, %r4046;
	ld.shared.u8 	%r4049, [%r4002];
	shl.b32 	%r4050, %r4049, 24;
	shl.b32 	%r4051, %r3992, 16;
	or.b32  	%r4052, %r4050, %r4051;
	mul.wide.u16 	%r4053, %rs8, 256;
	or.b32  	%r4054, %r4052, %r4053;
	or.b32  	%r4055, %r4054, %r4005;
	ld.global.u32 	%r4056, [%rd78+168];
	xor.b32  	%r4057, %r4056, %r4055;
	ld.global.u32 	%r4058, [%rd78+172];
	xor.b32  	%r4059, %r4058, %r4032;
	st.u32 	[%rd74], %r4039;
	st.u32 	[%rd74+4], %r4048;
	st.u32 	[%rd74+8], %r4057;
	st.u32 	[%rd74+12], %r4059;
	cvta.to.global.u64 	%rd79, %rd92;
	mov.u32 	%r4060, %ntid.x;
	mov.u32 	%r4061, %ctaid.x;
	mov.u32 	%r4062, %tid.x;
	mad.lo.s32 	%r4063, %r4060, %r4061, %r4062;
	mul.wide.s32 	%rd80, %r4063, 16;
	add.s64 	%rd81, %rd79, %rd80;
	ld.global.u32 	%r4064, [%rd81];
	xor.b32  	%r4065, %r4039, %r4064;
	st.global.u32 	[%rd81], %r4065;
	ld.global.u32 	%r4066, [%rd81+4];
	ld.u32 	%r4067, [%rd74+4];
	xor.b32  	%r4068, %r4067, %r4066;
	st.global.u32 	[%rd81+4], %r4068;
	ld.global.u32 	%r4069, [%rd81+8];
	ld.u32 	%r4070, [%rd74+8];
	xor.b32  	%r4071, %r4070, %r4069;
	st.global.u32 	[%rd81+8], %r4071;
	ld.global.u32 	%r4072, [%rd81+12];
	ld.u32 	%r4073, [%rd74+12];
	xor.b32  	%r4074, %r4073, %r4072;
	st.global.u32 	[%rd81+12], %r4074;
	bra.uni 	$L__BB3_14;
$L__BB3_10:
	cvt.u32.u64 	%r41, %rd8;
	shl.b64 	%rd64, %rd8, 4;
	add.s64 	%rd65, %rd2, %rd64;
	add.s64 	%rd66, %rd1, %rd64;
	ld.global.u32 	%r42, [%rd65];
	ld.global.u32 	%r43, [%rd66];
	xor.b32  	%r44, %r43, %r42;
	st.global.u32 	[%rd65], %r44;
	ld.global.u32 	%r45, [%rd65+4];
	ld.global.u32 	%r46, [%rd66+4];
	xor.b32  	%r47, %r46, %r45;
	st.global.u32 	[%rd65+4], %r47;
	ld.global.u32 	%r48, [%rd65+8];
	ld.global.u32 	%r49, [%rd66+8];
	xor.b32  	%r50, %r49, %r48;
	st.global.u32 	[%rd65+8], %r50;
	ld.global.u32 	%r51, [%rd65+12];
	ld.global.u32 	%r52, [%rd66+12];
	xor.b32  	%r53, %r52, %r51;
	st.global.u32 	[%rd65+12], %r53;
	setp.ne.s32 	%p3, %r1, 0;
	setp.ne.s32 	%p4, %r41, 0;
	and.pred  	%p5, %p3, %p4;
	@%p5 bra 	$L__BB3_13;
	mov.b32 	%r60, -69733503;
	mov.b32 	%r61, -1633468225;
	mov.b32 	%r62, 950351408;
	mov.b32 	%r63, -714471086;
	st.local.v4.b32 	[%rd105], {%r63, %r62, %r61, %r60};
	mov.b32 	%r64, -873865532;
	mov.b32 	%r65, 1145278004;
	mov.b32 	%r66, -2013319269;
	mov.b32 	%r67, -2110135428;
	st.local.v4.b32 	[%rd105+16], {%r67, %r66, %r65, %r64};
	mov.b32 	%r68, 1321466434;
	mov.b32 	%r69, 194333934;
	mov.b32 	%r70, 1025753766;
	mov.b32 	%r71, 848591700;
	st.local.v4.b32 	[%rd105+32], {%r71, %r70, %r69, %r68};
	mov.b32 	%r72, 634489709;
	mov.b32 	%r73, 1235377014;
	mov.b32 	%r74, -1306207960;
	mov.b32 	%r75, 1721839112;
	st.local.v4.b32 	[%rd105+48], {%r75, %r74, %r73, %r72};
	mov.b32 	%r76, -1833540259;
	mov.b32 	%r77, -866343724;
	mov.b32 	%r78, 379086982;
	mov.b32 	%r79, 1693907058;
	st.local.v4.b32 	[%rd105+64], {%r79, %r78, %r77, %r76};
	mov.b32 	%r80, -2070049369;
	mov.b32 	%r81, 1464210782;
	mov.b32 	%r82, -625349123;
	mov.b32 	%r83, 1346924652;
	st.local.v4.b32 	[%rd105+80], {%r83, %r82, %r81, %r80};
	mov.b32 	%r84, 105231288;
	mov.b32 	%r85, 89711863;
	mov.b32 	%r86, 181648524;
	mov.b32 	%r87, 11262096;
	st.local.v4.b32 	[%rd105+96], {%r87, %r86, %r85, %r84};
	mov.b32 	%r88, 1804210945;
	mov.b32 	%r89, 62762945;
	mov.b32 	%r90, 34553802;
	mov.b32 	%r91, -1893847856;
	st.local.v4.b32 	[%rd105+112], {%r91, %r90, %r89, %r88};
	mov.b32 	%r92, 1944499440;
	mov.b32 	%r93, -825232745;
	mov.b32 	%r94, -354654385;
	mov.b32 	%r95, 1091670330;
	st.local.v4.b32 	[%rd105+128], {%r95, %r94, %r93, %r92};
	mov.b32 	%r96, 1860138268;
	mov.b32 	%r97, -398984734;
	mov.b32 	%r98, -2060079641;
	mov.b32 	%r99, 578071702;
	st.local.v4.b32 	[%rd105+144], {%r99, %r98, %r97, %r96};
	mov.b32 	%r100, 465442986;
	mov.b32 	%r101, 241350511;
	mov.b32 	%r102, -1983567587;
	mov.b32 	%r103, 1897591111;
	st.local.v4.b32 	[%rd105+160], {%r103, %r102, %r101, %r100};
	mov.b32 	%r104, -195375752;
	mov.b32 	%r105, -20915302;
	mov.b32 	%r106, 544854726;
	mov.b32 	%r107, 1262376700;
	st.local.v4.b32 	[%rd105+176], {%r107, %r106, %r105, %r104};
	mov.b32 	%r108, 1609334823;
	mov.b32 	%r109, 1494225585;
	mov.b32 	%r110, 835127176;
	mov.b32 	%r111, 866704671;
	st.local.v4.b32 	[%rd105+192], {%r111, %r110, %r109, %r108};
	mov.b32 	%r112, -274937453;
	mov.b32 	%r113, -1619335891;
	mov.b32 	%r114, 222999833;
	mov.b32 	%r115, -1451273888;
	st.local.v4.b32 	[%rd105+208], {%r115, %r114, %r113, %r112};
	mov.b32 	%r116, 1637438339;
	mov.b32 	%r117, 1018948552;
	mov.b32 	%r118, -1326110034;
	mov.b32 	%r119, 1295769760;
	st.local.v4.b32 	[%rd105+224], {%r119, %r118, %r117, %r116};
	mov.b32 	%r120, 2097946965;
	mov.b32 	%r121, 1662282209;
	mov.b32 	%r122, 651589562;
	mov.b32 	%r123, 2114202391;
	st.local.v4.b32 	[%rd105+240], {%r123, %r122, %r121, %r120};
	mov.b32 	%r124, -1772214470;
	mov.b32 	%r125, -1012656358;
	mov.b32 	%r126, 1399144830;
	mov.b32 	%r127, 1353184337;
	st.local.v4.u32 	[%rd4], {%r127, %r126, %r125, %r124};
	add.s64 	%rd114, %rd4, 16;
	mov.b32 	%r128, -1828461749;
	mov.b32 	%r129, -1420232020;
	mov.b32 	%r130, -247096033;
	mov.b32 	%r131, -882136261;
	st.local.v4.u32 	[%rd4+16], {%r131, %r130, %r129, %r128};
	mov.b32 	%r132, 625738485;
	mov.b32 	%r133, -1854485368;
	mov.b32 	%r134, -160598355;
	mov.b32 	%r135, 1442459680;
	st.local.v4.u32 	[%rd4+32], {%r135, %r134, %r133, %r132};
	mov.b32 	%r136, -1885117771;
	mov.b32 	%r137, -2143013594;
	mov.b32 	%r138, -674551099;
	mov.b32 	%r139, -52959921;
	st.local.v4.u32 	[%rd4+48], {%r139, %r138, %r137, %r136};
	mov.b32 	%r140, -507445667;
	mov.b32 	%r141, -1743852987;
	mov.b32 	%r142, 1729870373;
	mov.b32 	%r143, 1230680542;
	st.local.v4.u32 	[%rd4+64], {%r143, %r142, %r141, %r140};
	mov.b32 	%r144, -956705941;
	mov.b32 	%r145, -1550367091;
	mov.b32 	%r146, 317738113;
	mov.b32 	%r147, 41234371;
	st.local.v4.u32 	[%rd4+80], {%r147, %r146, %r145, %r144};
	mov.b32 	%r148, -631680363;
	mov.b32 	%r149, -344298049;
	mov.b32 	%r150, -1784901099;
	mov.b32 	%r151, -413167869;
	st.local.v4.u32 	[%rd4+96], {%r151, %r150, %r149, %r148};
	mov.b32 	%r152, 1154009486;
	mov.b32 	%r153, 694804553;
	mov.b32 	%r154, -752782248;
	mov.b32 	%r155, 763608788;
	st.local.v4.u32 	[%rd4+112], {%r155, %r154, %r153, %r152};
	mov.b32 	%r156, -579749593;
	mov.b32 	%r157, 1799248025;
	mov.b32 	%r158, 2021232372;
	mov.b32 	%r159, 1787413109;
	st.local.v4.u32 	[%rd4+128], {%r159, %r158, %r157, %r156};
	mov.b32 	%r160, -1271214467;
	mov.b32 	%r161, 1722556617;
	mov.b32 	%r162, 397248752;
	mov.b32 	%r163, -1236278850;
	st.local.v4.u32 	[%rd4+144], {%r163, %r162, %r161, %r160};
	mov.b32 	%r164, 1165972322;
	mov.b32 	%r165, 1613975959;
	mov.b32 	%r166, -2110711067;
	mov.b32 	%r167, 407560035;
	st.local.v4.u32 	[%rd4+160], {%r167, %r166, %r165, %r164};
	mov.b32 	%r168, -1809118983;
	mov.b32 	%r169, 480281086;
	mov.b32 	%r170, -2068943941;
	mov.b32 	%r171, -529046351;
	st.local.v4.u32 	[%rd4+176], {%r171, %r170, %r169, %r168};
	mov.b32 	%r172, -1208452270;
	mov.b32 	%r173, -2022908268;
	mov.b32 	%r174, 436028815;
	mov.b32 	%r175, 1483229296;
	st.local.v4.u32 	[%rd4+192], {%r175, %r174, %r173, %r172};
	mov.b32 	%r176, 715871590;
	mov.b32 	%r177, 1468997603;
	mov.b32 	%r178, -503166094;
	mov.b32 	%r179, 601060267;
	st.local.v4.u32 	[%rd4+208], {%r179, %r178, %r177, %r176};
	mov.b32 	%r180, -1526188077;
	mov.b32 	%r181, -1703164538;
	mov.b32 	%r182, 63092015;
	mov.b32 	%r183, 120122290;
	st.local.v4.u32 	[%rd4+224], {%r183, %r182, %r181, %r180};
	mov.b32 	%r184, 1552029421;
	mov.b32 	%r185, -1167457534;
	mov.b32 	%r186, -1297760477;
	mov.b32 	%r187, -226023376;
	st.local.v4.u32 	[%rd4+240], {%r187, %r186, %r185, %r184};
	mov.b32 	%r188, -1578997426;
	mov.b32 	%r189, -252573709;
	mov.b32 	%r190, -1833666137;
	mov.b32 	%r191, 723308426;
	st.local.v4.u32 	[%rd4+256], {%r191, %r190, %r189, %r188};
	mov.b32 	%r192, -1963022652;
	mov.b32 	%r193, 526529745;
	mov.b32 	%r194, -708967162;
	mov.b32 	%r195, -839591323;
	st.local.v4.u32 	[%rd4+272], {%r195, %r194, %r193, %r192};
	mov.b32 	%r196, 1978398372;
	mov.b32 	%r197, 853641733;
	mov.b32 	%r198, -1604979806;
	mov.b32 	%r199, -1655493068;
	st.local.v4.u32 	[%rd4+288], {%r199, %r198, %r197, %r196};
	mov.b32 	%r200, 1360031421;
	mov.b32 	%r201, 111112542;
	mov.b32 	%r202, -1427152832;
	mov.b32 	%r203, 971801355;
	st.local.v4.u32 	[%rd4+304], {%r203, %r202, %r201, %r200};
	mov.b32 	%r204, 1186850381;
	mov.b32 	%r205, -1375387939;
	mov.b32 	%r206, 1023860118;
	mov.b32 	%r207, -108388034;
	st.local.v4.u32 	[%rd4+320], {%r207, %r206, %r205, %r204};
	mov.b32 	%r208, -15380384;
	mov.b32 	%r209, 1876166148;
	mov.b32 	%r210, 90031217;
	mov.b32 	%r211, -1249028975;
	st.local.v4.u32 	[%rd4+336], {%r211, %r210, %r209, %r208};
	mov.b32 	%r212, 2006899047;
	mov.b32 	%r213, -868007799;
	mov.b32 	%r214, -1746289194;
	mov.b32 	%r215, 620468249;
	st.local.v4.u32 	[%rd4+352], {%r215, %r214, %r213, %r212};
	mov.b32 	%r216, -605108103;
	mov.b32 	%r217, 945494503;
	mov.b32 	%r218, -2004121337;
	mov.b32 	%r219, -1119688528;
	st.local.v4.u32 	[%rd4+368], {%r219, %r218, %r217, %r216};
	mov.b32 	%r220, 0;
	mov.b32 	%r221, -920746760;
	mov.b32 	%r222, -384875908;
	mov.b32 	%r223, 1191869601;
	st.local.v4.u32 	[%rd4+384], {%r223, %r222, %r221, %r220};
	mov.b32 	%r224, 1316117100;
	mov.b32 	%r225, -1401941730;
	mov.b32 	%r226, 1223502642;
	mov.b32 	%r227, -2088337399;
	st.local.v4.u32 	[%rd4+400], {%r227, %r226, %r225, %r224};
	mov.b32 	%r228, 658058550;
	mov.b32 	%r229, 517320253;
	mov.b32 	%r230, 1446544655;
	mov.b32 	%r231, -67170563;
	st.local.v4.u32 	[%rd4+416], {%r231, %r230, %r229, %r228};
	mov.b32 	%r232, 976107044;
	mov.b32 	%r233, -783000677;
	mov.b32 	%r234, 564550760;
	mov.b32 	%r235, 1691946762;
	st.local.v4.u32 	[%rd4+432], {%r235, %r234, %r233, %r232};
	mov.b32 	%r236, -1634624741;
	mov.b32 	%r237, -761860428;
	mov.b32 	%r238, 266819475;
	mov.b32 	%r239, -1318647284;
	st.local.v4.u32 	[%rd4+448], {%r239, %r238, %r237, %r236};
	mov.b32 	%r240, 370807324;
	mov.b32 	%r241, 1766553434;
	mov.b32 	%r242, -1574904735;
	mov.b32 	%r243, 1338359936;
	st.local.v4.u32 	[%rd4+464], {%r243, %r242, %r241, %r240};
	mov.b32 	%r244, 488053522;
	mov.b32 	%r245, 1138762300;
	mov.b32 	%r246, -450191168;
	mov.b32 	%r247, 179999714;
	st.local.v4.u32 	[%rd4+480], {%r247, %r246, %r245, %r244};
	mov.b32 	%r248, -928440812;
	mov.b32 	%r249, -1180125651;
	mov.b32 	%r250, -1379431438;
	mov.b32 	%r251, 185403662;
	st.local.v4.u32 	[%rd4+496], {%r251, %r250, %r249, %r248};
	mov.b32 	%r252, -44007517;
	mov.b32 	%r253, -1143105042;
	mov.b32 	%r254, 1275557295;
	mov.b32 	%r255, -2061897385;
	st.local.v4.u32 	[%rd4+512], {%r255, %r254, %r253, %r252};
	mov.b32 	%r256, 880737115;
	mov.b32 	%r257, -985962940;
	mov.b32 	%r258, -1124765092;
	mov.b32 	%r259, -1624899081;
	st.local.v4.u32 	[%rd4+528], {%r259, %r258, %r257, %r256};
	mov.b32 	%r260, 1676797112;
	mov.b32 	%r261, 1761406390;
	mov.b32 	%r262, -590994485;
	mov.b32 	%r263, 1982415755;
	st.local.v4.u32 	[%rd4+544], {%r263, %r262, %r261, %r260};
	mov.b32 	%r264, 538035844;
	mov.b32 	%r265, 1076008723;
	mov.b32 	%r266, 277177154;
	mov.b32 	%r267, -891538985;
	st.local.v4.u32 	[%rd4+560], {%r267, %r266, %r265, %r264};
	mov.b32 	%r268, 1839278535;
	mov.b32 	%r269, 288553390;
	mov.b32 	%r270, -130171950;
	mov.b32 	%r271, 2099530373;
	st.local.v4.u32 	[%rd4+576], {%r271, %r270, %r269, %r268};
	mov.b32 	%r272, -790380169;
	mov.b32 	%r273, -330136051;
	mov.b32 	%r274, -214912292;
	mov.b32 	%r275, 1261411869;
	st.local.v4.u32 	[%rd4+592], {%r275, %r274, %r273, %r272};
	mov.b32 	%r276, 577038663;
	mov.b32 	%r277, -95906799;
	mov.b32 	%r278, -1715900247;
	mov.b32 	%r279, 1813426987;
	st.local.v4.u32 	[%rd4+608], {%r279, %r278, %r277, %r276};
	mov.b32 	%r280, -275762398;
	mov.b32 	%r281, -668172970;
	mov.b32 	%r282, 440397984;
	mov.b32 	%r283, -997393240;
	st.local.v4.u32 	[%rd4+624], {%r283, %r282, %r281, %r280};
	mov.b32 	%r284, 906744984;
	mov.b32 	%r285, -22885748;
	mov.b32 	%r286, -1043253031;
	mov.b32 	%r287, -951170681;
	st.local.v4.u32 	[%rd4+640], {%r287, %r286, %r285, %r284};
	mov.b32 	%r288, -1530942145;
	mov.b32 	%r289, 646887386;
	mov.b32 	%r290, 685669029;
	mov.b32 	%r291, -813566554;
	st.local.v4.u32 	[%rd4+656], {%r291, %r290, %r289, %r288};
	mov.b32 	%r292, 1648787028;
	mov.b32 	%r293, -1681105046;
	mov.b32 	%r294, 227702864;
	mov.b32 	%r295, -459458004;
	st.local.v4.u32 	[%rd4+672], {%r295, %r294, %r293, %r292};
	mov.b32 	%r296, -173030526;
	mov.b32 	%r297, 1593260334;
	mov.b32 	%r298, -390539120;
	mov.b32 	%r299, -1038905866;
	st.local.v4.u32 	[%rd4+688], {%r299, %r298, %r297, %r296};
	mov.b32 	%r300, -1290656305;
	mov.b32 	%r301, -1456614033;
	mov.b32 	%r302, 2090061929;
	mov.b32 	%r303, -1098883681;
	st.local.v4.u32 	[%rd4+704], {%r303, %r302, %r301, %r300};
	mov.b32 	%r304, 2075868123;
	mov.b32 	%r305, 1852021992;
	mov.b32 	%r306, -1484974064;
	mov.b32 	%r307, 999926984;
	st.local.v4.u32 	[%rd4+720], {%r307, %r306, %r305, %r304};
	mov.b32 	%r308, -1466282109;
	mov.b32 	%r309, 28809964;
	mov.b32 	%r310, -199730834;
	mov.b32 	%r311, 158869197;
	st.local.v4.u32 	[%rd4+736], {%r311, %r310, %r309, %r308};
	mov.b32 	%r312, -420997649;
	mov.b32 	%r313, 147831841;
	mov.b32 	%r314, 2129067946;
	mov.b32 	%r315, 1701746150;
	st.local.v4.u32 	[%rd4+752], {%r315, %r314, %r313, %r312};
	mov.b32 	%r316, -696471511;
	mov.b32 	%r317, -737566742;
	mov.b32 	%r318, -835293366;
	mov.b32 	%r319, -644094022;
	st.local.v4.u32 	[%rd4+768], {%r319, %r318, %r317, %r316};
	mov.b32 	%r320, -1067015627;
	mov.b32 	%r321, 815048134;
	mov.b32 	%r322, 824393514;
	mov.b32 	%r323, -1347247055;
	st.local.v4.u32 	[%rd4+784], {%r323, %r322, %r321, %r320};
	mov.b32 	%r324, 366520115;
	mov.b32 	%r325, -1328508704;
	mov.b32 	%r326, -1496677636;
	mov.b32 	%r327, 935087732;
	st.local.v4.u32 	[%rd4+800], {%r327, %r326, %r325, %r324};
	mov.b32 	%r328, 804688151;
	mov.b32 	%r329, 240176511;
	mov.b32 	%r330, -136647615;
	mov.b32 	%r331, 1251476721;
	st.local.v4.u32 	[%rd4+816], {%r331, %r330, %r329, %r328};
	mov.b32 	%r332, -553347356;
	mov.b32 	%r333, 1414376140;
	mov.b32 	%r334, 1303441219;
	mov.b32 	%r335, -1915335306;
	st.local.v4.u32 	[%rd4+832], {%r335, %r334, %r333, %r332};
	mov.b32 	%r336, 2136040774;
	mov.b32 	%r337, -1205916479;
	mov.b32 	%r338, 461924940;
	mov.b32 	%r339, -474623586;
	st.local.v4.u32 	[%rd4+848], {%r339, %r338, %r337, %r336};
	mov.b32 	%r340, 776014843;
	mov.b32 	%r341, 1937016826;
	mov.b32 	%r342, 1563790337;
	mov.b32 	%r343, 82468509;
	st.local.v4.u32 	[%rd4+864], {%r343, %r342, %r341, %r340};
	mov.b32 	%r344, 323475053;
	mov.b32 	%r345, 861278441;
	mov.b32 	%r346, 1389550482;
	mov.b32 	%r347, 1511876531;
	st.local.v4.u32 	[%rd4+880], {%r347, %r346, %r345, %r344};
	mov.b32 	%r348, -1992551445;
	mov.b32 	%r349, -1911228327;
	mov.b32 	%r350, 2047648055;
	mov.b32 	%r351, -1939744870;
	st.local.v4.u32 	[%rd4+896], {%r351, %r350, %r349, %r348};
	mov.b32 	%r352, 1018251130;
	mov.b32 	%r353, -303751967;
	mov.b32 	%r354, 902390199;
	mov.b32 	%r355, -299390514;
	st.local.v4.u32 	[%rd4+912], {%r355, %r354, %r353, %r352};
	mov.b32 	%r356, -1086863501;
	mov.b32 	%r357, 2043548696;
	mov.b32 	%r358, 1064563285;
	mov.b32 	%r359, 1507840668;
	st.local.v4.u32 	[%rd4+928], {%r359, %r358, %r357, %r356};
	mov.b32 	%r360, -2032450440;
	mov.b32 	%r361, 342834655;
	mov.b32 	%r362, 1537932639;
	mov.b32 	%r363, -355600557;
	st.local.v4.u32 	[%rd4+944], {%r363, %r362, %r361, %r360};
	mov.b32 	%r364, 1598071746;
	mov.b32 	%r365, 741614648;
	mov.b32 	%r366, 1053059257;
	mov.b32 	%r367, -2114736182;
	st.local.v4.u32 	[%rd4+960], {%r367, %r366, %r365, %r364};
	mov.b32 	%r368, 1100287487;
	mov.b32 	%r369, -1958134744;
	mov.b32 	%r370, 203809468;
	mov.b32 	%r371, 1925389590;
	st.local.v4.u32 	[%rd4+976], {%r371, %r370, %r369, %r368};
	mov.b32 	%r372, -1866377628;
	mov.b32 	%r373, -1662733096;
	mov.b32 	%r374, -558691320;
	mov.b32 	%r375, 1895934009;
	st.local.v4.u32 	[%rd4+992], {%r375, %r374, %r373, %r372};
	mov.b32 	%r376, 1113045200;
	mov.b32 	%r377, 1952214088;
	mov.b32 	%r378, 1890988757;
	mov.b32 	%r379, 1636092795;
	st.local.v4.u32 	[%rd4+1008], {%r379, %r378, %r377, %r376};
	mov.b32 	%r380, 1579629206;
	mov.b32 	%r381, -1541989693;
	mov.b32 	%r382, 1698790995;
	mov.b32 	%r383, -1477160624;
	st.local.v4.u32 	[%rd5], {%r383, %r382, %r381, %r380};
	add.s64 	%rd113, %rd5, 16;
	mov.b32 	%r384, 65227667;
	mov.b32 	%r385, 1492823211;
	mov.b32 	%r386, 1167925233;
	mov.b32 	%r387, 1806384075;
	st.local.v4.u32 	[%rd5+16], {%r387, %r386, %r385, %r384};
	mov.b32 	%r388, 1275262245;
	mov.b32 	%r389, 1993115793;
	mov.b32 	%r390, 1836494326;
	mov.b32 	%r391, -97509291;
	st.local.v4.u32 	[%rd5+32], {%r391, %r390, %r389, %r388};
	mov.b32 	%r392, -1553812081;
	mov.b32 	%r393, 1144333952;
	mov.b32 	%r394, -886389289;
	mov.b32 	%r395, -672837636;
	st.local.v4.u32 	[%rd5+48], {%r395, %r394, %r393, %r392};
	mov.b32 	%r396, -1057071647;
	mov.b32 	%r397, 250234264;
	mov.b32 	%r398, 465184103;
	mov.b32 	%r399, 1521606217;
	st.local.v4.u32 	[%rd5+64], {%r399, %r398, %r397, %r396};
	mov.b32 	%r400, -103584826;
	mov.b32 	%r401, -1756983901;
	mov.b32 	%r402, -263421678;
	mov.b32 	%r403, 1966064386;
	st.local.v4.u32 	[%rd5+80], {%r403, %r402, %r401, %r400};
	mov.b32 	%r404, 1498584538;
	mov.b32 	%r405, 2054012907;
	mov.b32 	%r406, -1668147819;
	mov.b32 	%r407, 1603208167;
	st.local.v4.u32 	[%rd5+96], {%r407, %r406, %r405, %r404};
	mov.b32 	%r408, -926314940;
	mov.b32 	%r409, 1776306473;
	mov.b32 	%r410, 561273043;
	mov.b32 	%r411, -2084645843;
	st.local.v4.u32 	[%rd5+112], {%r411, %r410, %r409, %r408};
	mov.b32 	%r412, 1907959773;
	mov.b32 	%r413, 1045993835;
	mov.b32 	%r414, 2039411832;
	mov.b32 	%r415, -1983744662;
	st.local.v4.u32 	[%rd5+128], {%r415, %r414, %r413, %r412};
	mov.b32 	%r416, 986611124;
	mov.b32 	%r417, -1407137434;
	mov.b32 	%r418, -1383534569;
	mov.b32 	%r419, 1340194486;
	st.local.v4.u32 	[%rd5+144], {%r419, %r418, %r417, %r416};
	mov.b32 	%r420, 2136171077;
	mov.b32 	%r421, 860985184;
	mov.b32 	%r422, 823846274;
	mov.b32 	%r423, 1256153880;
	st.local.v4.u32 	[%rd5+160], {%r423, %r422, %r421, %r420};
	mov.b32 	%r424, 722008468;
	mov.b32 	%r425, -1602093540;
	mov.b32 	%r426, -1368671356;
	mov.b32 	%r427, 2003087840;
	st.local.v4.u32 	[%rd5+176], {%r427, %r426, %r425, %r424};
	mov.b32 	%r428, -126135625;
	mov.b32 	%r429, 1826526343;
	mov.b32 	%r430, -45773031;
	mov.b32 	%r431, 1749577816;
	st.local.v4.u32 	[%rd5+192], {%r431, %r430, %r429, %r428};
	mov.b32 	%r432, -1420466646;
	mov.b32 	%r433, -1893735593;
	mov.b32 	%r434, 38499042;
	mov.b32 	%r435, -747394269;
	st.local.v4.u32 	[%rd5+208], {%r435, %r434, %r433, %r432};
	mov.b32 	%r436, 137876389;
	mov.b32 	%r437, 2076542618;
	mov.b32 	%r438, -1028313341;
	mov.b32 	%r439, 686535175;
	st.local.v4.u32 	[%rd5+224], {%r439, %r438, %r437, %r436};
	mov.b32 	%r440, -2112426660;
	mov.b32 	%r441, 1778582202;
	mov.b32 	%r442, -1514200142;
	mov.b32 	%r443, -2027409166;
	st.local.v4.u32 	[%rd5+240], {%r443, %r442, %r441, %r440};
	mov.b32 	%r444, -496415071;
	mov.b32 	%r445, -234359824;
	mov.b32 	%r446, -1267095662;
	mov.b32 	%r447, 483363371;
	st.local.v4.u32 	[%rd5+256], {%r447, %r446, %r445, %r444};
	mov.b32 	%r448, -22625142;
	mov.b32 	%r449, 1647628575;
	mov.b32 	%r450, -1106966827;
	mov.b32 	%r451, -187013683;
	st.local.v4.u32 	[%rd5+272], {%r451, %r450, %r449, %r448};
	mov.b32 	%r452, -336157579;
	mov.b32 	%r453, -511048398;
	mov.b32 	%r454, 1442030240;
	mov.b32 	%r455, 1395537053;
	st.local.v4.u32 	[%rd5+288], {%r455, %r454, %r453, %r452};
	mov.b32 	%r456, 275692881;
	mov.b32 	%r457, -1619960314;
	mov.b32 	%r458, -278904662;
	mov.b32 	%r459, -326956231;
	st.local.v4.u32 	[%rd5+304], {%r459, %r458, %r457, %r456};
	mov.b32 	%r460, -1108980410;
	mov.b32 	%r461, 88006062;
	mov.b32 	%r462, 115185213;
	mov.b32 	%r463, -1977532679;
	st.local.v4.u32 	[%rd5+320], {%r463, %r462, %r461, %r460};
	mov.b32 	%r464, 357589247;
	mov.b32 	%r465, -737803153;
	mov.b32 	%r466, 1573155077;
	mov.b32 	%r467, -1923837515;
	st.local.v4.u32 	[%rd5+336], {%r467, %r466, %r465, %r464};
	mov.b32 	%r468, -1629919369;
	mov.b32 	%r469, 1128303052;
	mov.b32 	%r470, -373434729;
	mov.b32 	%r471, -73918172;
	st.local.v4.u32 	[%rd5+352], {%r471, %r470, %r469, %r468};
	mov.b32 	%r472, -288851493;
	mov.b32 	%r473, 1528424248;
	mov.b32 	%r474, -1953953912;
	mov.b32 	%r475, 1122545853;
	st.local.v4.u32 	[%rd5+368], {%r475, %r474, %r473, %r472};
	mov.b32 	%r476, 512030921;
	mov.b32 	%r477, 256015593;
	mov.b32 	%r478, 175939911;
	st.local.v4.u32 	[%rd5+384], {%r478, %r477, %r476, %r220};
	mov.b32 	%r479, 1918528590;
	mov.b32 	%r480, 1880170156;
	mov.b32 	%r481, -315936184;
	mov.b32 	%r482, -2038429309;
	st.local.v4.u32 	[%rd5+400], {%r482, %r481, %r480, %r479};
	mov.b32 	%r483, 959264295;
	mov.b32 	%r484, -710001378;
	mov.b32 	%r485, 948244310;
	mov.b32 	%r486, -15794693;
	st.local.v4.u32 	[%rd5+416], {%r486, %r485, %r484, %r483};
	mov.b32 	%r487, 775300154;
	mov.b32 	%r488, 1415289809;
	mov.b32 	%r489, -1503893471;
	mov.b32 	%r490, -653325724;
	st.local.v4.u32 	[%rd5+432], {%r490, %r489, %r488, %r487};
	mov.b32 	%r491, -1852105826;
	mov.b32 	%r492, -1762741038;
	mov.b32 	%r493, -413691121;
	mov.b32 	%r494, 1728711857;
	st.local.v4.u32 	[%rd5+448], {%r494, %r493, %r492, %r491};
	mov.b32 	%r495, 437394454;
	mov.b32 	%r496, 1266113129;
	mov.b32 	%r497, 551313826;
	mov.b32 	%r498, -977239985;
	st.local.v4.u32 	[%rd5+464], {%r498, %r497, %r496, %r495};
	mov.b32 	%r499, 387650077;
	mov.b32 	%r500, -534627261;
	mov.b32 	%r501, 715178213;
	mov.b32 	%r502, -1164713462;
	st.local.v4.u32 	[%rd5+480], {%r502, %r501, %r500, %r499};
	mov.b32 	%r503, -1457646392;
	mov.b32 	%r504, -1464455751;
	mov.b32 	%r505, -947129683;
	mov.b32 	%r506, 218697227;
	st.local.v4.u32 	[%rd5+496], {%r506, %r505, %r504, %r503};
	mov.b32 	%r507, 1618977789;
	mov.b32 	%r508, -577114437;
	mov.b32 	%r509, 125153100;
	mov.b32 	%r510, 435246981;
	st.local.v4.u32 	[%rd5+512], {%r510, %r509, %r508, %r507};
	mov.b32 	%r511, 2130402100;
	mov.b32 	%r512, 996558021;
	mov.b32 	%r513, -177054532;
	mov.b32 	%r514, 637663135;
	st.local.v4.u32 	[%rd5+528], {%r514, %r513, %r512, %r511};
	mov.b32 	%r515, -236668829;
	mov.b32 	%r516, -51530136;
	mov.b32 	%r517, -970732580;
	mov.b32 	%r518, 692292470;
	st.local.v4.u32 	[%rd5+544], {%r518, %r517, %r516, %r515};
	mov.b32 	%r519, 298222624;
	mov.b32 	%r520, 580326208;
	mov.b32 	%r521, -2057092592;
	mov.b32 	%r522, -600713270;
	st.local.v4.u32 	[%rd5+560], {%r522, %r521, %r520, %r519};
	mov.b32 	%r523, -1591097491;
	mov.b32 	%r524, 855223825;
	mov.b32 	%r525, 1035719416;
	mov.b32 	%r526, 608863613;
	st.local.v4.u32 	[%rd5+576], {%r526, %r525, %r524, %r523};
	mov.b32 	%r527, -473860144;
	mov.b32 	%r528, 1384517100;
	mov.b32 	%r529, 817028339;
	mov.b32 	%r530, 798891339;
	st.local.v4.u32 	[%rd5+592], {%r530, %r529, %r528, %r527};
	mov.b32 	%r531, 1693009698;
	mov.b32 	%r532, 1217663482;
	mov.b32 	%r533, -1183798887;
	mov.b32 	%r534, 380840812;
	st.local.v4.u32 	[%rd5+608], {%r534, %r533, %r532, %r531};
	mov.b32 	%r535, -1875696913;
	mov.b32 	%r536, 746411736;
	mov.b32 	%r537, 1072734234;
	mov.b32 	%r538, -1929598780;
	st.local.v4.u32 	[%rd5+624], {%r538, %r537, %r536, %r535};
	mov.b32 	%r539, 198481974;
	mov.b32 	%r540, -1563783938;
	mov.b32 	%r541, -784803391;
	mov.b32 	%r542, 1313441735;
	st.local.v4.u32 	[%rd5+640], {%r542, %r541, %r540, %r539};
	mov.b32 	%r543, -1079165020;
	mov.b32 	%r544, -1900553690;
	mov.b32 	%r545, -562387672;
	mov.b32 	%r546, -2114607409;
	st.local.v4.u32 	[%rd5+656], {%r546, %r545, %r544, %r543};
	mov.b32 	%r547, 1182684258;
	mov.b32 	%r548, -866162021;
	mov.b32 	%r549, -1837608947;
	mov.b32 	%r550, -1657131804;
	st.local.v4.u32 	[%rd5+672], {%r550, %r549, %r548, %r547};
	mov.b32 	%r551, -1346141451;
	mov.b32 	%r552, -147247522;
	mov.b32 	%r553, -1193766680;
	mov.b32 	%r554, 328070850;
	st.local.v4.u32 	[%rd5+688], {%r554, %r553, %r552, %r551};
	mov.b32 	%r555, 304467891;
	mov.b32 	%r556, 768962473;
	mov.b32 	%r557, -1815058052;
	mov.b32 	%r558, -2141347906;
	st.local.v4.u32 	[%rd5+704], {%r558, %r557, %r556, %r555};
	mov.b32 	%r559, -1153705093;
	mov.b32 	%r560, 1671227502;
	mov.b32 	%r561, 2098729127;
	mov.b32 	%r562, -1716729797;
	st.local.v4.u32 	[%rd5+720], {%r562, %r561, %r560, %r559};
	mov.b32 	%r563, -1706064984;
	mov.b32 	%r564, -1214583807;
	mov.b32 	%r565, 408514292;
	mov.b32 	%r566, 2015808777;
	st.local.v4.u32 	[%rd5+736], {%r566, %r565, %r564, %r563};
	mov.b32 	%r567, -401215514;
	mov.b32 	%r568, -809754360;
	mov.b32 	%r569, -419452290;
	mov.b32 	%r570, 1855317605;
	st.local.v4.u32 	[%rd5+752], {%r570, %r569, %r568, %r567};
	mov.b32 	%r571, 2091919830;
	mov.b32 	%r572, 161475284;
	mov.b32 	%r573, 913263310;
	mov.b32 	%r574, -1679312167;
	st.local.v4.u32 	[%rd5+768], {%r574, %r573, %r572, %r571};
	mov.b32 	%r575, 1721906624;
	mov.b32 	%r576, -1801075152;
	mov.b32 	%r577, 591342129;
	mov.b32 	%r578, -1297862225;
	st.local.v4.u32 	[%rd5+784], {%r578, %r577, %r576, %r575};
	mov.b32 	%r579, -660131051;
	mov.b32 	%r580, -795811664;
	mov.b32 	%r581, -897385306;
	mov.b32 	%r582, -1135709129;
	st.local.v4.u32 	[%rd5+800], {%r582, %r581, %r580, %r579};
	mov.b32 	%r583, -158263505;
	mov.b32 	%r584, 1355644686;
	mov.b32 	%r585, -622050825;
	mov.b32 	%r586, -1744506550;
	st.local.v4.u32 	[%rd5+816], {%r586, %r585, %r584, %r583};
	mov.b32 	%r587, 76997855;
	mov.b32 	%r588, 1303039060;
	mov.b32 	%r589, -1326496947;
	mov.b32 	%r590, -699566451;
	st.local.v4.u32 	[%rd5+832], {%r590, %r589, %r588, %r587};
	mov.b32 	%r591, 1365591679;
	mov.b32 	%r592, 523026872;
	mov.b32 	%r593, -2006299621;
	mov.b32 	%r594, -1244553501;
	st.local.v4.u32 	[%rd5+848], {%r594, %r593, %r592, %r591};
	mov.b32 	%r595, 1091304238;
	mov.b32 	%r596, 1955068531;
	mov.b32 	%r597, 898367837;
	mov.b32 	%r598, -362898172;
	st.local.v4.u32 	[%rd5+864], {%r598, %r597, %r596, %r595};
	mov.b32 	%r599, 1205234963;
	mov.b32 	%r600, 1443948851;
	mov.b32 	%r601, -757362094;
	mov.b32 	%r602, 493335386;
	st.local.v4.u32 	[%rd5+880], {%r602, %r601, %r600, %r599};
	mov.b32 	%r603, 1007938441;
	mov.b32 	%r604, 351820174;
	mov.b32 	%r605, 211892090;
	mov.b32 	%r606, 1641519756;
	st.local.v4.u32 	[%rd5+896], {%r606, %r605, %r604, %r603};
	mov.b32 	%r607, -1320715716;
	mov.b32 	%r608, -451091987;
	mov.b32 	%r609, -916342987;
	mov.b32 	%r610, 665439982;
	st.local.v4.u32 	[%rd5+912], {%r610, %r609, %r608, %r607};
	mov.b32 	%r611, 935818175;
	mov.b32 	%r612, -837543815;
	mov.b32 	%r613, 1945261375;
	mov.b32 	%r614, -539845543;
	st.local.v4.u32 	[%rd5+928], {%r614, %r613, %r612, %r611};
	mov.b32 	%r615, -616269690;
	mov.b32 	%r616, 1866325780;
	mov.b32 	%r617, -1426235557;
	mov.b32 	%r618, -839429142;
	st.local.v4.u32 	[%rd5+944], {%r618, %r617, %r616, %r615};
	mov.b32 	%r619, 1084473951;
	mov.b32 	%r620, 874788908;
	mov.b32 	%r621, -999769794;
	mov.b32 	%r622, -206583167;
	st.local.v4.u32 	[%rd5+960], {%r622, %r621, %r620, %r619};
	mov.b32 	%r623, -1794244799;
	mov.b32 	%r624, 1228679307;
	mov.b32 	%r625, 635616268;
	mov.b32 	%r626, -1021503886;
	st.local.v4.u32 	[%rd5+976], {%r626, %r625, %r624, %r623};
	mov.b32 	%r627, -1051302768;
	mov.b32 	%r628, -457910116;
	mov.b32 	%r629, -1291056930;
	mov.b32 	%r630, 27801969;
	st.local.v4.u32 	[%rd5+992], {%r630, %r629, %r628, %r627};
	mov.b32 	%r631, 1471729730;
	mov.b32 	%r632, 1550600308;
	mov.b32 	%r633, -1238182544;
	mov.b32 	%r634, -2067039391;
	st.local.v4.u32 	[%rd5+1008], {%r634, %r633, %r632, %r631};
	mov.b32 	%r635, 658151006;
	mov.b32 	%r636, 387629988;
	mov.b32 	%r637, 1098797925;
	mov.b32 	%r638, -195997529;
	st.local.v4.u32 	[%rd6], {%r638, %r637, %r636, %r635};
	add.s64 	%rd112, %rd6, 16;
	mov.b32 	%r639, -481586429;
	mov.b32 	%r640, -89347240;
	mov.b32 	%r641, -1658851003;
	mov.b32 	%r642, -1422144661;
	st.local.v4.u32 	[%rd6+16], {%r642, %r641, %r640, %r639};
	mov.b32 	%r643, 49620300;
	mov.b32 	%r644, -863465098;
	mov.b32 	%r645, 1991112301;
	mov.b32 	%r646, 807425530;
	st.local.v4.u32 	[%rd6+32], {%r646, %r645, %r644, %r643};
	mov.b32 	%r647, 1656065955;
	mov.b32 	%r648, 891715652;
	mov.b32 	%r649, 717608907;
	mov.b32 	%r650, -447742761;
	st.local.v4.u32 	[%rd6+48], {%r650, %r649, %r648, %r647};
	mov.b32 	%r651, -27401792;
	mov.b32 	%r652, -364537842;
	mov.b32 	%r653, -1171953893;
	mov.b32 	%r654, -1310832294;
	st.local.v4.u32 	[%rd6+64], {%r654, %r653, %r652, %r651};
	mov.b32 	%r655, -747911431;
	mov.b32 	%r656, 1183687575;
	mov.b32 	%r657, 1283527408;
	mov.b32 	%r658, 801309301;
	st.local.v4.u32 	[%rd6+80], {%r658, %r657, %r656, %r655};
	mov.b32 	%r659, 1385552473;
	mov.b32 	%r660, 1841294202;
	mov.b32 	%r661, -1844079204;
	mov.b32 	%r662, -1895569569;
	st.local.v4.u32 	[%rd6+96], {%r662, %r661, %r660, %r659};
	mov.b32 	%r663, -913423160;
	mov.b32 	%r664, -532076183;
	mov.b32 	%r665, 1951978273;
	mov.b32 	%r666, -1093390973;
	st.local.v4.u32 	[%rd6+112], {%r666, %r665, %r664, %r663};
	mov.b32 	%r667, -1188569743;
	mov.b32 	%r668, 1486449470;
	mov.b32 	%r669, -1896580999;
	mov.b32 	%r670, -1032492407;
	st.local.v4.u32 	[%rd6+128], {%r670, %r669, %r668, %r667};
	mov.b32 	%r671, -830622662;
	mov.b32 	%r672, 550069932;
	mov.b32 	%r673, -1997531219;
	mov.b32 	%r674, -507595185;
	st.local.v4.u32 	[%rd6+144], {%r674, %r673, %r672, %r671};
	mov.b32 	%r675, 1398949247;
	mov.b32 	%r676, 1368875059;
	mov.b32 	%r677, 451248689;
	mov.b32 	%r678, -547153846;
	st.local.v4.u32 	[%rd6+160], {%r678, %r677, %r676, %r675};
	mov.b32 	%r679, 150574123;
	mov.b32 	%r680, -2114052960;
	mov.b32 	%r681, 1807451310;
	mov.b32 	%r682, 1689378935;
	st.local.v4.u32 	[%rd6+176], {%r682, %r681, %r680, %r679};
	mov.b32 	%r683, 2069018616;
	mov.b32 	%r684, -560691348;
	mov.b32 	%r685, 1167006205;
	mov.b32 	%r686, 1215322216;
	st.local.v4.u32 	[%rd6+192], {%r686, %r685, %r684, %r683};
	mov.b32 	%r687, 1432758955;
	mov.b32 	%r688, 534992783;
	mov.b32 	%r689, 1265820162;
	mov.b32 	%r690, 1940595667;
	st.local.v4.u32 	[%rd6+208], {%r690, %r689, %r688, %r687};
	mov.b32 	%r691, 936617224;
	mov.b32 	%r692, -981034373;
	mov.b32 	%r693, -1255210046;
	mov.b32 	%r694, -340654296;
	st.local.v4.u32 	[%rd6+224], {%r694, %r693, %r692, %r691};
	mov.b32 	%r695, 384654466;
	mov.b32 	%r696, 50510442;
	mov.b32 	%r697, -1088179547;
	mov.b32 	%r698, 674296455;
	st.local.v4.u32 	[%rd6+240], {%r698, %r697, %r696, %r695};
	mov.b32 	%r699, 1766760930;
	mov.b32 	%r700, 133427442;
	mov.b32 	%r701, 2041025204;
	mov.b32 	%r702, -813028580;
	st.local.v4.u32 	[%rd6+256], {%r702, %r701, %r700, %r699};
	mov.b32 	%r703, -1497068802;
	mov.b32 	%r704, 886120290;
	mov.b32 	%r705, 84334014;
	mov.b32 	%r706, -630862348;
	st.local.v4.u32 	[%rd6+272], {%r706, %r705, %r704, %r703};
	mov.b32 	%r707, -156994069;
	mov.b32 	%r708, -1979370783;
	mov.b32 	%r709, -207445931;
	mov.b32 	%r710, 775200083;
	st.local.v4.u32 	[%rd6+288], {%r710, %r709, %r708, %r707};
	mov.b32 	%r711, 1857900816;
	mov.b32 	%r712, 1901987487;
	mov.b32 	%r713, 1614850799;
	mov.b32 	%r714, -2096416276;
	st.local.v4.u32 	[%rd6+304], {%r714, %r713, %r712, %r711};
	mov.b32 	%r715, -431143235;
	mov.b32 	%r716, 1054715397;
	mov.b32 	%r717, -577356538;
	mov.b32 	%r718, 557775242;
	st.local.v4.u32 	[%rd6+320], {%r718, %r717, %r716, %r715};
	mov.b32 	%r719, 1348534037;
	mov.b32 	%r720, 100954068;
	mov.b32 	%r721, -999226019;
	mov.b32 	%r722, 1418835341;
	st.local.v4.u32 	[%rd6+336], {%r722, %r721, %r720, %r719};
	mov.b32 	%r723, -647530594;
	mov.b32 	%r724, 1082772547;
	mov.b32 	%r725, -1110009879;
	mov.b32 	%r726, -1743182597;
	st.local.v4.u32 	[%rd6+352], {%r726, %r725, %r724, %r723};
	mov.b32 	%r727, -931537938;
	mov.b32 	%r728, 434583643;
	mov.b32 	%r729, -1995994997;
	mov.b32 	%r730, -391070398;
	st.local.v4.u32 	[%rd6+368], {%r730, %r729, %r728, %r727};
	mov.b32 	%r731, -2064070370;
	mov.b32 	%r732, 1115482383;
	mov.b32 	%r733, 2090944266;
	st.local.v4.u32 	[%rd6+384], {%r733, %r732, %r731, %r220};
	mov.b32 	%r734, 1517047410;
	mov.b32 	%r735, 287222896;
	mov.b32 	%r736, 724715757;
	mov.b32 	%r737, -2146860154;
	st.local.v4.u32 	[%rd6+400], {%r737, %r736, %r735, %r734};
	mov.b32 	%r738, 758523705;
	mov.b32 	%r739, -1371726123;
	mov.b32 	%r740, -2062592456;
	mov.b32 	%r741, 251526143;
	st.local.v4.u32 	[%rd6+416], {%r741, %r740, %r739, %r738};
	mov.b32 	%r742, 908343854;
	mov.b32 	%r743, 1536938324;
	mov.b32 	%r744, 1550328230;
	mov.b32 	%r745, 252339417;
	st.local.v4.u32 	[%rd6+432], {%r745, %r744, %r743, %r742};
	mov.b32 	%r746, -1692688751;
	mov.b32 	%r747, -290139498;
	mov.b32 	%r748, 1469255655;
	mov.b32 	%r749, 168604007;
	st.local.v4.u32 	[%rd6+448], {%r749, %r748, %r747, %r746};
	mov.b32 	%r750, 303830554;
	mov.b32 	%r751, 2002413899;
	mov.b32 	%r752, -597581280;
	mov.b32 	%r753, -1065332795;
	st.local.v4.u32 	[%rd6+464], {%r753, %r752, %r751, %r750};
	mov.b32 	%r754, 454171927;
	mov.b32 	%r755, 574374880;
	mov.b32 	%r756, -1597971158;
	mov.b32 	%r757, -1813902662;
	st.local.v4.u32 	[%rd6+480], {%r757, %r756, %r755, %r754};
	mov.b32 	%r758, 504678569;
	mov.b32 	%r759, -1238517336;
	mov.b32 	%r760, -1947030073;
	mov.b32 	%r761, 151915277;
	st.local.v4.u32 	[%rd6+496], {%r761, %r760, %r759, %r758};
	mov.b32 	%r762, 2141453664;
	mov.b32 	%r763, -1712407587;
	mov.b32 	%r764, 1974422535;
	mov.b32 	%r765, -245922535;
	st.local.v4.u32 	[%rd6+512], {%r765, %r764, %r763, %r762};
	mov.b32 	%r766, -77908866;
	mov.b32 	%r767, 1715782971;
	mov.b32 	%r768, 1918680309;
	mov.b32 	%r769, 33005350;
	st.local.v4.u32 	[%rd6+528], {%r769, %r768, %r767, %r766};
	mov.b32 	%r770, -457677839;
	mov.b32 	%r771, -306812676;
	mov.b32 	%r772, 600562886;
	mov.b32 	%r773, 1133213225;
	st.local.v4.u32 	[%rd6+544], {%r773, %r772, %r771, %r770};
	mov.b32 	%r774, -964419567;
	mov.b32 	%r775, -1760346078;
	mov.b32 	%r776, 1665273989;
	mov.b32 	%r777, 836225756;
	st.local.v4.u32 	[%rd6+560], {%r777, %r776, %r775, %r774};
	mov.b32 	%r778, 700935585;
	mov.b32 	%r779, -106032846;
	mov.b32 	%r780, -1143801795;
	mov.b32 	%r781, 1250262308;
	st.local.v4.u32 	[%rd6+576], {%r781, %r780, %r779, %r778};
	mov.b32 	%r782, -1049112349;
	mov.b32 	%r783, -2045907886;
	mov.b32 	%r784, -1294142672;
	mov.b32 	%r785, -1642247377;
	st.local.v4.u32 	[%rd6+592], {%r785, %r784, %r783, %r782};
	mov.b32 	%r786, -381214108;
	mov.b32 	%r787, -1810761144;
	mov.b32 	%r788, 1890163129;
	mov.b32 	%r789, -1288999914;
	st.local.v4.u32 	[%rd6+608], {%r789, %r788, %r787, %r786};
	mov.b32 	%r790, 857927568;
	mov.b32 	%r791, 2102843436;
	mov.b32 	%r792, -257942977;
	mov.b32 	%r793, -56048500;
	st.local.v4.u32 	[%rd6+624], {%r793, %r792, %r791, %r790};
	mov.b32 	%r794, -728222197;
	mov.b32 	%r795, -896729438;
	mov.b32 	%r796, 953795025;
	mov.b32 	%r797, 1233635150;
	st.local.v4.u32 	[%rd6+640], {%r797, %r796, %r795, %r794};
	mov.b32 	%r798, -1388337985;
	mov.b32 	%r799, -1210440050;
	mov.b32 	%r800, 2057644254;
	mov.b32 	%r801, -173617279;
	st.local.v4.u32 	[%rd6+656], {%r801, %r800, %r799, %r798};
	mov.b32 	%r802, 2119459398;
	mov.b32 	%r803, 1600822220;
	mov.b32 	%r804, 2018512274;
	mov.b32 	%r805, 976020637;
	st.local.v4.u32 	[%rd6+672], {%r805, %r804, %r803, %r802};
	mov.b32 	%r806, -1014827601;
	mov.b32 	%r807, 959340279;
	mov.b32 	%r808, -661591880;
	mov.b32 	%r809, -1913208301;
	st.local.v4.u32 	[%rd6+688], {%r809, %r808, %r807, %r806};
	mov.b32 	%r810, 634368786;
	mov.b32 	%r811, -714102483;
	mov.b32 	%r812, -798393197;
	mov.b32 	%r813, 1570750080;
	st.local.v4.u32 	[%rd6+704], {%r813, %r812, %r811, %r810};
	mov.b32 	%r814, 1004239803;
	mov.b32 	%r815, -1662488989;
	mov.b32 	%r816, 403744637;
	mov.b32 	%r817, -1396163687;
	st.local.v4.u32 	[%rd6+720], {%r817, %r816, %r815, %r814};
	mov.b32 	%r818, 1334028442;
	mov.b32 	%r819, -1695809097;
	mov.b32 	%r820, 1500443672;
	mov.b32 	%r821, 650971512;
	st.local.v4.u32 	[%rd6+736], {%r821, %r820, %r819, %r818};
	mov.b32 	%r822, 368043752;
	mov.b32 	%r823, -1138685745;
	mov.b32 	%r824, -5603610;
	mov.b32 	%r825, -1780062866;
	st.local.v4.u32 	[%rd6+752], {%r825, %r824, %r823, %r822};
	mov.b32 	%r826, -1339435396;
	mov.b32 	%r827, -1612000247;
	mov.b32 	%r828, 1867173430;
	mov.b32 	%r829, -407184997;
	st.local.v4.u32 	[%rd6+768], {%r829, %r828, %r827, %r826};
	mov.b32 	%r830, -1573535642;
	mov.b32 	%r831, -1513738092;
	mov.b32 	%r832, 1059729699;
	mov.b32 	%r833, -1540247630;
	st.local.v4.u32 	[%rd6+784], {%r833, %r832, %r831, %r830};
	mov.b32 	%r834, -1489824296;
	mov.b32 	%r835, -1864322864;
	mov.b32 	%r836, -2097371446;
	mov.b32 	%r837, 1316239292;
	st.local.v4.u32 	[%rd6+800], {%r837, %r836, %r835, %r834};
	mov.b32 	%r838, -1860751370;
	mov.b32 	%r839, -847311280;
	mov.b32 	%r840, -331221030;
	mov.b32 	%r841, 82922136;
	st.local.v4.u32 	[%rd6+816], {%r841, %r840, %r839, %r838};
	mov.b32 	%r842, -1763385596;
	mov.b32 	%r843, -1429449651;
	mov.b32 	%r844, -280801872;
	mov.b32 	%r845, 1299615190;
	st.local.v4.u32 	[%rd6+832], {%r845, %r844, %r843, %r842};
	mov.b32 	%r846, 1699118929;
	mov.b32 	%r847, 750893087;
	mov.b32 	%r848, 1783372680;
	mov.b32 	%r849, -778116171;
	st.local.v4.u32 	[%rd6+848], {%r849, %r848, %r847, %r846};
	mov.b32 	%r850, 201010753;
	mov.b32 	%r851, -2013629580;
	mov.b32 	%r852, -1946067659;
	mov.b32 	%r853, 1587348714;
	st.local.v4.u32 	[%rd6+864], {%r853, %r852, %r851, %r850};
	mov.b32 	%r854, -697494713;
	mov.b32 	%r855, 283718486;
	mov.b32 	%r856, -611167534;
	mov.b32 	%r857, 1739807261;
	st.local.v4.u32 	[%rd6+880], {%r857, %r856, %r855, %r854};
	mov.b32 	%r858, 334203196;
	mov.b32 	%r859, -128348652;
	mov.b32 	%r860, -1590199796;
	mov.b32 	%r861, -677737375;
	st.local.v4.u32 	[%rd6+896], {%r861, %r860, %r859, %r858};
	mov.b32 	%r862, 1199193265;
	mov.b32 	%r863, 484568549;
	mov.b32 	%r864, 1639396809;
	mov.b32 	%r865, -1446056409;
	st.local.v4.u32 	[%rd6+912], {%r865, %r864, %r863, %r862};
	mov.b32 	%r866, -948715721;
	mov.b32 	%r867, 337148366;
	mov.b32 	%r868, -229294221;
	mov.b32 	%r869, -761505313;
	st.local.v4.u32 	[%rd6+928], {%r869, %r868, %r867, %r866};
	mov.b32 	%r870, 1148749531;
	mov.b32 	%r871, 1038029935;
	mov.b32 	%r872, -44082262;
	mov.b32 	%r873, -145495347;
	st.local.v4.u32 	[%rd6+944], {%r873, %r872, %r871, %r870};
	mov.b32 	%r874, -1547542720;
	mov.b32 	%r875, 607661108;
	mov.b32 	%r876, 1756970692;
	mov.b32 	%r877, -1345682957;
	st.local.v4.u32 	[%rd6+960], {%r877, %r876, %r875, %r874};
	mov.b32 	%r878, 234832277;
	mov.b32 	%r879, 1009290057;
	mov.b32 	%r880, -490992603;
	mov.b32 	%r881, 488010435;
	st.local.v4.u32 	[%rd6+976], {%r881, %r880, %r879, %r878};
	mov.b32 	%r882, 1449431233;
	mov.b32 	%r883, -1260872476;
	mov.b32 	%r884, 201907891;
	mov.b32 	%r885, -1472630527;
	st.local.v4.u32 	[%rd6+992], {%r885, %r884, %r883, %r882};
	mov.b32 	%r886, -1194311081;
	mov.b32 	%r887, 1816687708;
	mov.b32 	%r888, 852848822;
	mov.b32 	%r889, -881106556;
	st.local.v4.u32 	[%rd6+1008], {%r889, %r888, %r887, %r886};
	mov.b32 	%r890, 982933031;
	mov.b32 	%r891, 449029143;
	mov.b32 	%r892, 2119394625;
	mov.b32 	%r893, 1364240372;
	st.local.v4.u32 	[%rd7], {%r893, %r892, %r891, %r890};
	add.s64 	%rd111, %rd7, 16;
	mov.b32 	%r894, 1267925987;
	mov.b32 	%r895, -1398056710;
	mov.b32 	%r896, 535905693;
	mov.b32 	%r897, 1003187115;
	st.local.v4.u32 	[%rd7+16], {%r897, %r896, %r895, %r894};
	mov.b32 	%r898, -182105086;
	mov.b32 	%r899, -2003732788;
	mov.b32 	%r900, -1376359050;
	mov.b32 	%r901, 542505520;
	st.local.v4.u32 	[%rd7+32], {%r901, %r900, %r899, %r898};
	mov.b32 	%r902, -1248877726;
	mov.b32 	%r903, 645940277;
	mov.b32 	%r904, -975713494;
	mov.b32 	%r905, 1341970405;
	st.local.v4.u32 	[%rd7+48], {%r905, %r904, %r903, %r902};
	mov.b32 	%r906, 1575076094;
	mov.b32 	%r907, 1167593194;
	mov.b32 	%r908, 627514298;
	mov.b32 	%r909, -565617999;
	st.local.v4.u32 	[%rd7+64], {%r909, %r908, %r907, %r906};
	mov.b32 	%r910, 1808202195;
	mov.b32 	%r911, -1918658746;
	mov.b32 	%r912, -2129465268;
	mov.b32 	%r913, -1023249105;
	st.local.v4.u32 	[%rd7+80], {%r913, %r912, %r911, %r910};
	mov.b32 	%r914, -1780852398;
	mov.b32 	%r915, -1075086739;
	mov.b32 	%r916, 362126482;
	mov.b32 	%r917, 65494927;
	st.local.v4.u32 	[%rd7+96], {%r917, %r916, %r915, %r914};
	mov.b32 	%r918, -1908094775;
	mov.b32 	%r919, 1227450848;
	mov.b32 	%r920, 1490231668;
	mov.b32 	%r921, -735214658;
	st.local.v4.u32 	[%rd7+112], {%r921, %r920, %r919, %r918};
	mov.b32 	%r922, 668823993;
	mov.b32 	%r923, -1721024936;
	mov.b32 	%r924, -193431154;
	mov.b32 	%r925, 1969916354;
	st.local.v4.u32 	[%rd7+128], {%r925, %r924, %r923, %r922};
	mov.b32 	%r926, 2108963534;
	mov.b32 	%r927, -916018144;
	mov.b32 	%r928, -266883704;
	mov.b32 	%r929, -1095348255;
	st.local.v4.u32 	[%rd7+144], {%r929, %r928, %r927, %r926};
	mov.b32 	%r930, 1648721747;
	mov.b32 	%r931, -1755303087;
	mov.b32 	%r932, -444452582;
	mov.b32 	%r933, 1662536415;
	st.local.v4.u32 	[%rd7+160], {%r933, %r932, %r931, %r930};
	mov.b32 	%r934, -107730168;
	mov.b32 	%r935, -31678335;
	mov.b32 	%r936, -1148932501;
	mov.b32 	%r937, -1310689436;
	st.local.v4.u32 	[%rd7+176], {%r937, %r936, %r935, %r934};
	mov.b32 	%r938, 1387788411;
	mov.b32 	%r939, -1803064098;
	mov.b32 	%r940, -1894122171;
	mov.b32 	%r941, 1884842056;
	st.local.v4.u32 	[%rd7+192], {%r941, %r940, %r939, %r938};
	mov.b32 	%r942, 1714072405;
	mov.b32 	%r943, -480800993;
	mov.b32 	%r944, 1927414347;
	mov.b32 	%r945, -1423715469;
	st.local.v4.u32 	[%rd7+208], {%r945, %r944, %r943, %r942};
	mov.b32 	%r946, -744159177;
	mov.b32 	%r947, -2036696123;
	mov.b32 	%r948, 788775605;
	mov.b32 	%r949, -1308153621;
	st.local.v4.u32 	[%rd7+224], {%r949, %r948, %r947, %r946};
	mov.b32 	%r950, -312704490;
	mov.b32 	%r951, 45771267;
	mov.b32 	%r952, 598910399;
	mov.b32 	%r953, 821200680;
	st.local.v4.u32 	[%rd7+240], {%r953, %r952, %r951, %r950};
	mov.b32 	%r954, 1319232105;
	mov.b32 	%r955, -202313209;
	mov.b32 	%r956, -1483557767;
	mov.b32 	%r957, -1976886065;
	st.local.v4.u32 	[%rd7+256], {%r957, %r956, %r955, %r954};
	mov.b32 	%r958, -997523802;
	mov.b32 	%r959, -786472396;
	mov.b32 	%r960, 114671109;
	mov.b32 	%r961, 1707996378;
	st.local.v4.u32 	[%rd7+272], {%r961, %r960, %r959, %r958};
	mov.b32 	%r962, -1535775754;
	mov.b32 	%r963, 87220618;
	mov.b32 	%r964, -1566550541;
	mov.b32 	%r965, 882725678;
	st.local.v4.u32 	[%rd7+288], {%r965, %r964, %r963, %r962};
	mov.b32 	%r966, -1118760850;
	mov.b32 	%r967, 1577492337;
	mov.b32 	%r968, 1084944224;
	mov.b32 	%r969, 188345475;
	st.local.v4.u32 	[%rd7+304], {%r969, %r968, %r967, %r966};
	mov.b32 	%r970, 1296481766;
	mov.b32 	%r971, -575797954;
	mov.b32 	%r972, -1774385443;
	mov.b32 	%r973, 1056541217;
	st.local.v4.u32 	[%rd7+320], {%r973, %r972, %r971, %r970};
	mov.b32 	%r974, 1627329872;
	mov.b32 	%r975, 74437638;
	mov.b32 	%r976, 1896177092;
	mov.b32 	%r977, -1850372780;
	st.local.v4.u32 	[%rd7+336], {%r977, %r976, %r975, %r974};
	mov.b32 	%r978, 1735892697;
	mov.b32 	%r979, -1983102144;
	mov.b32 	%r980, -694687299;
	mov.b32 	%r981, 421854104;
	st.local.v4.u32 	[%rd7+352], {%r981, %r980, %r979, %r978};
	mov.b32 	%r982, 2044456648;
	mov.b32 	%r983, -415737063;
	mov.b32 	%r984, 126389129;
	mov.b32 	%r985, -1329773848;
	st.local.v4.u32 	[%rd7+368], {%r985, %r984, %r983, %r982};
	mov.b32 	%r986, -121037180;
	mov.b32 	%r987, 2095648578;
	mov.b32 	%r988, -1589179780;
	st.local.v4.u32 	[%rd7+384], {%r988, %r987, %r986, %r220};
	mov.b32 	%r989, 1817080410;
	mov.b32 	%r990, 514617361;
	mov.b32 	%r991, 843640107;
	mov.b32 	%r992, 159614592;
	st.local.v4.u32 	[%rd7+400], {%r992, %r991, %r990, %r989};
	mov.b32 	%r993, 908540205;
	mov.b32 	%r994, 1025430958;
	mov.b32 	%r995, 257308805;
	mov.b32 	%r996, -33816818;
	st.local.v4.u32 	[%rd7+416], {%r996, %r995, %r994, %r993};
	mov.b32 	%r997, 607792694;
	mov.b32 	%r998, -1680780197;
	mov.b32 	%r999, 1747035740;
	mov.b32 	%r1000, 174381327;
	st.local.v4.u32 	[%rd7+432], {%r1000, %r999, %r998, %r997};
	mov.b32 	%r1001, 463376795;
	mov.b32 	%r1002, -1261267218;
	mov.b32 	%r1003, -1827674281;
	mov.b32 	%r1004, 212952842;
	st.local.v4.u32 	[%rd7+448], {%r1004, %r1003, %r1002, %r1001};
	mov.b32 	%r1005, 471210514;
	mov.b32 	%r1006, 1516850039;
	mov.b32 	%r1007, 1638015196;
	mov.b32 	%r1008, -2142255680;
	st.local.v4.u32 	[%rd7+464], {%r1008, %r1007, %r1006, %r1005};
	mov.b32 	%r1009, 303896347;
	mov.b32 	%r1010, 1011081250;
	mov.b32 	%r1011, -1058723168;
	mov.b32 	%r1012, -502613357;
	st.local.v4.u32 	[%rd7+480], {%r1012, %r1011, %r1010, %r1009};
	mov.b32 	%r1013, 348694814;
	mov.b32 	%r1014, 767142070;
	mov.b32 	%r1015, -223492213;
	mov.b32 	%r1016, 235605257;
	st.local.v4.u32 	[%rd7+496], {%r1016, %r1015, %r1014, %r1013};
	mov.b32 	%r1017, -1543675777;
	mov.b32 	%r1018, -289677927;
	mov.b32 	%r1019, -1353971851;
	mov.b32 	%r1020, 1468340721;
	st.local.v4.u32 	[%rd7+512], {%r1020, %r1019, %r1018, %r1017};
	mov.b32 	%r1021, 1530167035;
	mov.b32 	%r1022, 1153776486;
	mov.b32 	%r1023, 1555887474;
	mov.b32 	%r1024, -140564991;
	st.local.v4.u32 	[%rd7+528], {%r1024, %r1023, %r1022, %r1021};
	mov.b32 	%r1025, -1201409564;
	mov.b32 	%r1026, -1234633491;
	mov.b32 	%r1027, -874723805;
	mov.b32 	%r1028, -1955190461;
	st.local.v4.u32 	[%rd7+544], {%r1028, %r1027, %r1026, %r1025};
	mov.b32 	%r1029, -2078273082;
	mov.b32 	%r1030, 322970263;
	mov.b32 	%r1031, 1108378979;
	mov.b32 	%r1032, -674571215;
	st.local.v4.u32 	[%rd7+560], {%r1032, %r1031, %r1030, %r1029};
	mov.b32 	%r1033, -949116631;
	mov.b32 	%r1034, -1374604551;
	mov.b32 	%r1035, -755483205;
	mov.b32 	%r1036, -2055396278;
	st.local.v4.u32 	[%rd7+576], {%r1036, %r1035, %r1034, %r1033};
	mov.b32 	%r1037, 2010178497;
	mov.b32 	%r1038, 233591430;
	mov.b32 	%r1039, -588042062;
	mov.b32 	%r1040, 491466654;
	st.local.v4.u32 	[%rd7+592], {%r1040, %r1039, %r1038, %r1037};
	mov.b32 	%r1041, 1193436393;
	mov.b32 	%r1042, 301615252;
	mov.b32 	%r1043, -1449543312;
	mov.b32 	%r1044, 728503987;
	st.local.v4.u32 	[%rd7+608], {%r1044, %r1043, %r1042, %r1041};
	mov.b32 	%r1045, 586125363;
	mov.b32 	%r1046, 1457007741;
	mov.b32 	%r1047, -1608892432;
	mov.b32 	%r1048, -1463513860;
	st.local.v4.u32 	[%rd7+624], {%r1048, %r1047, %r1046, %r1045};
	mov.b32 	%r1049, -1741288492;
	mov.b32 	%r1050, -1929469238;
	mov.b32 	%r1051, -641609416;
	mov.b32 	%r1052, -2016981431;
	st.local.v4.u32 	[%rd7+640], {%r1052, %r1051, %r1050, %r1049};
	mov.b32 	%r1053, 1067761581;
	mov.b32 	%r1054, -635007305;
	mov.b32 	%r1055, -1524048262;
	mov.b32 	%r1056, -1496350219;
	st.local.v4.u32 	[%rd7+656], {%r1056, %r1055, %r1054, %r1053};
	mov.b32 	%r1057, 1415726718;
	mov.b32 	%r1058, 1788595295;
	mov.b32 	%r1059, 1343066744;
	mov.b32 	%r1060, 753179962;
	st.local.v4.u32 	[%rd7+672], {%r1060, %r1059, %r1058, %r1057};
	mov.b32 	%r1061, -2097827901;
	mov.b32 	%r1062, 777975609;
	mov.b32 	%r1063, -1863796520;
	mov.b32 	%r1064, -155053171;
	st.local.v4.u32 	[%rd7+688], {%r1064, %r1063, %r1062, %r1061};
	mov.b32 	%r1065, -810347995;
	mov.b32 	%r1066, 1873358293;
	mov.b32 	%r1067, 1769771984;
	mov.b32 	%r1068, -1614905251;
	st.local.v4.u32 	[%rd7+704], {%r1068, %r1067, %r1066, %r1065};
	mov.b32 	%r1069, -612648133;
	mov.b32 	%r1070, -395418724;
	mov.b32 	%r1071, 279411992;
	mov.b32 	%r1072, -935618132;
	st.local.v4.u32 	[%rd7+720], {%r1072, %r1071, %r1070, %r1069};
	mov.b32 	%r1073, -2086102449;
	mov.b32 	%r1074, -335431782;
	mov.b32 	%r1075, 1861490777;
	mov.b32 	%r1076, -855017434;
	st.local.v4.u32 	[%rd7+736], {%r1076, %r1075, %r1074, %r1073};
	mov.b32 	%r1077, -270079979;
	mov.b32 	%r1078, 554225596;
	mov.b32 	%r1079, -1434523905;
	mov.b32 	%r1080, -429560171;
	st.local.v4.u32 	[%rd7+752], {%r1080, %r1079, %r1078, %r1077};
	mov.b32 	%r1081, 701922480;
	mov.b32 	%r1082, -355202657;
	mov.b32 	%r1083, 1255028335;
	mov.b32 	%r1084, -1160143897;
	st.local.v4.u32 	[%rd7+768], {%r1084, %r1083, %r1082, %r1081};
	mov.b32 	%r1085, 901801634;
	mov.b32 	%r1086, -969894747;
	mov.b32 	%r1087, 707863359;
	mov.b32 	%r1088, 833598116;
	st.local.v4.u32 	[%rd7+784], {%r1088, %r1087, %r1086, %r1085};
	mov.b32 	%r1089, 857069735;
	mov.b32 	%r1090, -525283184;
	mov.b32 	%r1091, -56178046;
	mov.b32 	%r1092, 1949809742;
	st.local.v4.u32 	[%rd7+800], {%r1092, %r1091, %r1090, %r1089};
	mov.b32 	%r1093, 389019281;
	mov.b32 	%r1094, 2131644621;
	mov.b32 	%r1095, 1106762476;
	mov.b32 	%r1096, -246769660;
	st.local.v4.u32 	[%rd7+816], {%r1096, %r1095, %r1094, %r1093};
	mov.b32 	%r1097, -455146346;
	mov.b32 	%r1098, -866890326;
	mov.b32 	%r1099, 1129165039;
	mov.b32 	%r1100, 1989006925;
	st.local.v4.u32 	[%rd7+832], {%r1100, %r1099, %r1098, %r1097};
	mov.b32 	%r1101, 1182749029;
	mov.b32 	%r1102, -1044898004;
	mov.b32 	%r1103, 1276872810;
	mov.b32 	%r1104, -1629243951;
	st.local.v4.u32 	[%rd7+848], {%r1104, %r1103, %r1102, %r1101};
	mov.b32 	%r1105, -80854773;
	mov.b32 	%r1106, -93096825;
	mov.b32 	%r1107, 22885772;
	mov.b32 	%r1108, -1660622242;
	st.local.v4.u32 	[%rd7+864], {%r1108, %r1107, %r1106, %r1105};
	mov.b32 	%r1109, 1829980118;
	mov.b32 	%r1110, -382511600;
	mov.b32 	%r1111, -1840065829;
	mov.b32 	%r1112, -1285939865;
	st.local.v4.u32 	[%rd7+880], {%r1112, %r1111, %r1110, %r1109};
	mov.b32 	%r1113, -343327725;
	mov.b32 	%r1114, 1502483704;
	mov.b32 	%r1115, 930745505;
	mov.b32 	%r1116, -1702075945;
	st.local.v4.u32 	[%rd7+896], {%r1116, %r1115, %r1114, %r1113};
	mov.b32 	%r1117, 2050797895;
	mov.b32 	%r1118, -504503012;
	mov.b32 	%r1119, -1221211807;
	mov.b32 	%r1120, -823253079;
	st.local.v4.u32 	[%rd7+912], {%r1120, %r1119, %r1118, %r1117};
	mov.b32 	%r1121, 1941911495;
	mov.b32 	%r1122, 410635796;
	mov.b32 	%r1123, 1430221810;
	mov.b32 	%r1124, -1671831598;
	st.local.v4.u32 	[%rd7+928], {%r1124, %r1123, %r1122, %r1121};
	mov.b32 	%r1125, 2022103876;
	mov.b32 	%r1126, -552308931;
	mov.b32 	%r1127, 1599843069;
	mov.b32 	%r1128, 1407897079;
	st.local.v4.u32 	[%rd7+944], {%r1128, %r1127, %r1126, %r1125};
	mov.b32 	%r1129, -1033944925;
	mov.b32 	%r1130, 942421028;
	mov.b32 	%r1131, -1187068824;
	mov.b32 	%r1132, -897453137;
	st.local.v4.u32 	[%rd7+960], {%r1132, %r1131, %r1130, %r1129};
	mov.b32 	%r1133, -12479219;
	mov.b32 	%r1134, 680216892;
	mov.b32 	%r1135, -1140054558;
	mov.b32 	%r1136, 376619805;
	st.local.v4.u32 	[%rd7+976], {%r1136, %r1135, %r1134, %r1133};
	mov.b32 	%r1137, 1687208278;
	mov.b32 	%r1138, -660806476;
	mov.b32 	%r1139, 148812556;
	mov.b32 	%r1140, 963707304;
	st.local.v4.u32 	[%rd7+992], {%r1140, %r1139, %r1138, %r1137};
	mov.b32 	%r1141, -800958536;
	mov.b32 	%r1142, 1215585388;
	mov.b32 	%r1143, -714033614;
	mov.b32 	%r1144, 2069988555;
	st.local.v4.u32 	[%rd7+1008], {%r1144, %r1143, %r1142, %r1141};
	mov.u32 	%r1145, _ZZ14AES_128DecryptP8aesBlockyPjiE11matrizCajaS;
	add.s32 	%r6111, %r1145, 3;
	mov.u32 	%r1146, _ZZ14AES_128DecryptP8aesBlockyPjiE2T1;
	add.s32 	%r6110, %r1146, 16;
	mov.u32 	%r1147, _ZZ14AES_128DecryptP8aesBlockyPjiE2T4;
	add.s32 	%r6109, %r1147, 16;
	mov.u32 	%r1148, _ZZ14AES_128DecryptP8aesBlockyPjiE2T2;
	add.s32 	%r6108, %r1148, 16;
	mov.u32 	%r1149, _ZZ14AES_128DecryptP8aesBlockyPjiE2T3;
	add.s32 	%r6107, %r1149, 16;
	mov.b32 	%r6112, 7;
$L__BB3_12:
	ld.local.v2.b32 	{%r1150, %r1151}, [%rd105];
	bfe.u32 	%r1152, %r1151, 24, 8;
	bfe.u32 	%r1153, %r1151, 16, 8;
	bfe.u32 	%r1154, %r1151, 8, 8;
	bfe.u32 	%r1155, %r1151, 0, 8;
	bfe.u32 	%r1156, %r1150, 24, 8;
	bfe.u32 	%r1157, %r1150, 16, 8;
	bfe.u32 	%r1158, %r1150, 8, 8;
	bfe.u32 	%r1159, %r1150, 0, 8;
	st.shared.u8 	[%r6111+-3], %r1159;
	ld.local.v4.u32 	{%r1160, %r1161, %r1162, %r1163}, [%rd114+-16];
	st.shared.u32 	[%r6110+-16], %r1160;
	ld.local.v4.u32 	{%r1164, %r1165, %r1166, %r1167}, [%rd113+-16];
	st.shared.u32 	[%r6108+-16], %r1164;
	ld.local.v4.u32 	{%r1168, %r1169, %r1170, %r1171}, [%rd112+-16];
	st.shared.u32 	[%r6107+-16], %r1168;
	ld.local.v4.u32 	{%r1172, %r1173, %r1174, %r1175}, [%rd111+-16];
	st.shared.u32 	[%r6109+-16], %r1172;
	st.shared.u8 	[%r6111+-2], %r1158;
	st.shared.u32 	[%r6110+-12], %r1161;
	st.shared.u32 	[%r6108+-12], %r1165;
	st.shared.u32 	[%r6107+-12], %r1169;
	st.shared.u32 	[%r6109+-12], %r1173;
	st.shared.u8 	[%r6111+-1], %r1157;
	st.shared.u32 	[%r6110+-8], %r1162;
	st.shared.u32 	[%r6108+-8], %r1166;
	st.shared.u32 	[%r6107+-8], %r1170;
	st.shared.u32 	[%r6109+-8], %r1174;
	st.shared.u8 	[%r6111], %r1156;
	st.shared.u32 	[%r6110+-4], %r1163;
	st.shared.u32 	[%r6108+-4], %r1167;
	st.shared.u32 	[%r6107+-4], %r1171;
	st.shared.u32 	[%r6109+-4], %r1175;
	st.shared.u8 	[%r6111+1], %r1155;
	ld.local.v4.u32 	{%r1176, %r1177, %r1178, %r1179}, [%rd114];
	st.shared.u32 	[%r6110], %r1176;
	ld.local.v4.u32 	{%r1180, %r1181, %r1182, %r1183}, [%rd113];
	st.shared.u32 	[%r6108], %r1180;
	ld.local.v4.u32 	{%r1184, %r1185, %r1186, %r1187}, [%rd112];
	st.shared.u32 	[%r6107], %r1184;
	ld.local.v4.u32 	{%r1188, %r1189, %r1190, %r1191}, [%rd111];
	st.shared.u32 	[%r6109], %r1188;
	st.shared.u8 	[%r6111+2], %r1154;
	st.shared.u32 	[%r6110+4], %r1177;
	st.shared.u32 	[%r6108+4], %r1181;
	st.shared.u32 	[%r6107+4], %r1185;
	st.shared.u32 	[%r6109+4], %r1189;
	st.shared.u8 	[%r6111+3], %r1153;
	st.shared.u32 	[%r6110+8], %r1178;
	st.shared.u32 	[%r6108+8], %r1182;
	st.shared.u32 	[%r6107+8], %r1186;
	st.shared.u32 	[%r6109+8], %r1190;
	st.shared.u8 	[%r6111+4], %r1152;
	st.shared.u32 	[%r6110+12], %r1179;
	st.shared.u32 	[%r6108+12], %r1183;
	st.shared.u32 	[%r6107+12], %r1187;
	st.shared.u32 	[%r6109+12], %r1191;
	add.s32 	%r6112, %r6112, 8;
	add.s64 	%rd105, %rd105, 8;
	add.s64 	%rd114, %rd114, 32;
	add.s64 	%rd113, %rd113, 32;
	add.s64 	%rd112, %rd112, 32;
	add.s64 	%rd111, %rd111, 32;
	add.s32 	%r6111, %r6111, 8;
	add.s32 	%r6110, %r6110, 32;
	add.s32 	%r6109, %r6109, 32;
	add.s32 	%r6108, %r6108, 32;
	add.s32 	%r6107, %r6107, 32;
	setp.ne.s32 	%p6, %r6112, 263;
	@%p6 bra 	$L__BB3_12;
$L__BB3_13:
	ld.param.u64 	%rd98, [_Z24OCB128DecryptRandomAccesP8aesBlockS0_S0_yyyPjS1__param_6];
	ld.param.u64 	%rd94, [_Z24OCB128DecryptRandomAccesP8aesBlockS0_S0_yyyPjS1__param_1];
	ld.param.u64 	%rd91, [_Z24OCB128DecryptRandomAccesP8aesBlockS0_S0_yyyPjS1__param_0];
	bar.sync 	0;
	cvta.to.global.u64 	%rd67, %rd91;
	mov.u32 	%r1192, %ntid.x;
	mov.u32 	%r1193, %ctaid.x;
	mov.u32 	%r1194, %tid.x;
	mad.lo.s32 	%r1195, %r1192, %r1193, %r1194;
	mul.wide.s32 	%rd68, %r1195, 16;
	add.s64 	%rd69, %rd67, %rd68;
	ld.global.u32 	%r1196, [%rd69];
	ld.global.u32 	%r1197, [%rd69+4];
	ld.global.u32 	%r1198, [%rd69+8];
	ld.global.u32 	%r1199, [%rd69+12];
	cvta.to.global.u64 	%rd70, %rd98;
	ld.global.u32 	%r1200, [%rd70];
	xor.b32  	%r1201, %r1200, %r1196;
	ld.global.u32 	%r1202, [%rd70+4];
	xor.b32  	%r1203, %r1202, %r1197;
	ld.global.u32 	%r1204, [%rd70+8];
	xor.b32  	%r1205, %r1204, %r1198;
	ld.global.u32 	%r1206, [%rd70+12];
	xor.b32  	%r1207, %r1206, %r1199;
	shl.b32 	%r1208, %r1201, 2;
	and.b32  	%r1209, %r1208, 1020;
	mov.u32 	%r1210, _ZZ14AES_128DecryptP8aesBlockyPjiE2T1;
	add.s32 	%r1211, %r1210, %r1209;
	ld.shared.u32 	%r1212, [%r1211];
	shr.u32 	%r1213, %r1207, 6;
	and.b32  	%r1214, %r1213, 1020;
	mov.u32 	%r1215, _ZZ14AES_128DecryptP8aesBlockyPjiE2T2;
	add.s32 	%r1216, %r1215, %r1214;
	ld.shared.u32 	%r1217, [%r1216];
	shr.u32 	%r1218, %r1205, 14;
	and.b32  	%r1219, %r1218, 1020;
	mov.u32 	%r1220, _ZZ14AES_128DecryptP8aesBlockyPjiE2T3;
	add.s32 	%r1221, %r1220, %r1219;
	ld.shared.u32 	%r1222, [%r1221];
	shr.u32 	%r1223, %r1203, 22;
	and.b32  	%r1224, %r1223, 1020;
	mov.u32 	%r1225, _ZZ14AES_128DecryptP8aesBlockyPjiE2T4;
	add.s32 	%r1226, %r1225, %r1224;
	ld.shared.u32 	%r1227, [%r1226];
	xor.b32  	%r1228, %r1217, %r1212;
	xor.b32  	%r1229, %r1228, %r1222;
	xor.b32  	%r1230, %r1229, %r1227;
	shl.b32 	%r1231, %r1203, 2;
	and.b32  	%r1232, %r1231, 1020;
	add.s32 	%r1233, %r1210, %r1232;
	ld.shared.u32 	%r1234, [%r1233];
	shr.u32 	%r1235, %r1201, 6;
	and.b32  	%r1236, %r1235, 1020;
	add.s32 	%r1237, %r1215, %r1236;
	ld.shared.u32 	%r1238, [%r1237];
	shr.u32 	%r1239, %r1207, 14;
	and.b32  	%r1240, %r1239, 1020;
	add.s32 	%r1241, %r1220, %r1240;
	ld.shared.u32 	%r1242, [%r1241];
	shr.u32 	%r1243, %r1205, 22;
	and.b32  	%r1244, %r1243, 1020;
	add.s32 	%r1245, %r1225, %r1244;
	ld.shared.u32 	%r1246, [%r1245];
	xor.b32  	%r1247, %r1238, %r1234;
	xor.b32  	%r1248, %r1247, %r1242;
	xor.b32  	%r1249, %r1248, %r1246;
	shl.b32 	%r1250, %r1205, 2;
	and.b32  	%r1251, %r1250, 1020;
	add.s32 	%r1252, %r1210, %r1251;
	ld.shared.u32 	%r1253, [%r1252];
	shr.u32 	%r1254, %r1203, 6;
	and.b32  	%r1255, %r1254, 1020;
	add.s32 	%r1256, %r1215, %r1255;
	ld.shared.u32 	%r1257, [%r1256];
	shr.u32 	%r1258, %r1201, 14;
	and.b32  	%r1259, %r1258, 1020;
	add.s32 	%r1260, %r1220, %r1259;
	ld.shared.u32 	%r1261, [%r1260];
	shr.u32 	%r1262, %r1207, 22;
	and.b32  	%r1263, %r1262, 1020;
	add.s32 	%r1264, %r1225, %r1263;
	ld.shared.u32 	%r1265, [%r1264];
	xor.b32  	%r1266, %r1257, %r1253;
	xor.b32  	%r1267, %r1266, %r1261;
	xor.b32  	%r1268, %r1267, %r1265;
	shl.b32 	%r1269, %r1207, 2;
	and.b32  	%r1270, %r1269, 1020;
	add.s32 	%r1271, %r1210, %r1270;
	ld.shared.u32 	%r1272, [%r1271];
	shr.u32 	%r1273, %r1205, 6;
	and.b32  	%r1274, %r1273, 1020;
	add.s32 	%r1275, %r1215, %r1274;
	ld.shared.u32 	%r1276, [%r1275];
	shr.u32 	%r1277, %r1203, 14;
	and.b32  	%r1278, %r1277, 1020;
	add.s32 	%r1279, %r1220, %r1278;
	ld.shared.u32 	%r1280, [%r1279];
	shr.u32 	%r1281, %r1201, 22;
	and.b32  	%r1282, %r1281, 1020;
	add.s32 	%r1283, %r1225, %r1282;
	ld.shared.u32 	%r1284, [%r1283];
	xor.b32  	%r1285, %r1276, %r1272;
	xor.b32  	%r1286, %r1285, %r1280;
	xor.b32  	%r1287, %r1286, %r1284;
	ld.global.u32 	%r1288, [%rd70+16];
	xor.b32  	%r1289, %r1288, %r1230;
	ld.global.u32 	%r1290, [%rd70+20];
	xor.b32  	%r1291, %r1290, %r1249;
	ld.global.u32 	%r1292, [%rd70+24];
	xor.b32  	%r1293, %r1292, %r1268;
	ld.global.u32 	%r1294, [%rd70+28];
	xor.b32  	%r1295, %r1294, %r1287;
	shl.b32 	%r1296, %r1289, 2;
	and.b32  	%r1297, %r1296, 1020;
	add.s32 	%r1298, %r1210, %r1297;
	ld.shared.u32 	%r1299, [%r1298];
	shr.u32 	%r1300, %r1295, 6;
	and.b32  	%r1301, %r1300, 1020;
	add.s32 	%r1302, %r1215, %r1301;
	ld.shared.u32 	%r1303, [%r1302];
	shr.u32 	%r1304, %r1293, 14;
	and.b32  	%r1305, %r1304, 1020;
	add.s32 	%r1306, %r1220, %r1305;
	ld.shared.u32 	%r1307, [%r1306];
	shr.u32 	%r1308, %r1291, 22;
	and.b32  	%r1309, %r1308, 1020;
	add.s32 	%r1310, %r1225, %r1309;
	ld.shared.u32 	%r1311, [%r1310];
	xor.b32  	%r1312, %r1303, %r1299;
	xor.b32  	%r1313, %r1312, %r1307;
	xor.b32  	%r1314, %r1313, %r1311;
	shl.b32 	%r1315, %r1291, 2;
	and.b32  	%r1316, %r1315, 1020;
	add.s32 	%r1317, %r1210, %r1316;
	ld.shared.u32 	%r1318, [%r1317];
	shr.u32 	%r1319, %r1289, 6;
	and.b32  	%r1320, %r1319, 1020;
	add.s32 	%r1321, %r1215, %r1320;
	ld.shared.u32 	%r1322, [%r1321];
	shr.u32 	%r1323, %r1295, 14;
	and.b32  	%r1324, %r1323, 1020;
	add.s32 	%r1325, %r1220, %r1324;
	ld.shared.u32 	%r1326, [%r1325];
	shr.u32 	%r1327, %r1293, 22;
	and.b32  	%r1328, %r1327, 1020;
	add.s32 	%r1329, %r1225, %r1328;
	ld.shared.u32 	%r1330, [%r1329];
	xor.b32  	%r1331, %r1322, %r1318;
	xor.b32  	%r1332, %r1331, %r1326;
	xor.b32  	%r1333, %r1332, %r1330;
	shl.b32 	%r1334, %r1293, 2;
	and.b32  	%r1335, %r1334, 1020;
	add.s32 	%r1336, %r1210, %r1335;
	ld.shared.u32 	%r1337, [%r1336];
	shr.u32 	%r1338, %r1291, 6;
	and.b32  	%r1339, %r1338, 1020;
	add.s32 	%r1340, %r1215, %r1339;
	ld.shared.u32 	%r1341, [%r1340];
	shr.u32 	%r1342, %r1289, 14;
	and.b32  	%r1343, %r1342, 1020;
	add.s32 	%r1344, %r1220, %r1343;
	ld.shared.u32 	%r1345, [%r1344];
	shr.u32 	%r1346, %r1295, 22;
	and.b32  	%r1347, %r1346, 1020;
	add.s32 	%r1348, %r1225, %r1347;
	ld.shared.u32 	%r1349, [%r1348];
	xor.b32  	%r1350, %r1341, %r1337;
	xor.b32  	%r1351, %r1350, %r1345;
	xor.b32  	%r1352, %r1351, %r1349;
	shl.b32 	%r1353, %r1295, 2;
	and.b32  	%r1354, %r1353, 1020;
	add.s32 	%r1355, %r1210, %r1354;
	ld.shared.u32 	%r1356, [%r1355];
	shr.u32 	%r1357, %r1293, 6;
	and.b32  	%r1358, %r1357, 1020;
	add.s32 	%r1359, %r1215, %r1358;
	ld.shared.u32 	%r1360, [%r1359];
	shr.u32 	%r1361, %r1291, 14;
	and.b32  	%r1362, %r1361, 1020;
	add.s32 	%r1363, %r1220, %r1362;
	ld.shared.u32 	%r1364, [%r1363];
	shr.u32 	%r1365, %r1289, 22;
	and.b32  	%r1366, %r1365, 1020;
	add.s32 	%r1367, %r1225, %r1366;
	ld.shared.u32 	%r1368, [%r1367];
	xor.b32  	%r1369, %r1360, %r1356;
	xor.b32  	%r1370, %r1369, %r1364;
	xor.b32  	%r1371, %r1370, %r1368;
	ld.global.u32 	%r1372, [%rd70+32];
	xor.b32  	%r1373, %r1372, %r1314;
	ld.global.u32 	%r1374, [%rd70+36];
	xor.b32  	%r1375, %r1374, %r1333;
	ld.global.u32 	%r1376, [%rd70+40];
	xor.b32  	%r1377, %r1376, %r1352;
	ld.global.u32 	%r1378, [%rd70+44];
	xor.b32  	%r1379, %r1378, %r1371;
	shl.b32 	%r1380, %r1373, 2;
	and.b32  	%r1381, %r1380, 1020;
	add.s32 	%r1382, %r1210, %r1381;
	ld.shared.u32 	%r1383, [%r1382];
	shr.u32 	%r1384, %r1379, 6;
	and.b32  	%r1385, %r1384, 1020;
	add.s32 	%r1386, %r1215, %r1385;
	ld.shared.u32 	%r1387, [%r1386];
	shr.u32 	%r1388, %r1377, 14;
	and.b32  	%r1389, %r1388, 1020;
	add.s32 	%r1390, %r1220, %r1389;
	ld.shared.u32 	%r1391, [%r1390];
	shr.u32 	%r1392, %r1375, 22;
	and.b32  	%r1393, %r1392, 1020;
	add.s32 	%r1394, %r1225, %r1393;
	ld.shared.u32 	%r1395, [%r1394];
	xor.b32  	%r1396, %r1387, %r1383;
	xor.b32  	%r1397, %r1396, %r1391;
	xor.b32  	%r1398, %r1397, %r1395;
	shl.b32 	%r1399, %r1375, 2;
	and.b32  	%r1400, %r1399, 1020;
	add.s32 	%r1401, %r1210, %r1400;
	ld.shared.u32 	%r1402, [%r1401];
	shr.u32 	%r1403, %r1373, 6;
	and.b32  	%r1404, %r1403, 1020;
	add.s32 	%r1405, %r1215, %r1404;
	ld.shared.u32 	%r1406, [%r1405];
	shr.u32 	%r1407, %r1379, 14;
	and.b32  	%r1408, %r1407, 1020;
	add.s32 	%r1409, %r1220, %r1408;
	ld.shared.u32 	%r1410, [%r1409];
	shr.u32 	%r1411, %r1377, 22;
	and.b32  	%r1412, %r1411, 1020;
	add.s32 	%r1413, %r1225, %r1412;
	ld.shared.u32 	%r1414, [%r1413];
	xor.b32  	%r1415, %r1406, %r1402;
	xor.b32  	%r1416, %r1415, %r1410;
	xor.b32  	%r1417, %r1416, %r1414;
	shl.b32 	%r1418, %r1377, 2;
	and.b32  	%r1419, %r1418, 1020;
	add.s32 	%r1420, %r1210, %r1419;
	ld.shared.u32 	%r1421, [%r1420];
	shr.u32 	%r1422, %r1375, 6;
	and.b32  	%r1423, %r1422, 1020;
	add.s32 	%r1424, %r1215, %r1423;
	ld.shared.u32 	%r1425, [%r1424];
	shr.u32 	%r1426, %r1373, 14;
	and.b32  	%r1427, %r1426, 1020;
	add.s32 	%r1428, %r1220, %r1427;
	ld.shared.u32 	%r1429, [%r1428];
	shr.u32 	%r1430, %r1379, 22;
	and.b32  	%r1431, %r1430, 1020;
	add.s32 	%r1432, %r1225, %r1431;
	ld.shared.u32 	%r1433, [%r1432];
	xor.b32  	%r1434, %r1425, %r1421;
	xor.b32  	%r1435, %r1434, %r1429;
	xor.b32  	%r1436, %r1435, %r1433;
	shl.b32 	%r1437, %r1379, 2;
	and.b32  	%r1438, %r1437, 1020;
	add.s32 	%r1439, %r1210, %r1438;
	ld.shared.u32 	%r1440, [%r1439];
	shr.u32 	%r1441, %r1377, 6;
	and.b32  	%r1442, %r1441, 1020;
	add.s32 	%r1443, %r1215, %r1442;
	ld.shared.u32 	%r1444, [%r1443];
	shr.u32 	%r1445, %r1375, 14;
	and.b32  	%r1446, %r1445, 1020;
	add.s32 	%r1447, %r1220, %r1446;
	ld.shared.u32 	%r1448, [%r1447];
	shr.u32 	%r1449, %r1373, 22;
	and.b32  	%r1450, %r1449, 1020;
	add.s32 	%r1451, %r1225, %r1450;
	ld.shared.u32 	%r1452, [%r1451];
	xor.b32  	%r1453, %r1444, %r1440;
	xor.b32  	%r1454, %r1453, %r1448;
	xor.b32  	%r1455, %r1454, %r1452;
	ld.global.u32 	%r1456, [%rd70+48];
	xor.b32  	%r1457, %r1456, %r1398;
	ld.global.u32 	%r1458, [%rd70+52];
	xor.b32  	%r1459, %r1458, %r1417;
	ld.global.u32 	%r1460, [%rd70+56];
	xor.b32  	%r1461, %r1460, %r1436;
	ld.global.u32 	%r1462, [%rd70+60];
	xor.b32  	%r1463, %r1462, %r1455;
	shl.b32 	%r1464, %r1457, 2;
	and.b32  	%r1465, %r1464, 1020;
	add.s32 	%r1466, %r1210, %r1465;
	ld.shared.u32 	%r1467, [%r1466];
	shr.u32 	%r1468, %r1463, 6;
	and.b32  	%r1469, %r1468, 1020;
	add.s32 	%r1470, %r1215, %r1469;
	ld.shared.u32 	%r1471, [%r1470];
	shr.u32 	%r1472, %r1461, 14;
	and.b32  	%r1473, %r1472, 1020;
	add.s32 	%r1474, %r1220, %r1473;
	ld.shared.u32 	%r1475, [%r1474];
	shr.u32 	%r1476, %r1459, 22;
	and.b32  	%r1477, %r1476, 1020;
	add.s32 	%r1478, %r1225, %r1477;
	ld.shared.u32 	%r1479, [%r1478];
	xor.b32  	%r1480, %r1471, %r1467;
	xor.b32  	%r1481, %r1480, %r1475;
	xor.b32  	%r1482, %r1481, %r1479;
	shl.b32 	%r1483, %r1459, 2;
	and.b32  	%r1484, %r1483, 1020;
	add.s32 	%r1485, %r1210, %r1484;
	ld.shared.u32 	%r1486, [%r1485];
	shr.u32 	%r1487, %r1457, 6;
	and.b32  	%r1488, %r1487, 1020;
	add.s32 	%r1489, %r1215, %r1488;
	ld.shared.u32 	%r1490, [%r1489];
	shr.u32 	%r1491, %r1463, 14;
	and.b32  	%r1492, %r1491, 1020;
	add.s32 	%r1493, %r1220, %r1492;
	ld.shared.u32 	%r1494, [%r1493];
	shr.u32 	%r1495, %r1461, 22;
	and.b32  	%r1496, %r1495, 1020;
	add.s32 	%r1497, %r1225, %r1496;
	ld.shared.u32 	%r1498, [%r1497];
	xor.b32  	%r1499, %r1490, %r1486;
	xor.b32  	%r1500, %r1499, %r1494;
	xor.b32  	%r1501, %r1500, %r1498;
	shl.b32 	%r1502, %r1461, 2;
	and.b32  	%r1503, %r1502, 1020;
	add.s32 	%r1504, %r1210, %r1503;
	ld.shared.u32 	%r1505, [%r1504];
	shr.u32 	%r1506, %r1459, 6;
	and.b32  	%r1507, %r1506, 1020;
	add.s32 	%r1508, %r1215, %r1507;
	ld.shared.u32 	%r1509, [%r1508];
	shr.u32 	%r1510, %r1457, 14;
	and.b32  	%r1511, %r1510, 1020;
	add.s32 	%r1512, %r1220, %r1511;
	ld.shared.u32 	%r1513, [%r1512];
	shr.u32 	%r1514, %r1463, 22;
	and.b32  	%r1515, %r1514, 1020;
	add.s32 	%r1516, %r1225, %r1515;
	ld.shared.u32 	%r1517, [%r1516];
	xor.b32  	%r1518, %r1509, %r1505;
	xor.b32  	%r1519, %r1518, %r1513;
	xor.b32  	%r1520, %r1519, %r1517;
	shl.b32 	%r1521, %r1463, 2;
	and.b32  	%r1522, %r1521, 1020;
	add.s32 	%r1523, %r1210, %r1522;
	ld.shared.u32 	%r1524, [%r1523];
	shr.u32 	%r1525, %r1461, 6;
	and.b32  	%r1526, %r1525, 1020;
	add.s32 	%r1527, %r1215, %r1526;
	ld.shared.u32 	%r1528, [%r1527];
	shr.u32 	%r1529, %r1459, 14;
	and.b32  	%r1530, %r1529, 1020;
	add.s32 	%r1531, %r1220, %r1530;
	ld.shared.u32 	%r1532, [%r1531];
	shr.u32 	%r1533, %r1457, 22;
	and.b32  	%r1534, %r1533, 1020;
	add.s32 	%r1535, %r1225, %r1534;
	ld.shared.u32 	%r1536, [%r1535];
	xor.b32  	%r1537, %r1528, %r1524;
	xor.b32  	%r1538, %r1537, %r1532;
	xor.b32  	%r1539, %r1538, %r1536;
	ld.global.u32 	%r1540, [%rd70+64];
	xor.b32  	%r1541, %r1540, %r1482;
	ld.global.u32 	%r1542, [%rd70+68];
	xor.b32  	%r1543, %r1542, %r1501;
	ld.global.u32 	%r1544, [%rd70+72];
	xor.b32  	%r1545, %r1544, %r1520;
	ld.global.u32 	%r1546, [%rd70+76];
	xor.b32  	%r1547, %r1546, %r1539;
	shl.b32 	%r1548, %r1541, 2;
	and.b32  	%r1549, %r1548, 1020;
	add.s32 	%r1550, %r1210, %r1549;
	ld.shared.u32 	%r1551, [%r1550];
	shr.u32 	%r1552, %r1547, 6;
	and.b32  	%r1553, %r1552, 1020;
	add.s32 	%r1554, %r1215, %r1553;
	ld.shared.u32 	%r1555, [%r1554];
	shr.u32 	%r1556, %r1545, 14;
	and.b32  	%r1557, %r1556, 1020;
	add.s32 	%r1558, %r1220, %r1557;
	ld.shared.u32 	%r1559, [%r1558];
	shr.u32 	%r1560, %r1543, 22;
	and.b32  	%r1561, %r1560, 1020;
	add.s32 	%r1562, %r1225, %r1561;
	ld.shared.u32 	%r1563, [%r1562];
	xor.b32  	%r1564, %r1555, %r1551;
	xor.b32  	%r1565, %r1564, %r1559;
	xor.b32  	%r1566, %r1565, %r1563;
	shl.b32 	%r1567, %r1543, 2;
	and.b32  	%r1568, %r1567, 1020;
	add.s32 	%r1569, %r1210, %r1568;
	ld.shared.u32 	%r1570, [%r1569];
	shr.u32 	%r1571, %r1541, 6;
	and.b32  	%r1572, %r1571, 1020;
	add.s32 	%r1573, %r1215, %r1572;
	ld.shared.u32 	%r1574, [%r1573];
	shr.u32 	%r1575, %r1547, 14;
	and.b32  	%r1576, %r1575, 1020;
	add.s32 	%r1577, %r1220, %r1576;
	ld.shared.u32 	%r1578, [%r1577];
	shr.u32 	%r1579, %r1545, 22;
	and.b32  	%r1580, %r1579, 1020;
	add.s32 	%r1581, %r1225, %r1580;
	ld.shared.u32 	%r1582, [%r1581];
	xor.b32  	%r1583, %r1574, %r1570;
	xor.b32  	%r1584, %r1583, %r1578;
	xor.b32  	%r1585, %r1584, %r1582;
	shl.b32 	%r1586, %r1545, 2;
	and.b32  	%r1587, %r1586, 1020;
	add.s32 	%r1588, %r1210, %r1587;
	ld.shared.u32 	%r1589, [%r1588];
	shr.u32 	%r1590, %r1543, 6;
	and.b32  	%r1591, %r1590, 1020;
	add.s32 	%r1592, %r1215, %r1591;
	ld.shared.u32 	%r1593, [%r1592];
	shr.u32 	%r1594, %r1541, 14;
	and.b32  	%r1595, %r1594, 1020;
	add.s32 	%r1596, %r1220, %r1595;
	ld.shared.u32 	%r1597, [%r1596];
	shr.u32 	%r1598, %r1547, 22;
	and.b32  	%r1599, %r1598, 1020;
	add.s32 	%r1600, %r1225, %r1599;
	ld.shared.u32 	%r1601, [%r1600];
	xor.b32  	%r1602, %r1593, %r1589;
	xor.b32  	%r1603, %r1602, %r1597;
	xor.b32  	%r1604, %r1603, %r1601;
	shl.b32 	%r1605, %r1547, 2;
	and.b32  	%r1606, %r1605, 1020;
	add.s32 	%r1607, %r1210, %r1606;
	ld.shared.u32 	%r1608, [%r1607];
	shr.u32 	%r1609, %r1545, 6;
	and.b32  	%r1610, %r1609, 1020;
	add.s32 	%r1611, %r1215, %r1610;
	ld.shared.u32 	%r1612, [%r1611];
	shr.u32 	%r1613, %r1543, 14;
	and.b32  	%r1614, %r1613, 1020;
	add.s32 	%r1615, %r1220, %r1614;
	ld.shared.u32 	%r1616, [%r1615];
	shr.u32 	%r1617, %r1541, 22;
	and.b32  	%r1618, %r1617, 1020;
	add.s32 	%r1619, %r1225, %r1618;
	ld.shared.u32 	%r1620, [%r1619];
	xor.b32  	%r1621, %r1612, %r1608;
	xor.b32  	%r1622, %r1621, %r1616;
	xor.b32  	%r1623, %r1622, %r1620;
	ld.global.u32 	%r1624, [%rd70+80];
	xor.b32  	%r1625, %r1624, %r1566;
	ld.global.u32 	%r1626, [%rd70+84];
	xor.b32  	%r1627, %r1626, %r1585;
	ld.global.u32 	%r1628, [%rd70+88];
	xor.b32  	%r1629, %r1628, %r1604;
	ld.global.u32 	%r1630, [%rd70+92];
	xor.b32  	%r1631, %r1630, %r1623;
	shl.b32 	%r1632, %r1625, 2;
	and.b32  	%r1633, %r1632, 1020;
	add.s32 	%r1634, %r1210, %r1633;
	ld.shared.u32 	%r1635, [%r1634];
	shr.u32 	%r1636, %r1631, 6;
	and.b32  	%r1637, %r1636, 1020;
	add.s32 	%r1638, %r1215, %r1637;
	ld.shared.u32 	%r1639, [%r1638];
	shr.u32 	%r1640, %r1629, 14;
	and.b32  	%r1641, %r1640, 1020;
	add.s32 	%r1642, %r1220, %r1641;
	ld.shared.u32 	%r1643, [%r1642];
	shr.u32 	%r1644, %r1627, 22;
	and.b32  	%r1645, %r1644, 1020;
	add.s32 	%r1646, %r1225, %r1645;
	ld.shared.u32 	%r1647, [%r1646];
	xor.b32  	%r1648, %r1639, %r1635;
	xor.b32  	%r1649, %r1648, %r1643;
	xor.b32  	%r1650, %r1649, %r1647;
	shl.b32 	%r1651, %r1627, 2;
	and.b32  	%r1652, %r1651, 1020;
	add.s32 	%r1653, %r1210, %r1652;
	ld.shared.u32 	%r1654, [%r1653];
	shr.u32 	%r1655, %r1625, 6;
	and.b32  	%r1656, %r1655, 1020;
	add.s32 	%r1657, %r1215, %r1656;
	ld.shared.u32 	%r1658, [%r1657];
	shr.u32 	%r1659, %r1631, 14;
	and.b32  	%r1660, %r1659, 1020;
	add.s32 	%r1661, %r1220, %r1660;
	ld.shared.u32 	%r1662, [%r1661];
	shr.u32 	%r1663, %r1629, 22;
	and.b32  	%r1664, %r1663, 1020;
	add.s32 	%r1665, %r1225, %r1664;
	ld.shared.u32 	%r1666, [%r1665];
	xor.b32  	%r1667, %r1658, %r1654;
	xor.b32  	%r1668, %r1667, %r1662;
	xor.b32  	%r1669, %r1668, %r1666;
	shl.b32 	%r1670, %r1629, 2;
	and.b32  	%r1671, %r1670, 1020;
	add.s32 	%r1672, %r1210, %r1671;
	ld.shared.u32 	%r1673, [%r1672];
	shr.u32 	%r1674, %r1627, 6;
	and.b32  	%r1675, %r1674, 1020;
	add.s32 	%r1676, %r1215, %r1675;
	ld.shared.u32 	%r1677, [%r1676];
	shr.u32 	%r1678, %r1625, 14;
	and.b32  	%r1679, %r1678, 1020;
	add.s32 	%r1680, %r1220, %r1679;
	ld.shared.u32 	%r1681, [%r1680];
	shr.u32 	%r1682, %r1631, 22;
	and.b32  	%r1683, %r1682, 1020;
	add.s32 	%r1684, %r1225, %r1683;
	ld.shared.u32 	%r1685, [%r1684];
	xor.b32  	%r1686, %r1677, %r1673;
	xor.b32  	%r1687, %r1686, %r1681;
	xor.b32  	%r1688, %r1687, %r1685;
	shl.b32 	%r1689, %r1631, 2;
	and.b32  	%r1690, %r1689, 1020;
	add.s32 	%r1691, %r1210, %r1690;
	ld.shared.u32 	%r1692, [%r1691];
	shr.u32 	%r1693, %r1629, 6;
	and.b32  	%r1694, %r1693, 1020;
	add.s32 	%r1695, %r1215, %r1694;
	ld.shared.u32 	%r1696, [%r1695];
	shr.u32 	%r1697, %r1627, 14;
	and.b32  	%r1698, %r1697, 1020;
	add.s32 	%r1699, %r1220, %r1698;
	ld.shared.u32 	%r1700, [%r1699];
	shr.u32 	%r1701, %r1625, 22;
	and.b32  	%r1702, %r1701, 1020;
	add.s32 	%r1703, %r1225, %r1702;
	ld.shared.u32 	%r1704, [%r1703];
	xor.b32  	%r1705, %r1696, %r1692;
	xor.b32  	%r1706, %r1705, %r1700;
	xor.b32  	%r1707, %r1706, %r1704;
	ld.global.u32 	%r1708, [%rd70+96];
	xor.b32  	%r1709, %r1708, %r1650;
	ld.global.u32 	%r1710, [%rd70+100];
	xor.b32  	%r1711, %r1710, %r1669;
	ld.global.u32 	%r1712, [%rd70+104];
	xor.b32  	%r1713, %r1712, %r1688;
	ld.global.u32 	%r1714, [%rd70+108];
	xor.b32  	%r1715, %r1714, %r1707;
	shl.b32 	%r1716, %r1709, 2;
	and.b32  	%r1717, %r1716, 1020;
	add.s32 	%r1718, %r1210, %r1717;
	ld.shared.u32 	%r1719, [%r1718];
	shr.u32 	%r1720, %r1715, 6;
	and.b32  	%r1721, %r1720, 1020;
	add.s32 	%r1722, %r1215, %r1721;
	ld.shared.u32 	%r1723, [%r1722];
	shr.u32 	%r1724, %r1713, 14;
	and.b32  	%r1725, %r1724, 1020;
	add.s32 	%r1726, %r1220, %r1725;
	ld.shared.u32 	%r1727, [%r1726];
	shr.u32 	%r1728, %r1711, 22;
	and.b32  	%r1729, %r1728, 1020;
	add.s32 	%r1730, %r1225, %r1729;
	ld.shared.u32 	%r1731, [%r1730];
	xor.b32  	%r1732, %r1723, %r1719;
	xor.b32  	%r1733, %r1732, %r1727;
	xor.b32  	%r1734, %r1733, %r1731;
	shl.b32 	%r1735, %r1711, 2;
	and.b32  	%r1736, %r1735, 1020;
	add.s32 	%r1737, %r1210, %r1736;
	ld.shared.u32 	%r1738, [%r1737];
	shr.u32 	%r1739, %r1709, 6;
	and.b32  	%r1740, %r1739, 1020;
	add.s32 	%r1741, %r1215, %r1740;
	ld.shared.u32 	%r1742, [%r1741];
	shr.u32 	%r1743, %r1715, 14;
	and.b32  	%r1744, %r1743, 1020;
	add.s32 	%r1745, %r1220, %r1744;
	ld.shared.u32 	%r1746, [%r1745];
	shr.u32 	%r1747, %r1713, 22;
	and.b32  	%r1748, %r1747, 1020;
	add.s32 	%r1749, %r1225, %r1748;
	ld.shared.u32 	%r1750, [%r1749];
	xor.b32  	%r1751, %r1742, %r1738;
	xor.b32  	%r1752, %r1751, %r1746;
	xor.b32  	%r1753, %r1752, %r1750;
	shl.b32 	%r1754, %r1713, 2;
	and.b32  	%r1755, %r1754, 1020;
	add.s32 	%r1756, %r1210, %r1755;
	ld.shared.u32 	%r1757, [%r1756];
	shr.u32 	%r1758, %r1711, 6;
	and.b32  	%r1759, %r1758, 1020;
	add.s32 	%r1760, %r1215, %r1759;
	ld.shared.u32 	%r1761, [%r1760];
	shr.u32 	%r1762, %r1709, 14;
	and.b32  	%r1763, %r1762, 1020;
	add.s32 	%r1764, %r1220, %r1763;
	ld.shared.u32 	%r1765, [%r1764];
	shr.u32 	%r1766, %r1715, 22;
	and.b32  	%r1767, %r1766, 1020;
	add.s32 	%r1768, %r1225, %r1767;
	ld.shared.u32 	%r1769, [%r1768];
	xor.b32  	%r1770, %r1761, %r1757;
	xor.b32  	%r1771, %r1770, %r1765;
	xor.b32  	%r1772, %r1771, %r1769;
	shl.b32 	%r1773, %r1715, 2;
	and.b32  	%r1774, %r1773, 1020;
	add.s32 	%r1775, %r1210, %r1774;
	ld.shared.u32 	%r1776, [%r1775];
	shr.u32 	%r1777, %r1713, 6;
	and.b32  	%r1778, %r1777, 1020;
	add.s32 	%r1779, %r1215, %r1778;
	ld.shared.u32 	%r1780, [%r1779];
	shr.u32 	%r1781, %r1711, 14;
	and.b32  	%r1782, %r1781, 1020;
	add.s32 	%r1783, %r1220, %r1782;
	ld.shared.u32 	%r1784, [%r1783];
	shr.u32 	%r1785, %r1709, 22;
	and.b32  	%r1786, %r1785, 1020;
	add.s32 	%r1787, %r1225, %r1786;
	ld.shared.u32 	%r1788, [%r1787];
	xor.b32  	%r1789, %r1780, %r1776;
	xor.b32  	%r1790, %r1789, %r1784;
	xor.b32  	%r1791, %r1790, %r1788;
	ld.global.u32 	%r1792, [%rd70+112];
	xor.b32  	%r1793, %r1792, %r1734;
	ld.global.u32 	%r1794, [%rd70+116];
	xor.b32  	%r1795, %r1794, %r1753;
	ld.global.u32 	%r1796, [%rd70+120];
	xor.b32  	%r1797, %r1796, %r1772;
	ld.global.u32 	%r1798, [%rd70+124];
	xor.b32  	%r1799, %r1798, %r1791;
	shl.b32 	%r1800, %r1793, 2;
	and.b32  	%r1801, %r1800, 1020;
	add.s32 	%r1802, %r1210, %r1801;
	ld.shared.u32 	%r1803, [%r1802];
	shr.u32 	%r1804, %r1799, 6;
	and.b32  	%r1805, %r1804, 1020;
	add.s32 	%r1806, %r1215, %r1805;
	ld.shared.u32 	%r1807, [%r1806];
	shr.u32 	%r1808, %r1797, 14;
	and.b32  	%r1809, %r1808, 1020;
	add.s32 	%r1810, %r1220, %r1809;
	ld.shared.u32 	%r1811, [%r1810];
	shr.u32 	%r1812, %r1795, 22;
	and.b32  	%r1813, %r1812, 1020;
	add.s32 	%r1814, %r1225, %r1813;
	ld.shared.u32 	%r1815, [%r1814];
	xor.b32  	%r1816, %r1807, %r1803;
	xor.b32  	%r1817, %r1816, %r1811;
	xor.b32  	%r1818, %r1817, %r1815;
	shl.b32 	%r1819, %r1795, 2;
	and.b32  	%r1820, %r1819, 1020;
	add.s32 	%r1821, %r1210, %r1820;
	ld.shared.u32 	%r1822, [%r1821];
	shr.u32 	%r1823, %r1793, 6;
	and.b32  	%r1824, %r1823, 1020;
	add.s32 	%r1825, %r1215, %r1824;
	ld.shared.u32 	%r1826, [%r1825];
	shr.u32 	%r1827, %r1799, 14;
	and.b32  	%r1828, %r1827, 1020;
	add.s32 	%r1829, %r1220, %r1828;
	ld.shared.u32 	%r1830, [%r1829];
	shr.u32 	%r1831, %r1797, 22;
	and.b32  	%r1832, %r1831, 1020;
	add.s32 	%r1833, %r1225, %r1832;
	ld.shared.u32 	%r1834, [%r1833];
	xor.b32  	%r1835, %r1826, %r1822;
	xor.b32  	%r1836, %r1835, %r1830;
	xor.b32  	%r1837, %r1836, %r1834;
	shl.b32 	%r1838, %r1797, 2;
	and.b32  	%r1839, %r1838, 1020;
	add.s32 	%r1840, %r1210, %r1839;
	ld.shared.u32 	%r1841, [%r1840];
	shr.u32 	%r1842, %r1795, 6;
	and.b32  	%r1843, %r1842, 1020;
	add.s32 	%r1844, %r1215, %r1843;
	ld.shared.u32 	%r1845, [%r1844];
	shr.u32 	%r1846, %r1793, 14;
	and.b32  	%r1847, %r1846, 1020;
	add.s32 	%r1848, %r1220, %r1847;
	ld.shared.u32 	%r1849, [%r1848];
	shr.u32 	%r1850, %r1799, 22;
	and.b32  	%r1851, %r1850, 1020;
	add.s32 	%r1852, %r1225, %r1851;
	ld.shared.u32 	%r1853, [%r1852];
	xor.b32  	%r1854, %r1845, %r1841;
	xor.b32  	%r1855, %r1854, %r1849;
	xor.b32  	%r1856, %r1855, %r1853;
	shl.b32 	%r1857, %r1799, 2;
	and.b32  	%r1858, %r1857, 1020;
	add.s32 	%r1859, %r1210, %r1858;
	ld.shared.u32 	%r1860, [%r1859];
	shr.u32 	%r1861, %r1797, 6;
	and.b32  	%r1862, %r1861, 1020;
	add.s32 	%r1863, %r1215, %r1862;
	ld.shared.u32 	%r1864, [%r1863];
	shr.u32 	%r1865, %r1795, 14;
	and.b32  	%r1866, %r1865, 1020;
	add.s32 	%r1867, %r1220, %r1866;
	ld.shared.u32 	%r1868, [%r1867];
	shr.u32 	%r1869, %r1793, 22;
	and.b32  	%r1870, %r1869, 1020;
	add.s32 	%r1871, %r1225, %r1870;
	ld.shared.u32 	%r1872, [%r1871];
	xor.b32  	%r1873, %r1864, %r1860;
	xor.b32  	%r1874, %r1873, %r1868;
	xor.b32  	%r1875, %r1874, %r1872;
	ld.global.u32 	%r1876, [%rd70+128];
	xor.b32  	%r1877, %r1876, %r1818;
	ld.global.u32 	%r1878, [%rd70+132];
	xor.b32  	%r1879, %r1878, %r1837;
	ld.global.u32 	%r1880, [%rd70+136];
	xor.b32  	%r1881, %r1880, %r1856;
	ld.global.u32 	%r1882, [%rd70+140];
	xor.b32  	%r1883, %r1882, %r1875;
	shl.b32 	%r1884, %r1877, 2;
	and.b32  	%r1885, %r1884, 1020;
	add.s32 	%r1886, %r1210, %r1885;
	ld.shared.u32 	%r1887, [%r1886];
	shr.u32 	%r1888, %r1883, 6;
	and.b32  	%r1889, %r1888, 1020;
	add.s32 	%r1890, %r1215, %r1889;
	ld.shared.u32 	%r1891, [%r1890];
	shr.u32 	%r1892, %r1881, 14;
	and.b32  	%r1893, %r1892, 1020;
	add.s32 	%r1894, %r1220, %r1893;
	ld.shared.u32 	%r1895, [%r1894];
	shr.u32 	%r1896, %r1879, 22;
	and.b32  	%r1897, %r1896, 1020;
	add.s32 	%r1898, %r1225, %r1897;
	ld.shared.u32 	%r1899, [%r1898];
	xor.b32  	%r1900, %r1891, %r1887;
	xor.b32  	%r1901, %r1900, %r1895;
	xor.b32  	%r1902, %r1901, %r1899;
	shl.b32 	%r1903, %r1879, 2;
	and.b32  	%r1904, %r1903, 1020;
	add.s32 	%r1905, %r1210, %r1904;
	ld.shared.u32 	%r1906, [%r1905];
	shr.u32 	%r1907, %r1877, 6;
	and.b32  	%r1908, %r1907, 1020;
	add.s32 	%r1909, %r1215, %r1908;
	ld.shared.u32 	%r1910, [%r1909];
	shr.u32 	%r1911, %r1883, 14;
	and.b32  	%r1912, %r1911, 1020;
	add.s32 	%r1913, %r1220, %r1912;
	ld.shared.u32 	%r1914, [%r1913];
	shr.u32 	%r1915, %r1881, 22;
	and.b32  	%r1916, %r1915, 1020;
	add.s32 	%r1917, %r1225, %r1916;
	ld.shared.u32 	%r1918, [%r1917];
	xor.b32  	%r1919, %r1910, %r1906;
	xor.b32  	%r1920, %r1919, %r1914;
	xor.b32  	%r1921, %r1920, %r1918;
	shl.b32 	%r1922, %r1881, 2;
	and.b32  	%r1923, %r1922, 1020;
	add.s32 	%r1924, %r1210, %r1923;
	ld.shared.u32 	%r1925, [%r1924];
	shr.u32 	%r1926, %r1879, 6;
	and.b32  	%r1927, %r1926, 1020;
	add.s32 	%r1928, %r1215, %r1927;
	ld.shared.u32 	%r1929, [%r1928];
	shr.u32 	%r1930, %r1877, 14;
	and.b32  	%r1931, %r1930, 1020;
	add.s32 	%r1932, %r1220, %r1931;
	ld.shared.u32 	%r1933, [%r1932];
	shr.u32 	%r1934, %r1883, 22;
	and.b32  	%r1935, %r1934, 1020;
	add.s32 	%r1936, %r1225, %r1935;
	ld.shared.u32 	%r1937, [%r1936];
	xor.b32  	%r1938, %r1929, %r1925;
	xor.b32  	%r1939, %r1938, %r1933;
	xor.b32  	%r1940, %r1939, %r1937;
	shl.b32 	%r1941, %r1883, 2;
	and.b32  	%r1942, %r1941, 1020;
	add.s32 	%r1943, %r1210, %r1942;
	ld.shared.u32 	%r1944, [%r1943];
	shr.u32 	%r1945, %r1881, 6;
	and.b32  	%r1946, %r1945, 1020;
	add.s32 	%r1947, %r1215, %r1946;
	ld.shared.u32 	%r1948, [%r1947];
	shr.u32 	%r1949, %r1879, 14;
	and.b32  	%r1950, %r1949, 1020;
	add.s32 	%r1951, %r1220, %r1950;
	ld.shared.u32 	%r1952, [%r1951];
	shr.u32 	%r1953, %r1877, 22;
	and.b32  	%r1954, %r1953, 1020;
	add.s32 	%r1955, %r1225, %r1954;
	ld.shared.u32 	%r1956, [%r1955];
	xor.b32  	%r1957, %r1948, %r1944;
	xor.b32  	%r1958, %r1957, %r1952;
	xor.b32  	%r1959, %r1958, %r1956;
	ld.global.u32 	%r1960, [%rd70+144];
	xor.b32  	%r1961, %r1960, %r1902;
	shr.u32 	%r1962, %r1961, 8;
	shr.u32 	%r1963, %r1961, 16;
	shr.u32 	%r1964, %r1961, 24;
	ld.global.u32 	%r1965, [%rd70+148];
	xor.b32  	%r1966, %r1965, %r1921;
	shr.u32 	%r1967, %r1966, 8;
	shr.u32 	%r1968, %r1966, 16;
	shr.u32 	%r1969, %r1966, 24;
	ld.global.u32 	%r1970, [%rd70+152];
	xor.b32  	%r1971, %r1970, %r1940;
	shr.u32 	%r1972, %r1971, 8;
	shr.u32 	%r1973, %r1971, 16;
	shr.u32 	%r1974, %r1971, 24;
	ld.global.u32 	%r1975, [%rd70+156];
	xor.b32  	%r1976, %r1975, %r1959;
	and.b32  	%r1977, %r1961, 255;
	mov.u32 	%r1978, _ZZ14AES_128DecryptP8aesBlockyPjiE11matrizCajaS;
	add.s32 	%r1979, %r1978, %r1977;
	ld.shared.u8 	%r1980, [%r1979];
	and.b32  	%r1981, %r1962, 255;
	add.s32 	%r1982, %r1978, %r1981;
	ld.shared.u8 	%rs1, [%r1982];
	and.b32  	%r1983, %r1963, 255;
	add.s32 	%r1984, %r1978, %r1983;
	ld.shared.u8 	%r1985, [%r1984];
	add.s32 	%r1986, %r1978, %r1964;
	and.b32  	%r1987, %r1966, 255;
	add.s32 	%r1988, %r1978, %r1987;
	ld.shared.u8 	%r1989, [%r1988];
	and.b32  	%r1990, %r1967, 255;
	add.s32 	%r1991, %r1978, %r1990;
	ld.shared.u8 	%rs2, [%r1991];
	and.b32  	%r1992, %r1968, 255;
	add.s32 	%r1993, %r1978, %r1992;
	ld.shared.u8 	%r1994, [%r1993];
	add.s32 	%r1995, %r1978, %r1969;
	and.b32  	%r1996, %r1971, 255;
	add.s32 	%r1997, %r1978, %r1996;
	ld.shared.u8 	%r1998, [%r1997];
	and.b32  	%r1999, %r1972, 255;
	add.s32 	%r2000, %r1978, %r1999;
	ld.shared.u8 	%rs3, [%r2000];
	and.b32  	%r2001, %r1973, 255;
	add.s32 	%r2002, %r1978, %r2001;
	ld.shared.u8 	%r2003, [%r2002];
	add.s32 	%r2004, %r1978, %r1974;
	and.b32  	%r2005, %r1976, 255;
	add.s32 	%r2006, %r1978, %r2005;
	ld.shared.u8 	%r2007, [%r2006];
	shr.u32 	%r2008, %r1976, 8;
	and.b32  	%r2009, %r2008, 255;
	add.s32 	%r2010, %r1978, %r2009;
	ld.shared.u8 	%rs4, [%r2010];
	shr.u32 	%r2011, %r1976, 16;
	and.b32  	%r2012, %r2011, 255;
	add.s32 	%r2013, %r1978, %r2012;
	ld.shared.u8 	%r2014, [%r2013];
	shr.u32 	%r2015, %r1976, 24;
	add.s32 	%r2016, %r1978, %r2015;
	ld.shared.u8 	%r2017, [%r2016];
	shl.b32 	%r2018, %r2017, 24;
	mul.wide.u16 	%r2019, %rs3, 256;
	or.b32  	%r2020, %r2019, %r2007;
	shl.b32 	%r2021, %r1994, 16;
	or.b32  	%r2022, %r2020, %r2021;
	ld.shared.u8 	%r2023, [%r1986];
	shl.b32 	%r2024, %r2023, 24;
	or.b32  	%r2025, %r2022, %r2024;
	ld.shared.u8 	%r2026, [%r1995];
	shl.b32 	%r2027, %r2026, 24;
	shl.b32 	%r2028, %r2003, 16;
	or.b32  	%r2029, %r2027, %r2028;
	mul.wide.u16 	%r2030, %rs4, 256;
	or.b32  	%r2031, %r2029, %r2030;
	or.b32  	%r2032, %r2031, %r1980;
	ld.global.u32 	%r2033, [%rd70+160];
	xor.b32  	%r2034, %r2033, %r2032;
	ld.shared.u8 	%r2035, [%r2004];
	shl.b32 	%r2036, %r2035, 24;
	shl.b32 	%r2037, %r2014, 16;
	or.b32  	%r2038, %r2036, %r2037;
	mul.wide.u16 	%r2039, %rs1, 256;
	or.b32  	%r2040, %r2038, %r2039;
	or.b32  	%r2041, %r2040, %r1989;
	ld.global.u32 	%r2042, [%rd70+164];
	xor.b32  	%r2043, %r2042, %r2041;
	shl.b32 	%r2044, %r1985, 16;
	or.b32  	%r2045, %r2018, %r2044;
	mul.wide.u16 	%r2046, %rs2, 256;
	or.b32  	%r2047, %r2045, %r2046;
	or.b32  	%r2048, %r2047, %r1998;
	ld.global.u32 	%r2049, [%rd70+168];
	xor.b32  	%r2050, %r2049, %r2048;
	ld.global.u32 	%r2051, [%rd70+172];
	xor.b32  	%r2052, %r2051, %r2025;
	st.global.u32 	[%rd69], %r2034;
	st.global.u32 	[%rd69+4], %r2043;
	st.global.u32 	[%rd69+8], %r2050;
	st.global.u32 	[%rd69+12], %r2052;
	cvta.to.global.u64 	%rd71, %rd94;
	add.s64 	%rd72, %rd71, %rd68;
	ld.global.u32 	%r2053, [%rd72];
	xor.b32  	%r2054, %r2053, %r2034;
	st.global.u32 	[%rd69], %r2054;
	ld.global.u32 	%r2055, [%rd72+4];
	xor.b32  	%r2056, %r2055, %r2043;
	st.global.u32 	[%rd69+4], %r2056;
	ld.global.u32 	%r2057, [%rd72+8];
	xor.b32  	%r2058, %r2057, %r2050;
	st.global.u32 	[%rd69+8], %r2058;
	ld.global.u32 	%r2059, [%rd72+12];
	xor.b32  	%r2060, %r2059, %r2052;
	st.global.u32 	[%rd69+12], %r2060;
$L__BB3_14:
	ret;

}
	// .globl	_Z30OCB128DecryptRandomAccesGetTagP8aesBlockS0_S0_Pj
.visible .entry _Z30OCB128DecryptRandomAccesGetTagP8aesBlockS0_S0_Pj(
	.param .u64 .ptr .align 1 _Z30OCB128DecryptRandomAccesGetTagP8aesBlockS0_S0_Pj_param_0,
	.param .u64 .ptr .align 1 _Z30OCB128DecryptRandomAccesGetTagP8aesBlockS0_S0_Pj_param_1,
	.param .u64 .ptr .align 1 _Z30OCB128DecryptRandomAccesGetTagP8aesBlockS0_S0_Pj_param_2,
	.param .u64 .ptr .align 1 _Z30OCB128DecryptRandomAccesGetTagP8aesBlockS0_S0_Pj_param_3
)
{
	.local .align 16 .b8 	__local_depot4[4352];
	.reg .b64 	%SP;
	.reg .b64 	%SPL;
	.reg .pred 	%p<3>;
	.reg .b16 	%rs<5>;
	.reg .b32 	%r<2035>;
	.reg .b64 	%rd<42>;

	mov.u64 	%SPL, __local_depot4;
	ld.param.u64 	%rd17, [_Z30OCB128DecryptRandomAccesGetTagP8aesBlockS0_S0_Pj_param_0];
	ld.param.u64 	%rd18, [_Z30OCB128DecryptRandomAccesGetTagP8aesBlockS0_S0_Pj_param_1];
	cvta.to.global.u64 	%rd1, %rd17;
	add.u64 	%rd41, %SPL, 0;
	mov.u32 	%r17, %ntid.x;
	mov.u32 	%r18, %ctaid.x;
	mul.lo.s32 	%r19, %r17, %r18;
	mov.u32 	%r20, %tid.x;
	neg.s32 	%r21, %r20;
	setp.ne.s32 	%p1, %r19, %r21;
	@%p1 bra 	$L__BB4_4;
	add.u64 	%rd23, %SPL, 256;
	add.u64 	%rd25, %SPL, 1280;
	add.u64 	%rd27, %SPL, 2304;
	add.u64 	%rd29, %SPL, 3328;
	cvta.to.global.u64 	%rd30, %rd18;
	bar.sync 	0;
	ld.global.u32 	%r28, [%rd30];
	ld.global.u32 	%r29, [%rd1];
	xor.b32  	%r1, %r29, %r28;
	st.global.u32 	[%rd1], %r1;
	ld.global.u32 	%r30, [%rd30+4];
	ld.global.u32 	%r31, [%rd1+4];
	xor.b32  	%r2, %r31, %r30;
	st.global.u32 	[%rd1+4], %r2;
	ld.global.u32 	%r32, [%rd30+8];
	ld.global.u32 	%r33, [%rd1+8];
	xor.b32  	%r3, %r33, %r32;
	st.global.u32 	[%rd1+8], %r3;
	ld.global.u32 	%r34, [%rd30+12];
	ld.global.u32 	%r35, [%rd1+12];
	xor.b32  	%r4, %r35, %r34;
	st.global.u32 	[%rd1+12], %r4;
	mov.b32 	%r36, 1990973438;
	mov.b32 	%r37, 728170800;
	mov.b32 	%r38, -982553614;
	mov.b32 	%r39, 2071428195;
	st.local.v4.b32 	[%rd41], {%r39, %r38, %r37, %r36};
	mov.b32 	%r40, -1066228580;
	mov.b32 	%r41, -1348283219;
	mov.b32 	%r42, -263759366;
	mov.b32 	%r43, 2110358218;
	st.local.v4.b32 	[%rd41+16], {%r43, %r42, %r41, %r40};
	mov.b32 	%r44, 355588209;
	mov.b32 	%r45, -236608204;
	mov.b32 	%r46, -856211658;
	mov.b32 	%r47, 647232951;
	st.local.v4.b32 	[%rd41+32], {%r47, %r46, %r45, %r44};
	mov.b32 	%r48, 1974609899;
	mov.b32 	%r49, -494923257;
	mov.b32 	%r50, -1710909928;
	mov.b32 	%r51, -1021065468;
	st.local.v4.b32 	[%rd41+48], {%r51, %r50, %r49, %r48};
	mov.b32 	%r52, -2077236439;
	mov.b32 	%r53, -1277805742;
	mov.b32 	%r54, -1604686309;
	mov.b32 	%r55, 439124745;
	st.local.v4.b32 	[%rd41+64], {%r55, %r54, %r53, %r52};
	mov.b32 	%r56, -816296886;
	mov.b32 	%r57, 968805226;
	mov.b32 	%r58, 1538391072;
	mov.b32 	%r59, -318713517;
	st.local.v4.b32 	[%rd41+80], {%r59, %r58, %r57, %r56};
	mov.b32 	%r60, -1465959344;
	mov.b32 	%r61, 2130901317;
	mov.b32 	%r62, -2060235453;
	mov.b32 	%r63, -72683568;
	st.local.v4.b32 	[%rd41+96], {%r63, %r62, %r61, %r60};
	mov.b32 	%r64, -755761392;
	mov.b32 	%r65, 567981756;
	mov.b32 	%r66, -180839022;
	mov.b32 	%r67, -1891589295;
	st.local.v4.b32 	[%rd41+112], {%r67, %r66, %r65, %r64};
	mov.b32 	%r68, 1931042148;
	mov.b32 	%r69, 1031710660;
	mov.b32 	%r70, 390371167;
	mov.b32 	%r71, -334295859;
	st.local.v4.b32 	[%rd41+128], {%r71, %r70, %r69, %r68};
	mov.b32 	%r72, -620011810;
	mov.b32 	%r73, 347663942;
	mov.b32 	%r74, -2003817950;
	mov.b32 	%r75, -598769312;
	st.local.v4.b32 	[%rd41+144], {%r75, %r74, %r73, %r72};
	mov.b32 	%r76, 2045023633;
	mov.b32 	%r77, 1655493570;
	mov.b32 	%r78, 1545864777;
	mov.b32 	%r79, 171586272;
	st.local.v4.b32 	[%rd41+160], {%r79, %r78, %r77, %r76};
	mov.b32 	%r80, 145652325;
	mov.b32 	%r81, -353085844;
	mov.b32 	%r82, -1454451315;
	mov.b32 	%r83, 1832372455;
	st.local.v4.b32 	[%rd41+176], {%r83, %r82, %r81, %r80};
	mov.b32 	%r84, -1970553525;
	mov.b32 	%r85, 527752680;
	mov.b32 	%r86, -961239524;
	mov.b32 	%r87, 774207674;
	st.local.v4.b32 	[%rd41+192], {%r87, %r86, %r85, %r84};
	mov.b32 	%r88, -1642217082;
	mov.b32 	%r89, -1185467039;
	mov.b32 	%r90, 251003720;
	mov.b32 	%r91, 1723154032;
	st.local.v4.b32 	[%rd41+208], {%r91, %r90, %r89, %r88};
	mov.b32 	%r92, -551004722;
	mov.b32 	%r93, -377020773;
	mov.b32 	%r94, -1802577559;
	mov.b32 	%r95, 295237857;
	st.local.v4.b32 	[%rd41+224], {%r95, %r94, %r93, %r92};
	mov.b32 	%r96, 381375664;
	mov.b32 	%r97, 254646593;
	mov.b32 	%r98, 1749214911;
	mov.b32 	%r99, 227123596;
	st.local.v4.b32 	[%rd41+240], {%r99, %r98, %r97, %r96};
	mov.b32 	%r100, -1921287178;
	mov.b32 	%r101, -1720223762;
	mov.b32 	%r102, -2072216328;
	mov.b32 	%r103, -1520213050;
	st.local.v4.u32 	[%rd23], {%r103, %r102, %r101, %r100};
	add.s64 	%rd40, %rd23, 16;
	mov.b32 	%r104, 1422247313;
	mov.b32 	%r105, -1318096930;
	mov.b32 	%r106, -1117033514;
	mov.b32 	%r107, 234025727;
	st.local.v4.u32 	[%rd23+16], {%r107, %r106, %r105, %r104};
	mov.b32 	%r108, 2099981142;
	mov.b32 	%r109, -1452841010;
	mov.b32 	%r110, 50397442;
	mov.b32 	%r111, 1345335392;
	st.local.v4.u32 	[%rd23+32], {%r111, %r110, %r109, %r108};
	mov.b32 	%r112, -1703512340;
	mov.b32 	%r113, -424957107;
	mov.b32 	%r114, 1658312629;
	mov.b32 	%r115, 436141799;
	st.local.v4.u32 	[%rd23+48], {%r115, %r114, %r113, %r112};
	mov.b32 	%r116, -2021818886;
	mov.b32 	%r117, 1086966153;
	mov.b32 	%r118, -1652391393;
	mov.b32 	%r119, 1170918031;
	st.local.v4.u32 	[%rd23+64], {%r119, %r118, %r117, %r116};
	mov.b32 	%r120, 200339707;
	mov.b32 	%r121, -918075506;
	mov.b32 	%r122, -346465870;
	mov.b32 	%r123, 368769775;
	st.local.v4.u32 	[%rd23+80], {%r123, %r122, %r121, %r120};
	mov.b32 	%r124, -357585083;
	mov.b32 	%r125, -39673249;
	mov.b32 	%r126, 1742001331;
	mov.b32 	%r127, -324162239;
	st.local.v4.u32 	[%rd23+96], {%r127, %r126, %r125, %r124};
	mov.b32 	%r128, 1539358875;
	mov.b32 	%r129, -1770884380;
	mov.b32 	%r130, -140204973;
	mov.b32 	%r131, -1080255453;
	st.local.v4.u32 	[%rd23+112], {%r131, %r130, %r129, %r128};
	mov.b32 	%r132, 1780885068;
	mov.b32 	%r133, -1366060227;
	mov.b32 	%r134, 486407649;
	mov.b32 	%r135, -1028147339;
	st.local.v4.u32 	[%rd23+128], {%r135, %r134, %r133, %r132};
	mov.b32 	%r136, 1338821763;
	mov.b32 	%r137, 49805301;
	mov.b32 	%r138, 1094664062;
	mov.b32 	%r139, 1513502316;
	st.local.v4.u32 	[%rd23+144], {%r139, %r138, %r137, %r136};
	mov.b32 	%r140, 150073849;
	mov.b32 	%r141, 887481809;
	mov.b32 	%r142, -190470831;
	mov.b32 	%r143, 1546925160;
	st.local.v4.u32 	[%rd23+160], {%r143, %r142, %r141, %r140};
	mov.b32 	%r144, 1058346282;
	mov.b32 	%r145, 1395732834;
	mov.b32 	%r146, 1943591083;
	mov.b32 	%r147, -1821281822;
	st.local.v4.u32 	[%rd23+176], {%r147, %r146, %r145, %r144};
	mov.b32 	%r148, 1589887901;
	mov.b32 	%r149, 1696801606;
	mov.b32 	%r150, 1388824469;
	mov.b32 	%r151, 201589768;
	st.local.v4.u32 	[%rd23+192], {%r151, %r150, %r149, %r148};
	mov.b32 	%r152, -1248159185;
	mov.b32 	%r153, 251987210;
	mov.b32 	%r154, -1583966665;
	mov.b32 	%r155, 672667696;
	st.local.v4.u32 	[%rd23+208], {%r155, %r154, %r153, %r152};
	mov.b32 	%r156, 1038279391;
	mov.b32 	%r157, -1686077413;
	mov.b32 	%r158, 907153956;
	mov.b32 	%r159, 151455502;
	st.local.v4.u32 	[%rd23+224], {%r159, %r158, %r157, %r156};
	mov.b32 	%r160, -1619692054;
	mov.b32 	%r161, -843926913;
	mov.b32 	%r162, 1764173646;
	mov.b32 	%r163, 652995533;
	st.local.v4.u32 	[%rd23+240], {%r163, %r162, %r161, %r160};
	mov.b32 	%r164, 773462580;
	mov.b32 	%r165, 1949051992;
	mov.b32 	%r166, -1635548387;
	mov.b32 	%r167, 453576978;
	st.local.v4.u32 	[%rd23+256], {%r167, %r166, %r165, %r164};
	mov.b32 	%r168, -73359269;
	mov.b32 	%r169, -296068428;
	mov.b32 	%r170, -1301385508;
	mov.b32 	%r171, 756751158;
	st.local.v4.u32 	[%rd23+272], {%r171, %r170, %r169, %r168};
	mov.b32 	%r172, -827083907;
	mov.b32 	%r173, 1641469623;
	mov.b32 	%r174, 1295727478;
	mov.b32 	%r175, -162377052;
	st.local.v4.u32 	[%rd23+288], {%r175, %r174, %r173, %r172};
	mov.b32 	%r176, -1752923117;
	mov.b32 	%r177, 1898917726;
	mov.b32 	%r178, 1055122397;
	mov.b32 	%r179, 2066295122;
	st.local.v4.u32 	[%rd23+304], {%r179, %r178, %r177, %r176};
	mov.b32 	%r180, 753790401;
	mov.b32 	%r181, 0;
	mov.b32 	%r182, 1758581177;
	mov.b32 	%r183, -179088474;
	st.local.v4.u32 	[%rd23+320], {%r183, %r182, %r181, %r180};
	mov.b32 	%r184, -312779850;
	mov.b32 	%r185, -927878791;
	mov.b32 	%r186, 536673507;
	mov.b32 	%r187, 1612718144;
	st.local.v4.u32 	[%rd23+336], {%r187, %r186, %r185, %r184};
	mov.b32 	%r188, 1262041458;
	mov.b32 	%r189, -641810841;
	mov.b32 	%r190, 1187761037;
	mov.b32 	%r191, -1100322092;
	st.local.v4.u32 	[%rd23+352], {%r191, %r190, %r189, %r188};
	mov.b32 	%r192, 1255133061;
	mov.b32 	%r193, -396863312;
	mov.b32 	%r194, -733197160;
	mov.b32 	%r195, -565556588;
	st.local.v4.u32 	[%rd23+368], {%r195, %r194, %r193, %r192};
	mov.b32 	%r196, 385612781;
	mov.b32 	%r197, -441800113;
	mov.b32 	%r198, 720367557;
	mov.b32 	%r199, 1808847035;
	st.local.v4.u32 	[%rd23+384], {%r199, %r198, %r197, %r196};
	mov.b32 	%r200, -1803188975;
	mov.b32 	%r201, 1429418854;
	mov.b32 	%r202, -682799718;
	mov.b32 	%r203, -985447546;
	st.local.v4.u32 	[%rd23+400], {%r203, %r202, %r201, %r200};
	mov.b32 	%r204, -2122350594;
	mov.b32 	%r205, 100794884;
	mov.b32 	%r206, 284817897;
	mov.b32 	%r207, -817543798;
	st.local.v4.u32 	[%rd23+416], {%r207, %r206, %r205, %r204};
	mov.b32 	%r208, -475486133;
	mov.b32 	%r209, -1163944155;
	mov.b32 	%r210, 1144798328;
	mov.b32 	%r211, -263171936;
	st.local.v4.u32 	[%rd23+432], {%r211, %r210, %r209, %r208};
	mov.b32 	%r212, -1970303227;
	mov.b32 	%r213, -1069531008;
	mov.b32 	%r214, -22830243;
	mov.b32 	%r215, -212774494;
	st.local.v4.u32 	[%rd23+448], {%r215, %r214, %r213, %r212};
	mov.b32 	%r216, 83228145;
	mov.b32 	%r217, 1211644016;
	mov.b32 	%r218, -1130521311;
	mov.b32 	%r219, -1382903233;
	st.local.v4.u32 	[%rd23+464], {%r219, %r218, %r217, %r216};
	mov.b32 	%r220, 1663115586;
	mov.b32 	%r221, 1977277103;
	mov.b32 	%r222, -1044990345;
	mov.b32 	%r223, -541279133;
	st.local.v4.u32 	[%rd23+480], {%r223, %r222, %r221, %r220};
	mov.b32 	%r224, 1842533055;
	mov.b32 	%r225, 250868733;
	mov.b32 	%r226, 452984805;
	mov.b32 	%r227, 806359072;
	st.local.v4.u32 	[%rd23+496], {%r227, %r226, %r225, %r224};
	mov.b32 	%r228, 804056259;
	mov.b32 	%r229, 890442534;
	mov.b32 	%r230, 336333848;
	mov.b32 	%r231, 1288555905;
	st.local.v4.u32 	[%rd23+512], {%r231, %r230, %r229, %r228};
	mov.b32 	%r232, 957814574;
	mov.b32 	%r233, -867941240;
	mov.b32 	%r234, -1567123659;
	mov.b32 	%r235, -513843266;
	st.local.v4.u32 	[%rd23+528], {%r235, %r234, %r233, %r232};
	mov.b32 	%r236, 1195195770;
	mov.b32 	%r237, -2105639172;
	mov.b32 	%r238, -223893675;
	mov.b32 	%r239, 1472513171;
	st.local.v4.u32 	[%rd23+544], {%r239, %r238, %r237, %r236};
	mov.b32 	%r240, -1787595802;
	mov.b32 	%r241, 723065138;
	mov.b32 	%r242, -413311558;
	mov.b32 	%r243, -1402706744;
	st.local.v4.u32 	[%rd23+560], {%r243, %r242, %r241, %r240};
	mov.b32 	%r244, 2145180835;
	mov.b32 	%r245, -783331426;
	mov.b32 	%r246, -1736343271;
	mov.b32 	%r247, -1604296512;
	st.local.v4.u32 	[%rd23+576], {%r247, %r246, %r245, %r244};
	mov.b32 	%r248, -2088204277;
	mov.b32 	%r249, -1416589253;
	mov.b32 	%r250, 2116692564;
	mov.b32 	%r251, 1713513028;
	st.local.v4.u32 	[%rd23+592], {%r251, %r250, %r249, %r248};
	mov.b32 	%r252, 1007948840;
	mov.b32 	%r253, -742868885;
	mov.b32 	%r254, 703524551;
	mov.b32 	%r255, -901364084;
	st.local.v4.u32 	[%rd23+608], {%r255, %r254, %r253, %r252};
	mov.b32 	%r256, 1994120109;
	mov.b32 	%r257, 487262998;
	mov.b32 	%r258, -497131844;
	mov.b32 	%r259, 2044649127;
	st.local.v4.u32 	[%rd23+624], {%r259, %r258, %r257, %r256};
	mov.b32 	%r260, 503974420;
	mov.b32 	%r261, 1312438900;
	mov.b32 	%r262, 1446130276;
	mov.b32 	%r263, 1004593371;
	st.local.v4.u32 	[%rd23+640], {%r263, %r262, %r261, %r260};
	mov.b32 	%r264, -463709000;
	mov.b32 	%r265, 1814307912;
	mov.b32 	%r266, 168166924;
	mov.b32 	%r267, -615954030;
	st.local.v4.u32 	[%rd23+656], {%r267, %r266, %r265, %r264};
	mov.b32 	%r268, -1503501628;
	mov.b32 	%r269, -273896381;
	mov.b32 	%r270, 1859376061;
	mov.b32 	%r271, 1573044895;
	st.local.v4.u32 	[%rd23+672], {%r271, %r270, %r269, %r268};
	mov.b32 	%r272, -1954973198;
	mov.b32 	%r273, 937747667;
	mov.b32 	%r274, -1533700815;
	mov.b32 	%r275, -1466855111;
	st.local.v4.u32 	[%rd23+688], {%r275, %r274, %r273, %r272};
	mov.b32 	%r276, -1217565222;
	mov.b32 	%r277, 1496790894;
	mov.b32 	%r278, 1137232011;
	mov.b32 	%r279, 854058965;
	st.local.v4.u32 	[%rd23+704], {%r279, %r278, %r277, %r276};
	mov.b32 	%r280, -525751991;
	mov.b32 	%r281, -766620004;
	mov.b32 	%r282, 1691735473;
	mov.b32 	%r283, -1936880383;
	st.local.v4.u32 	[%rd23+720], {%r283, %r282, %r281, %r280};
	mov.b32 	%r284, 636152527;
	mov.b32 	%r285, 133494003;
	mov.b32 	%r286, -95005012;
	mov.b32 	%r287, -1267962664;
	st.local.v4.u32 	[%rd23+736], {%r287, %r286, %r285, %r284};
	mov.b32 	%r288, 403179536;
	mov.b32 	%r289, -374428089;
	mov.b32 	%r290, -1904575756;
	mov.b32 	%r291, -1352309302;
	st.local.v4.u32 	[%rd23+752], {%r291, %r290, %r289, %r288};
	mov.b32 	%r292, 1915629148;
	mov.b32 	%r293, 1864705354;
	mov.b32 	%r294, -2005370640;
	mov.b32 	%r295, -709182865;
	st.local.v4.u32 	[%rd23+768], {%r295, %r294, %r293, %r292};
	mov.b32 	%r296, 1371981463;
	mov.b32 	%r297, -944458637;
	mov.b32 	%r298, -240736681;
	mov.b32 	%r299, 605822008;
	st.local.v4.u32 	[%rd23+784], {%r299, %r298, %r297, %r296};
	mov.b32 	%r300, 555687742;
	mov.b32 	%r301, -1670089496;
	mov.b32 	%r302, 2094914977;
	mov.b32 	%r303, 602466507;
	st.local.v4.u32 	[%rd23+800], {%r303, %r302, %r301, %r300};
	mov.b32 	%r304, -2054518257;
	mov.b32 	%r305, -2037675251;
	mov.b32 	%r306, -591544991;
	mov.b32 	%r307, -582268010;
	st.local.v4.u32 	[%rd23+816], {%r307, %r306, %r305, %r304};
	mov.b32 	%r308, -1436129588;
	mov.b32 	%r309, -994724495;
	mov.b32 	%r310, 1111375484;
	mov.b32 	%r311, -1871679264;
	st.local.v4.u32 	[%rd23+832], {%r311, %r310, %r309, %r308};
	mov.b32 	%r312, 302911004;
	mov.b32 	%r313, 32962295;
	mov.b32 	%r314, 84083462;
	mov.b32 	%r315, -666351472;
	st.local.v4.u32 	[%rd23+848], {%r315, %r314, %r313, %r312};
	mov.b32 	%r316, -793134743;
	mov.b32 	%r317, -111716434;
	mov.b32 	%r318, 1597322602;
	mov.b32 	%r319, -1553899070;
	st.local.v4.u32 	[%rd23+864], {%r319, %r318, %r317, %r316};
	mov.b32 	%r320, -1180787161;
	mov.b32 	%r321, 656219450;
	mov.b32 	%r322, 1489093017;
	mov.b32 	%r323, -1853454825;
	st.local.v4.u32 	[%rd23+880], {%r323, %r322, %r321, %r320};
	mov.b32 	%r324, 856756514;
	mov.b32 	%r325, -1281845205;
	mov.b32 	%r326, 335083755;
	mov.b32 	%r327, 954327513;
	st.local.v4.u32 	[%rd23+896], {%r327, %r326, %r325, %r324};
	mov.b32 	%r328, -1483434957;
	mov.b32 	%r329, -1987146233;
	mov.b32 	%r330, 1893325225;
	mov.b32 	%r331, -1150719534;
	st.local.v4.u32 	[%rd23+912], {%r331, %r330, %r329, %r328};
	mov.b32 	%r332, 552200649;
	mov.b32 	%r333, -1836611819;
	mov.b32 	%r334, 572399164;
	mov.b32 	%r335, -1231316179;
	st.local.v4.u32 	[%rd23+928], {%r335, %r334, %r333, %r332};
	mov.b32 	%r336, 2061492133;
	mov.b32 	%r337, 2015897680;
	mov.b32 	%r338, -11184726;
	mov.b32 	%r339, 1238290055;
	st.local.v4.u32 	[%rd23+944], {%r339, %r338, %r337, %r336};
	mov.b32 	%r340, 386731290;
	mov.b32 	%r341, -2138470135;
	mov.b32 	%r342, -123625127;
	mov.b32 	%r343, -1886614525;
	st.local.v4.u32 	[%rd23+960], {%r343, %r342, %r341, %r340};
	mov.b32 	%r344, -1201116976;
	mov.b32 	%r345, -968736124;
	mov.b32 	%r346, 837215959;
	mov.b32 	%r347, -624967835;
	st.local.v4.u32 	[%rd23+976], {%r347, %r346, %r345, %r344};
	mov.b32 	%r348, 286199582;
	mov.b32 	%r349, 1999449434;
	mov.b32 	%r350, -1332111063;
	mov.b32 	%r351, -1019133566;
	st.local.v4.u32 	[%rd23+992], {%r351, %r350, %r349, %r348};
	mov.b32 	%r352, 974525996;
	mov.b32 	%r353, -692339859;
	mov.b32 	%r354, -61582168;
	mov.b32 	%r355, -877612933;
	st.local.v4.u32 	[%rd23+1008], {%r355, %r354, %r353, %r352};
	mov.b32 	%r356, 2071721613;
	mov.b32 	%r357, 2004348569;
	mov.b32 	%r358, 2088564868;
	mov.b32 	%r359, 1667483301;
	st.local.v4.u32 	[%rd25], {%r359, %r358, %r357, %r356};
	add.s64 	%rd39, %rd25, 16;
	mov.b32 	%r360, -976907948;
	mov.b32 	%r361, 1869602481;
	mov.b32 	%r362, 1802229437;
	mov.b32 	%r363, -218956019;
	st.local.v4.u32 	[%rd25+16], {%r363, %r362, %r361, %r360};
	mov.b32 	%r364, 724260477;
	mov.b32 	%r365, 1734856361;
	mov.b32 	%r366, 16843267;
	mov.b32 	%r367, 808476752;
	st.local.v4.u32 	[%rd25+32], {%r367, %r366, %r365, %r364};
	mov.b32 	%r368, 1987505306;
	mov.b32 	%r369, -1414836762;
	mov.b32 	%r370, -673729182;
	mov.b32 	%r371, -16849127;
	st.local.v4.u32 	[%rd25+48], {%r371, %r370, %r369, %r368};
	mov.b32 	%r372, 2105408135;
	mov.b32 	%r373, -909539008;
	mov.b32 	%r374, -2105401443;
	mov.b32 	%r375, -892694715;
	st.local.v4.u32 	[%rd25+64], {%r375, %r374, %r373, %r372};
	mov.b32 	%r376, -252642549;
	mov.b32 	%r377, 1195871945;
	mov.b32 	%r378, 1499050731;
	mov.b32 	%r379, -84218091;
	st.local.v4.u32 	[%rd25+80], {%r379, %r378, %r377, %r376};
	mov.b32 	%r380, -1347467798;
	mov.b32 	%r381, -1566416899;
	mov.b32 	%r382, -724257945;
	mov.b32 	%r383, -1381154324;
	st.local.v4.u32 	[%rd25+96], {%r383, %r382, %r381, %r380};
	mov.b32 	%r384, -1061119141;
	mov.b32 	%r385, 1920132246;
	mov.b32 	%r386, -1532734473;
	mov.b32 	%r387, -1667488833;
	st.local.v4.u32 	[%rd25+112], {%r387, %r386, %r385, %r384};
	mov.b32 	%r388, 640044138;
	mov.b32 	%r389, -1819066962;
	mov.b32 	%r390, -33693412;
	mov.b32 	%r391, -1212713534;
	st.local.v4.u32 	[%rd25+128], {%r391, %r390, %r389, %r388};
	mov.b32 	%r392, -859012273;
	mov.b32 	%r393, -134744830;
	mov.b32 	%r394, 1061125697;
	mov.b32 	%r395, 909536346;
	st.local.v4.u32 	[%rd25+144], {%r395, %r394, %r393, %r392};
	mov.b32 	%r396, -235800312;
	mov.b32 	%r397, -437923532;
	mov.b32 	%r398, -1515892236;
	mov.b32 	%r399, 875849820;
	st.local.v4.u32 	[%rd25+160], {%r399, %r398, %r397, %r396};
	mov.b32 	%r400, 353708607;
	mov.b32 	%r401, 825320019;
	mov.b32 	%r402, -656888973;
	mov.b32 	%r403, 1903288979;
	st.local.v4.u32 	[%rd25+176], {%r403, %r402, %r401, %r400};
	mov.b32 	%r404, -1010590370;
	mov.b32 	%r405, 589514341;
	mov.b32 	%r406, -943221422;
	mov.b32 	%r407, 67373068;
	st.local.v4.u32 	[%rd25+192], {%r407, %r406, %r405, %r404};
	mov.b32 	%r408, -1701171275;
	mov.b32 	%r409, 84216335;
	mov.b32 	%r410, -1768540255;
	mov.b32 	%r411, 404238376;
	st.local.v4.u32 	[%rd25+208], {%r411, %r410, %r409, %r408};
	mov.b32 	%r412, -488448195;
	mov.b32 	%r413, -2139087973;
	mov.b32 	%r414, 303178806;
	mov.b32 	%r415, 117902857;
	st.local.v4.u32 	[%rd25+224], {%r415, %r414, %r413, %r412};
	mov.b32 	%r416, 1970662047;
	mov.b32 	%r417, -1296924723;
	mov.b32 	%r418, 656887401;
	mov.b32 	%r419, -336868058;
	st.local.v4.u32 	[%rd25+240], {%r419, %r418, %r417, %r416};
	mov.b32 	%r420, 437924910;
	mov.b32 	%r421, 741103732;
	mov.b32 	%r422, -2088559202;
	mov.b32 	%r423, 151589403;
	st.local.v4.u32 	[%rd25+256], {%r423, %r422, %r421, %r420};
	mov.b32 	%r424, -1600103429;
	mov.b32 	%r425, 1515893998;
	mov.b32 	%r426, 1852759218;
	mov.b32 	%r427, 454768173;
	st.local.v4.u32 	[%rd25+272], {%r427, %r426, %r425, %r424};
	mov.b32 	%r428, -1280082482;
	mov.b32 	%r429, -690571423;
	mov.b32 	%r430, 993752653;
	mov.b32 	%r431, 1381147894;
	st.local.v4.u32 	[%rd25+288], {%r431, %r430, %r429, %r428};
	mov.b32 	%r432, -2071719017;
	mov.b32 	%r433, 791633521;
	mov.b32 	%r434, -471605954;
	mov.b32 	%r435, 690573947;
	st.local.v4.u32 	[%rd25+304], {%r435, %r434, %r433, %r432};
	mov.b32 	%r436, -303185620;
	mov.b32 	%r437, -774784664;
	mov.b32 	%r438, 1397991157;
	st.local.v4.u32 	[%rd25+320], {%r438, %r437, %r181, %r436};
	mov.b32 	%r439, 1532737261;
	mov.b32 	%r440, -1313769016;
	mov.b32 	%r441, -50535649;
	mov.b32 	%r442, 538984544;
	st.local.v4.u32 	[%rd25+336], {%r442, %r441, %r440, %r439};
	mov.b32 	%r443, 960066123;
	mov.b32 	%r444, -1094817831;
	mov.b32 	%r445, -875852474;
	mov.b32 	%r446, 1785386174;
	st.local.v4.u32 	[%rd25+352], {%r446, %r445, %r444, %r443};
	mov.b32 	%r447, -808483510;
	mov.b32 	%r448, 1482207464;
	mov.b32 	%r449, 1280088276;
	mov.b32 	%r450, 1246401758;
	st.local.v4.u32 	[%rd25+368], {%r450, %r449, %r448, %r447};
	mov.b32 	%r451, -67375850;
	mov.b32 	%r452, -1431679003;
	mov.b32 	%r453, -269499094;
	mov.b32 	%r454, -791626901;
	st.local.v4.u32 	[%rd25+384], {%r454, %r453, %r452, %r451};
	mov.b32 	%r455, -2054876780;
	mov.b32 	%r456, 859006549;
	mov.b32 	%r457, 1296931543;
	mov.b32 	%r458, 1128498885;
	st.local.v4.u32 	[%rd25+400], {%r458, %r457, %r456, %r455};
	mov.b32 	%r459, 2139094657;
	mov.b32 	%r460, 33686534;
	mov.b32 	%r461, -101062384;
	mov.b32 	%r462, 1162185423;
	st.local.v4.u32 	[%rd25+416], {%r462, %r461, %r460, %r459};
	mov.b32 	%r463, -1465365533;
	mov.b32 	%r464, -1616960070;
	mov.b32 	%r465, 1010595908;
	mov.b32 	%r466, 1347461360;
	st.local.v4.u32 	[%rd25+432], {%r466, %r465, %r464, %r463};
	mov.b32 	%r467, -1886452342;
	mov.b32 	%r468, 1077969088;
	mov.b32 	%r469, -1549574658;
	mov.b32 	%r470, 1364304627;
	st.local.v4.u32 	[%rd25+448], {%r470, %r469, %r468, %r467};
	mov.b32 	%r471, -168431356;
	mov.b32 	%r472, 943222856;
	mov.b32 	%r473, -1650646596;
	mov.b32 	%r474, -1835909203;
	st.local.v4.u32 	[%rd25+464], {%r474, %r473, %r472, %r471};
	mov.b32 	%r475, 555827811;
	mov.b32 	%r476, -623202443;
	mov.b32 	%r477, -1229555775;
	mov.b32 	%r478, -1128504353;
	st.local.v4.u32 	[%rd25+480], {%r478, %r477, %r476, %r475};
	mov.b32 	%r479, -757940371;
	mov.b32 	%r480, -202113778;
	mov.b32 	%r481, -6886;
	mov.b32 	%r482, 269492272;
	st.local.v4.u32 	[%rd25+496], {%r482, %r481, %r480, %r479};
	mov.b32 	%r483, -320027857;
	mov.b32 	%r484, 320022069;
	mov.b32 	%r485, 202119188;
	mov.b32 	%r486, -842170036;
	st.local.v4.u32 	[%rd25+512], {%r486, %r485, %r484, %r483};
	mov.b32 	%r487, 387395129;
	mov.b32 	%r488, 1145342156;
	mov.b32 	%r489, -1751698014;
	mov.b32 	%r490, 1600110305;
	st.local.v4.u32 	[%rd25+528], {%r490, %r489, %r488, %r487};
	mov.b32 	%r491, 1027439175;
	mov.b32 	%r492, 2122251394;
	mov.b32 	%r493, -1482205710;
	mov.b32 	%r494, -993750185;
	st.local.v4.u32 	[%rd25+544], {%r494, %r493, %r492, %r491};
	mov.b32 	%r495, 1936975509;
	mov.b32 	%r496, 421081643;
	mov.b32 	%r497, 1566423783;
	mov.b32 	%r498, 1684326572;
	st.local.v4.u32 	[%rd25+560], {%r498, %r497, %r496, %r495};
	mov.b32 	%r499, -589520001;
	mov.b32 	%r500, 1330618065;
	mov.b32 	%r501, -2122245736;
	mov.b32 	%r502, 1616953504;
	st.local.v4.u32 	[%rd25+576], {%r502, %r501, %r500, %r499};
	mov.b32 	%r503, -2004350077;
	mov.b32 	%r504, -1869595733;
	mov.b32 	%r505, 707417214;
	mov.b32 	%r506, 572671078;
	st.local.v4.u32 	[%rd25+592], {%r506, %r505, %r504, %r503};
	mov.b32 	%r507, 336865340;
	mov.b32 	%r508, -1195873325;
	mov.b32 	%r509, -286341335;
	mov.b32 	%r510, 1179028682;
	st.local.v4.u32 	[%rd25+608], {%r510, %r509, %r508, %r507};
	mov.b32 	%r511, -606360202;
	mov.b32 	%r512, 185275933;
	mov.b32 	%r513, 1583267042;
	mov.b32 	%r514, -555833479;
	st.local.v4.u32 	[%rd25+624], {%r514, %r513, %r512, %r511};
	mov.b32 	%r515, 168432670;
	mov.b32 	%r516, 976909390;
	mov.b32 	%r517, 842163286;
	mov.b32 	%r518, -522134725;
	st.local.v4.u32 	[%rd25+640], {%r518, %r517, %r516, %r515};
	mov.b32 	%r519, 1549580516;
	mov.b32 	%r520, 606357612;
	mov.b32 	%r521, 101059594;
	mov.b32 	%r522, 1229558491;
	st.local.v4.u32 	[%rd25+656], {%r522, %r521, %r520, %r519};
	mov.b32 	%r523, 1650640038;
	mov.b32 	%r524, -1397996561;
	mov.b32 	%r525, -741098130;
	mov.b32 	%r526, -1027432611;
	st.local.v4.u32 	[%rd25+672], {%r526, %r525, %r524, %r523};
	mov.b32 	%r527, 2038035083;
	mov.b32 	%r528, -454765769;
	mov.b32 	%r529, -1785384540;
	mov.b32 	%r530, -1852753496;
	st.local.v4.u32 	[%rd25+688], {%r530, %r529, %r528, %r527};
	mov.b32 	%r531, 1835915959;
	mov.b32 	%r532, 926379609;
	mov.b32 	%r533, -926381245;
	mov.b32 	%r534, -404237006;
	st.local.v4.u32 	[%rd25+704], {%r534, %r533, %r532, %r531};
	mov.b32 	%r535, -1448523296;
	mov.b32 	%r536, 1313774802;
	mov.b32 	%r537, -707415708;
	mov.b32 	%r538, -1920138868;
	st.local.v4.u32 	[%rd25+720], {%r538, %r537, %r536, %r535};
	mov.b32 	%r539, -353710299;
	mov.b32 	%r540, -185273593;
	mov.b32 	%r541, 1448520954;
	mov.b32 	%r542, 1819072692;
	st.local.v4.u32 	[%rd25+736], {%r542, %r541, %r540, %r539};
	mov.b32 	%r543, 134746136;
	mov.b32 	%r544, -1364310039;
	mov.b32 	%r545, 2054878350;
	mov.b32 	%r546, 1701169839;
	st.local.v4.u32 	[%rd25+752], {%r546, %r545, %r544, %r543};
	mov.b32 	%r547, 774790258;
	mov.b32 	%r548, 623200879;
	mov.b32 	%r549, 2021191816;
	mov.b32 	%r550, -1162186795;
	st.local.v4.u32 	[%rd25+768], {%r550, %r549, %r548, %r547};
	mov.b32 	%r551, -960063663;
	mov.b32 	%r552, -1263242297;
	mov.b32 	%r553, -1499047951;
	mov.b32 	%r554, 471611428;
	st.local.v4.u32 	[%rd25+784], {%r554, %r553, %r552, %r551};
	mov.b32 	%r555, 522141217;
	mov.b32 	%r556, 1953818780;
	mov.b32 	%r557, -572677764;
	mov.b32 	%r558, -387396829;
	st.local.v4.u32 	[%rd25+800], {%r558, %r557, %r556, %r555};
	mov.b32 	%r559, -1970663547;
	mov.b32 	%r560, -1953821306;
	mov.b32 	%r561, -1111662116;
	mov.b32 	%r562, 1263245021;
	st.local.v4.u32 	[%rd25+816], {%r562, %r561, %r560, %r559};
	mov.b32 	%r563, 1718013098;
	mov.b32 	%r564, -1246400060;
	mov.b32 	%r565, 1044282434;
	mov.b32 	%r566, 1886445712;
	st.local.v4.u32 	[%rd25+832], {%r566, %r565, %r564, %r563};
	mov.b32 	%r567, 235805714;
	mov.b32 	%r568, -151587071;
	mov.b32 	%r569, 50529797;
	mov.b32 	%r570, 1212715224;
	st.local.v4.u32 	[%rd25+848], {%r570, %r569, %r568, %r567};
	mov.b32 	%r571, -1179031088;
	mov.b32 	%r572, 1465364217;
	mov.b32 	%r573, 892693087;
	mov.b32 	%r574, 1633796771;
	st.local.v4.u32 	[%rd25+864], {%r574, %r573, %r572, %r571};
	mov.b32 	%r575, -1633802311;
	mov.b32 	%r576, 488454695;
	mov.b32 	%r577, -1044276904;
	mov.b32 	%r578, -2038032495;
	st.local.v4.u32 	[%rd25+880], {%r578, %r577, %r576, %r575};
	mov.b32 	%r579, 286335539;
	mov.b32 	%r580, -1734857805;
	mov.b32 	%r581, -117904621;
	mov.b32 	%r582, -505292488;
	st.local.v4.u32 	[%rd25+896], {%r582, %r581, %r580, %r579};
	mov.b32 	%r583, -1802226777;
	mov.b32 	%r584, -1903294583;
	mov.b32 	%r585, -640046736;
	mov.b32 	%r586, 1768542907;
	st.local.v4.u32 	[%rd25+912], {%r586, %r585, %r584, %r583};
	mov.b32 	%r587, -370554592;
	mov.b32 	%r588, -2021190254;
	mov.b32 	%r589, 505297954;
	mov.b32 	%r590, -1684329034;
	st.local.v4.u32 	[%rd25+928], {%r590, %r589, %r588, %r587};
	mov.b32 	%r591, -538991238;
	mov.b32 	%r592, 673730680;
	mov.b32 	%r593, 1431677695;
	mov.b32 	%r594, -825325751;
	st.local.v4.u32 	[%rd25+944], {%r594, %r593, %r592, %r591};
	mov.b32 	%r595, 218962455;
	mov.b32 	%r596, -1987507840;
	mov.b32 	%r597, -1583261192;
	mov.b32 	%r598, -1936981105;
	st.local.v4.u32 	[%rd25+960], {%r598, %r597, %r596, %r595};
	mov.b32 	%r599, 1751699640;
	mov.b32 	%r600, 1111655622;
	mov.b32 	%r601, -421079247;
	mov.b32 	%r602, -1077975590;
	st.local.v4.u32 	[%rd25+976], {%r602, %r601, %r600, %r599};
	mov.b32 	%r603, 252648977;
	mov.b32 	%r604, 757946999;
	mov.b32 	%r605, -1718015568;
	mov.b32 	%r606, 1094812355;
	st.local.v4.u32 	[%rd25+992], {%r606, %r605, %r604, %r603};
	mov.b32 	%r607, 370551866;
	mov.b32 	%r608, -1145344554;
	mov.b32 	%r609, 1414834428;
	mov.b32 	%r610, -1330611253;
	st.local.v4.u32 	[%rd25+1008], {%r610, %r609, %r608, %r607};
	mov.b32 	%r611, 2079755643;
	mov.b32 	%r612, 2012125559;
	mov.b32 	%r613, 2096661628;
	mov.b32 	%r614, 1673962851;
	st.local.v4.u32 	[%rd27], {%r614, %r613, %r612, %r611};
	add.s64 	%rd38, %rd27, 16;
	mov.b32 	%r615, -980331323;
	mov.b32 	%r616, 1876865391;
	mov.b32 	%r617, 1809235307;
	mov.b32 	%r618, -218165774;
	st.local.v4.u32 	[%rd27+16], {%r618, %r617, %r616, %r615};
	mov.b32 	%r619, 727088427;
	mov.b32 	%r620, 1741597031;
	mov.b32 	%r621, 16909057;
	mov.b32 	%r622, 811618352;
	st.local.v4.u32 	[%rd27+32], {%r622, %r621, %r620, %r619};
	mov.b32 	%r623, 1995217526;
	mov.b32 	%r624, -1420958037;
	mov.b32 	%r625, -675978537;
	mov.b32 	%r626, -18408962;
	st.local.v4.u32 	[%rd27+48], {%r626, %r625, %r624, %r623};
	mov.b32 	%r627, 2113570685;
	mov.b32 	%r628, -913751863;
	mov.b32 	%r629, -2111857278;
	mov.b32 	%r630, -896580150;
	st.local.v4.u32 	[%rd27+64], {%r630, %r629, %r628, %r627};
	mov.b32 	%r631, -251982864;
	mov.b32 	%r632, 1200539975;
	mov.b32 	%r633, 1504897881;
	mov.b32 	%r634, -84994566;
	st.local.v4.u32 	[%rd27+80], {%r634, %r633, %r632, %r631};
	mov.b32 	%r635, -1354372433;
	mov.b32 	%r636, -1570767454;
	mov.b32 	%r637, -726439980;
	mov.b32 	%r638, -1388188499;
	st.local.v4.u32 	[%rd27+96], {%r638, %r637, %r636, %r635};
	mov.b32 	%r639, -1063560256;
	mov.b32 	%r640, 1927583346;
	mov.b32 	%r641, -1538000988;
	mov.b32 	%r642, -1675378788;
	st.local.v4.u32 	[%rd27+112], {%r642, %r641, %r640, %r639};
	mov.b32 	%r643, 642542118;
	mov.b32 	%r644, -1824674157;
	mov.b32 	%r645, -35578627;
	mov.b32 	%r646, -1217019209;
	st.local.v4.u32 	[%rd27+128], {%r646, %r645, %r644, %r643};
	mov.b32 	%r647, -863809588;
	mov.b32 	%r648, -134937865;
	mov.b32 	%r649, 1065238847;
	mov.b32 	%r650, 913070646;
	st.local.v4.u32 	[%rd27+144], {%r650, %r649, %r648, %r647};
	mov.b32 	%r651, -235337487;
	mov.b32 	%r652, -439274267;
	mov.b32 	%r653, -1521355611;
	mov.b32 	%r654, 879254580;
	st.local.v4.u32 	[%rd27+160], {%r654, %r653, %r652, %r651};
	mov.b32 	%r655, 355090197;
	mov.b32 	%r656, 828527409;
	mov.b32 	%r657, -659852328;
	mov.b32 	%r658, 1910674289;
	st.local.v4.u32 	[%rd27+176], {%r658, %r657, %r656, %r655};
	mov.b32 	%r659, -1013096765;
	mov.b32 	%r660, 591815971;
	mov.b32 	%r661, -946515257;
	mov.b32 	%r662, 67636228;
	st.local.v4.u32 	[%rd27+192], {%r662, %r661, %r660, %r659};
	mov.b32 	%r663, -1708149350;
	mov.b32 	%r664, 84545285;
	mov.b32 	%r665, -1774739050;
	mov.b32 	%r666, 405809176;
	st.local.v4.u32 	[%rd27+208], {%r666, %r665, %r664, %r663};
	mov.b32 	%r667, -488686110;
	mov.b32 	%r668, -2145674368;
	mov.b32 	%r669, 304363026;
	mov.b32 	%r670, 118360327;
	st.local.v4.u32 	[%rd27+224], {%r670, %r669, %r668, %r667};
	mov.b32 	%r671, 1978310517;
	mov.b32 	%r672, -1300247118;
	mov.b32 	%r673, 659450151;
	mov.b32 	%r674, -338876693;
	st.local.v4.u32 	[%rd27+240], {%r674, %r673, %r672, %r671};
	mov.b32 	%r675, 439627290;
	mov.b32 	%r676, 743994412;
	mov.b32 	%r677, -2095210877;
	mov.b32 	%r678, 152181513;
	st.local.v4.u32 	[%rd27+256], {%r678, %r677, %r676, %r675};
	mov.b32 	%r679, -1604584544;
	mov.b32 	%r680, 1521806938;
	mov.b32 	%r681, 1859957358;
	mov.b32 	%r682, 456535323;
	st.local.v4.u32 	[%rd27+272], {%r682, %r681, %r680, %r679};
	mov.b32 	%r683, -1283600717;
	mov.b32 	%r684, -692624938;
	mov.b32 	%r685, 997608763;
	mov.b32 	%r686, 1386542674;
	st.local.v4.u32 	[%rd27+288], {%r686, %r685, %r684, %r683};
	mov.b32 	%r687, -2079090812;
	mov.b32 	%r688, 794718511;
	mov.b32 	%r689, -472039709;
	mov.b32 	%r690, 693271337;
	st.local.v4.u32 	[%rd27+304], {%r690, %r689, %r688, %r687};
	mov.b32 	%r691, -306107155;
	mov.b32 	%r692, -776378159;
	mov.b32 	%r693, 1403450707;
	st.local.v4.u32 	[%rd27+320], {%r693, %r692, %r181, %r691};
	mov.b32 	%r694, 1538714971;
	mov.b32 	%r695, -1317418831;
	mov.b32 	%r696, -52224004;
	mov.b32 	%r697, 541089824;
	st.local.v4.u32 	[%rd27+336], {%r697, %r696, %r695, %r694};
	mov.b32 	%r698, 963791673;
	mov.b32 	%r699, -1100490306;
	mov.b32 	%r700, -879933749;
	mov.b32 	%r701, 1792327274;
	st.local.v4.u32 	[%rd27+352], {%r701, %r700, %r699, %r698};
	mov.b32 	%r702, -813348145;
	mov.b32 	%r703, 1487988824;
	mov.b32 	%r704, 1285084236;
	mov.b32 	%r705, 1251270218;
	st.local.v4.u32 	[%rd27+368], {%r705, %r704, %r703, %r702};
	mov.b32 	%r706, -68348165;
	mov.b32 	%r707, -1437604438;
	mov.b32 	%r708, -272291089;
	mov.b32 	%r709, -793023536;
	st.local.v4.u32 	[%rd27+384], {%r709, %r708, %r707, %r706};
	mov.b32 	%r710, -2062445435;
	mov.b32 	%r711, 862344499;
	mov.b32 	%r712, 1301993293;
	mov.b32 	%r713, 1132905795;
	st.local.v4.u32 	[%rd27+400], {%r713, %r712, %r711, %r710};
	mov.b32 	%r714, 2147385727;
	mov.b32 	%r715, 33818114;
	mov.b32 	%r716, -102166279;
	mov.b32 	%r717, 1166724933;
	st.local.v4.u32 	[%rd27+416], {%r717, %r716, %r715, %r714};
	mov.b32 	%r718, -1471421528;
	mov.b32 	%r719, -1624917345;
	mov.b32 	%r720, 1014514748;
	mov.b32 	%r721, 1352724560;
	st.local.v4.u32 	[%rd27+432], {%r721, %r720, %r719, %r718};
	mov.b32 	%r722, -1895462257;
	mov.b32 	%r723, 1082179648;
	mov.b32 	%r724, -1554121053;
	mov.b32 	%r725, 1369633617;
	st.local.v4.u32 	[%rd27+448], {%r725, %r724, %r723, %r722};
	mov.b32 	%r726, -168753931;
	mov.b32 	%r727, 946882616;
	mov.b32 	%r728, -1658733411;
	mov.b32 	%r729, -1841320558;
	st.local.v4.u32 	[%rd27+464], {%r729, %r728, %r727, %r726};
	mov.b32 	%r730, 557998881;
	mov.b32 	%r731, -626035238;
	mov.b32 	%r732, -1233665610;
	mov.b32 	%r733, -1134305348;
	st.local.v4.u32 	[%rd27+480], {%r733, %r732, %r731, %r730};
	mov.b32 	%r734, -759206446;
	mov.b32 	%r735, -201519373;
	mov.b32 	%r736, -1762561;
	mov.b32 	%r737, 270544912;
	st.local.v4.u32 	[%rd27+496], {%r737, %r736, %r735, %r734};
	mov.b32 	%r738, -322752532;
	mov.b32 	%r739, 321271059;
	mov.b32 	%r740, 202904588;
	mov.b32 	%r741, -847164211;
	st.local.v4.u32 	[%rd27+512], {%r741, %r740, %r739, %r738};
	mov.b32 	%r742, 388905239;
	mov.b32 	%r743, 1149815876;
	mov.b32 	%r744, -1758092649;
	mov.b32 	%r745, 1606345055;
	st.local.v4.u32 	[%rd27+528], {%r745, %r744, %r743, %r742};
	mov.b32 	%r746, 1031423805;
	mov.b32 	%r747, 2130477694;
	mov.b32 	%r748, -1487539545;
	mov.b32 	%r749, -996976700;
	st.local.v4.u32 	[%rd27+544], {%r749, %r748, %r747, %r746};
	mov.b32 	%r750, 1944491379;
	mov.b32 	%r751, 422718233;
	mov.b32 	%r752, 1572530013;
	mov.b32 	%r753, 1690872932;
	st.local.v4.u32 	[%rd27+560], {%r753, %r752, %r751, %r750};
	mov.b32 	%r754, -593264676;
	mov.b32 	%r755, 1335808335;
	mov.b32 	%r756, -2129028991;
	mov.b32 	%r757, 1623236704;
	st.local.v4.u32 	[%rd27+576], {%r757, %r756, %r755, %r754};
	mov.b32 	%r758, -2012511352;
	mov.b32 	%r759, -1875137648;
	mov.b32 	%r760, 710180394;
	mov.b32 	%r761, 574907938;
	st.local.v4.u32 	[%rd27+592], {%r761, %r760, %r759, %r758};
	mov.b32 	%r762, 338181140;
	mov.b32 	%r763, -1200893000;
	mov.b32 	%r764, -288937490;
	mov.b32 	%r765, 1183631942;
	st.local.v4.u32 	[%rd27+608], {%r765, %r764, %r763, %r762};
	mov.b32 	%r766, -609388837;
	mov.b32 	%r767, 185998603;
	mov.b32 	%r768, 1589437022;
	mov.b32 	%r769, -559449634;
	st.local.v4.u32 	[%rd27+624], {%r769, %r768, %r767, %r766};
	mov.b32 	%r770, 169090570;
	mov.b32 	%r771, 980700730;
	mov.b32 	%r772, 845436466;
	mov.b32 	%r773, -522503200;
	st.local.v4.u32 	[%rd27+640], {%r773, %r772, %r771, %r770};
	mov.b32 	%r774, 1555620956;
	mov.b32 	%r775, 608726052;
	mov.b32 	%r776, 101452294;
	mov.b32 	%r777, 1234361161;
	st.local.v4.u32 	[%rd27+656], {%r777, %r776, %r775, %r774};
	mov.b32 	%r778, 1657054818;
	mov.b32 	%r779, -1404833876;
	mov.b32 	%r780, -742560045;
	mov.b32 	%r781, -1029743166;
	st.local.v4.u32 	[%rd27+672], {%r781, %r780, %r779, %r778};
	mov.b32 	%r782, 2045938553;
	mov.b32 	%r783, -455919644;
	mov.b32 	%r784, -1791908715;
	mov.b32 	%r785, -1858492271;
	st.local.v4.u32 	[%rd27+688], {%r785, %r784, %r783, %r782};
	mov.b32 	%r786, 1843050349;
	mov.b32 	%r787, 929978679;
	mov.b32 	%r788, -930397240;
	mov.b32 	%r789, -405458201;
	st.local.v4.u32 	[%rd27+704], {%r789, %r788, %r787, %r786};
	mov.b32 	%r790, -1454776151;
	mov.b32 	%r791, 1318900302;
	mov.b32 	%r792, -709794603;
	mov.b32 	%r793, -1929278323;
	st.local.v4.u32 	[%rd27+720], {%r793, %r792, %r791, %r790};
	mov.b32 	%r794, -355523094;
	mov.b32 	%r795, -185399308;
	mov.b32 	%r796, 1454176854;
	mov.b32 	%r797, 1826141292;
	st.local.v4.u32 	[%rd27+736], {%r797, %r796, %r795, %r794};
	mov.b32 	%r798, 135272456;
	mov.b32 	%r799, -1371018834;
	mov.b32 	%r800, 2062847610;
	mov.b32 	%r801, 1707781989;
	st.local.v4.u32 	[%rd27+752], {%r801, %r800, %r799, %r798};
	mov.b32 	%r802, 777810478;
	mov.b32 	%r803, 625635109;
	mov.b32 	%r804, 2029029496;
	mov.b32 	%r805, -1167075910;
	st.local.v4.u32 	[%rd27+768], {%r805, %r804, %r803, %r802};
	mov.b32 	%r806, -963161658;
	mov.b32 	%r807, -1267480652;
	mov.b32 	%r808, -1504185946;
	mov.b32 	%r809, 473441308;
	st.local.v4.u32 	[%rd27+784], {%r809, %r808, %r807, %r806};
	mov.b32 	%r810, 524165407;
	mov.b32 	%r811, 1961401460;
	mov.b32 	%r812, -576619299;
	mov.b32 	%r813, -389340184;
	st.local.v4.u32 	[%rd27+800], {%r813, %r812, %r811, %r810};
	mov.b32 	%r814, -1978694262;
	mov.b32 	%r815, -1962047861;
	mov.b32 	%r816, -1117659971;
	mov.b32 	%r817, 1268178251;
	st.local.v4.u32 	[%rd27+816], {%r817, %r816, %r815, %r814};
	mov.b32 	%r818, 1724688998;
	mov.b32 	%r819, -1250835275;
	mov.b32 	%r820, 1048330814;
	mov.b32 	%r821, 1893765232;
	st.local.v4.u32 	[%rd27+832], {%r821, %r820, %r819, %r818};
	mov.b32 	%r822, 236720654;
	mov.b32 	%r823, -151584266;
	mov.b32 	%r824, 50726147;
	mov.b32 	%r825, 1217452104;
	st.local.v4.u32 	[%rd27+848], {%r825, %r824, %r823, %r822};
	mov.b32 	%r826, -1184247623;
	mov.b32 	%r827, 1471084887;
	mov.b32 	%r828, 896163637;
	mov.b32 	%r829, 1640145761;
	st.local.v4.u32 	[%rd27+864], {%r829, %r828, %r827, %r826};
	mov.b32 	%r830, -1641563746;
	mov.b32 	%r831, 490350365;
	mov.b32 	%r832, -1046914879;
	mov.b32 	%r833, -2045275770;
	st.local.v4.u32 	[%rd27+880], {%r833, %r832, %r831, %r830};
	mov.b32 	%r834, 287453969;
	mov.b32 	%r835, -1741966440;
	mov.b32 	%r836, -118811656;
	mov.b32 	%r837, -505857823;
	st.local.v4.u32 	[%rd27+896], {%r837, %r836, %r835, %r834};
	mov.b32 	%r838, -1808554092;
	mov.b32 	%r839, -1912108658;
	mov.b32 	%r840, -643206951;
	mov.b32 	%r841, 1775418217;
	st.local.v4.u32 	[%rd27+912], {%r841, %r840, %r839, %r838};
	mov.b32 	%r842, -372694807;
	mov.b32 	%r843, -2028629369;
	mov.b32 	%r844, 507257374;
	mov.b32 	%r845, -1691502949;
	st.local.v4.u32 	[%rd27+928], {%r845, %r844, %r843, %r842};
	mov.b32 	%r846, -542803233;
	mov.b32 	%r847, 676362280;
	mov.b32 	%r848, 1437269845;
	mov.b32 	%r849, -829994546;
	st.local.v4.u32 	[%rd27+944], {%r849, %r848, %r847, %r846};
	mov.b32 	%r850, 219813645;
	mov.b32 	%r851, -1995865975;
	mov.b32 	%r852, -1587939167;
	mov.b32 	%r853, -1945923700;
	st.local.v4.u32 	[%rd27+960], {%r853, %r852, %r851, %r850};
	mov.b32 	%r854, 1758509160;
	mov.b32 	%r855, 1115997762;
	mov.b32 	%r856, -422104602;
	mov.b32 	%r857, -1083843905;
	st.local.v4.u32 	[%rd27+976], {%r857, %r856, %r855, %r854};
	mov.b32 	%r858, 253628687;
	mov.b32 	%r859, 760903469;
	mov.b32 	%r860, -1725321063;
	mov.b32 	%r861, 1099088705;
	st.local.v4.u32 	[%rd27+992], {%r861, %r860, %r859, %r858};
	mov.b32 	%r862, 371997206;
	mov.b32 	%r863, -1150429509;
	mov.b32 	%r864, 1420360788;
	mov.b32 	%r865, -1334064208;
	st.local.v4.u32 	[%rd27+1008], {%r865, %r864, %r863, %r862};
	mov.b32 	%r866, -158499973;
	mov.b32 	%r867, -291932297;
	mov.b32 	%r868, -125535108;
	mov.b32 	%r869, -962239645;
	st.local.v4.u32 	[%rd29], {%r869, %r868, %r867, %r866};
	add.s64 	%rd37, %rd29, 16;
	mov.b32 	%r870, -1856715323;
	mov.b32 	%r871, -558796945;
	mov.b32 	%r872, -692229269;
	mov.b32 	%r873, -15863054;
	st.local.v4.u32 	[%rd29+16], {%r873, %r872, %r871, %r870};
	mov.b32 	%r874, 1451043627;
	mov.b32 	%r875, -827758745;
	mov.b32 	%r876, 33751297;
	mov.b32 	%r877, 1615867952;
	st.local.v4.u32 	[%rd29+32], {%r877, %r876, %r875, %r874};
	mov.b32 	%r878, -325421450;
	mov.b32 	%r879, 1306962859;
	mov.b32 	%r880, -1251813417;
	mov.b32 	%r881, -417726722;
	st.local.v4.u32 	[%rd29+48], {%r881, %r880, %r879, %r878};
	mov.b32 	%r882, -91783811;
	mov.b32 	%r883, -1992242743;
	mov.b32 	%r884, 530416258;
	mov.b32 	%r885, -1891251510;
	st.local.v4.u32 	[%rd29+64], {%r885, %r884, %r883, %r882};
	mov.b32 	%r886, -83103504;
	mov.b32 	%r887, -1899411641;
	mov.b32 	%r888, -1293199015;
	mov.b32 	%r889, -283772166;
	st.local.v4.u32 	[%rd29+80], {%r889, %r888, %r887, %r886};
	mov.b32 	%r890, 1173008303;
	mov.b32 	%r891, 1610457762;
	mov.b32 	%r892, -1285040940;
	mov.b32 	%r893, 1106029997;
	st.local.v4.u32 	[%rd29+96], {%r893, %r892, %r891, %r890};
	mov.b32 	%r894, -1688485696;
	mov.b32 	%r895, -459902350;
	mov.b32 	%r896, 1408738468;
	mov.b32 	%r897, 599760028;
	st.local.v4.u32 	[%rd29+112], {%r897, %r896, %r895, %r894};
	mov.b32 	%r898, 1282024998;
	mov.b32 	%r899, 1034851219;
	mov.b32 	%r900, -518193667;
	mov.b32 	%r901, 1975695287;
	st.local.v4.u32 	[%rd29+128], {%r901, %r900, %r899, %r898};
	mov.b32 	%r902, -2091922228;
	mov.b32 	%r903, -184354825;
	mov.b32 	%r904, 2118205247;
	mov.b32 	%r905, 1817851446;
	st.local.v4.u32 	[%rd29+144], {%r905, %r904, %r903, %r902};
	mov.b32 	%r906, -116854287;
	mov.b32 	%r907, -785062427;
	mov.b32 	%r908, 1374987685;
	mov.b32 	%r909, 1750873140;
	st.local.v4.u32 	[%rd29+160], {%r909, %r908, %r907, %r906};
	mov.b32 	%r910, 708777237;
	mov.b32 	%r911, 1649619249;
	mov.b32 	%r912, -1418471208;
	mov.b32 	%r913, -493653647;
	st.local.v4.u32 	[%rd29+176], {%r913, %r912, %r911, %r910};
	mov.b32 	%r914, -1654733885;
	mov.b32 	%r915, 1181033251;
	mov.b32 	%r916, -1789737017;
	mov.b32 	%r917, 135005188;
	st.local.v4.u32 	[%rd29+192], {%r917, %r916, %r915, %r914};
	mov.b32 	%r918, 800430746;
	mov.b32 	%r919, 168756485;
	mov.b32 	%r920, 933336726;
	mov.b32 	%r921, 807933976;
	st.local.v4.u32 	[%rd29+208], {%r921, %r920, %r919, %r918};
	mov.b32 	%r922, -549592350;
	mov.b32 	%r923, 463175808;
	mov.b32 	%r924, 607523346;
	mov.b32 	%r925, 235472647;
	st.local.v4.u32 	[%rd29+224], {%r925, %r924, %r923, %r922};
	mov.b32 	%r926, -358648459;
	mov.b32 	%r927, 2144187058;
	mov.b32 	%r928, 1315514151;
	mov.b32 	%r929, -853087253;
	st.local.v4.u32 	[%rd29+240], {%r929, %r928, %r927, %r926};
	mov.b32 	%r930, 875436570;
	mov.b32 	%r931, 1484008492;
	mov.b32 	%r932, 496927619;
	mov.b32 	%r933, 303761673;
	st.local.v4.u32 	[%rd29+256], {%r933, %r932, %r931, %r930};
	mov.b32 	%r934, 1543217312;
	mov.b32 	%r935, -1259447718;
	mov.b32 	%r936, -592286098;
	mov.b32 	%r937, 908925723;
	st.local.v4.u32 	[%rd29+272], {%r937, %r936, %r935, %r934};
	mov.b32 	%r938, 2110698419;
	mov.b32 	%r939, -1218324778;
	mov.b32 	%r940, 1984772923;
	mov.b32 	%r941, -1527360942;
	st.local.v4.u32 	[%rd29+288], {%r941, %r940, %r939, %r938};
	mov.b32 	%r942, 328696964;
	mov.b32 	%r943, 1584475951;
	mov.b32 	%r944, -583080989;
	mov.b32 	%r945, 1383803177;
	st.local.v4.u32 	[%rd29+304], {%r945, %r944, %r943, %r942};
	mov.b32 	%r946, -1054020115;
	mov.b32 	%r947, -1184312879;
	mov.b32 	%r948, -1493871789;
	st.local.v4.u32 	[%rd29+320], {%r948, %r947, %r181, %r946};
	mov.b32 	%r949, -1225958565;
	mov.b32 	%r950, 2043195825;
	mov.b32 	%r951, -484442884;
	mov.b32 	%r952, 1080041504;
	st.local.v4.u32 	[%rd29+336], {%r952, %r951, %r950, %r949};
	mov.b32 	%r953, 1917532473;
	mov.b32 	%r954, 1742323390;
	mov.b32 	%r955, -1924740149;
	mov.b32 	%r956, -725718422;
	st.local.v4.u32 	[%rd29+352], {%r956, %r955, %r954, %r953};
	mov.b32 	%r957, -2058694705;
	mov.b32 	%r958, -1326950312;
	mov.b32 	%r959, -1730917300;
	mov.b32 	%r960, -1797371318;
	st.local.v4.u32 	[%rd29+368], {%r960, %r959, %r958, %r957};
	mov.b32 	%r961, -317260805;
	mov.b32 	%r962, 1340451498;
	mov.b32 	%r963, -987041809;
	mov.b32 	%r964, -1150562096;
	st.local.v4.u32 	[%rd29+384], {%r964, %r963, %r962, %r961};
	mov.b32 	%r965, 294946181;
	mov.b32 	%r966, 1716859699;
	mov.b32 	%r967, -1697166003;
	mov.b32 	%r968, -2033892541;
	st.local.v4.u32 	[%rd29+400], {%r968, %r967, %r966, %r965};
	mov.b32 	%r969, -25067649;
	mov.b32 	%r970, 67502594;
	mov.b32 	%r971, -384763399;
	mov.b32 	%r972, -1966127803;
	st.local.v4.u32 	[%rd29+416], {%r972, %r971, %r970, %r969};
	mov.b32 	%r973, 1273211048;
	mov.b32 	%r974, 632987551;
	mov.b32 	%r975, 2017737788;
	mov.b32 	%r976, -1594863536;
	st.local.v4.u32 	[%rd29+432], {%r976, %r975, %r974, %r973};
	mov.b32 	%r977, 92966799;
	mov.b32 	%r978, -2134884288;
	mov.b32 	%r979, 1576969123;
	mov.b32 	%r980, -1561112239;
	st.local.v4.u32 	[%rd29+448], {%r980, %r979, %r978, %r977};
	mov.b32 	%r981, -251333131;
	mov.b32 	%r982, 1883781176;
	mov.b32 	%r983, 566009245;
	mov.b32 	%r984, 1068339858;
	st.local.v4.u32 	[%rd29+464], {%r984, %r983, %r982, %r981};
	mov.b32 	%r985, 1113792801;
	mov.b32 	%r986, -1351230758;
	mov.b32 	%r987, 2009183926;
	mov.b32 	%r988, 1675607228;
	st.local.v4.u32 	[%rd29+480], {%r988, %r987, %r986, %r985};
	mov.b32 	%r989, -1083321646;
	mov.b32 	%r990, -49351693;
	mov.b32 	%r991, -451215361;
	mov.b32 	%r992, 540020752;
	st.local.v4.u32 	[%rd29+496], {%r992, %r991, %r990, %r989};
	mov.b32 	%r993, -1020269332;
	mov.b32 	%r994, 641012499;
	mov.b32 	%r995, 403966988;
	mov.b32 	%r996, -2125673011;
	st.local.v4.u32 	[%rd29+512], {%r996, %r995, %r994, %r993};
	mov.b32 	%r997, 775493399;
	mov.b32 	%r998, -1999879100;
	mov.b32 	%r999, 899848087;
	mov.b32 	%r1000, -1092526241;
	st.local.v4.u32 	[%rd29+528], {%r1000, %r999, %r998, %r997};
	mov.b32 	%r1001, 2051489085;
	mov.b32 	%r1002, -58556802;
	mov.b32 	%r1003, 1441965991;
	mov.b32 	%r1004, -1822964540;
	st.local.v4.u32 	[%rd29+544], {%r1004, %r1003, %r1002, %r1001};
	mov.b32 	%r1005, -426413197;
	mov.b32 	%r1006, 841685273;
	mov.b32 	%r1007, -1159242403;
	mov.b32 	%r1008, -928226204;
	st.local.v4.u32 	[%rd29+560], {%r1008, %r1007, %r1006, %r1005};
	mov.b32 	%r1009, -1551901476;
	mov.b32 	%r1010, -1630449841;
	mov.b32 	%r1011, 429425025;
	mov.b32 	%r1012, -1063231392;
	st.local.v4.u32 	[%rd29+576], {%r1012, %r1011, %r1010, %r1009};
	mov.b32 	%r1013, 193169544;
	mov.b32 	%r1014, 1001099408;
	mov.b32 	%r1015, 1417554474;
	mov.b32 	%r1016, 1147544098;
	st.local.v4.u32 	[%rd29+592], {%r1016, %r1015, %r1014, %r1013};
	mov.b32 	%r1017, 675025940;
	mov.b32 	%r1018, 1809037496;
	mov.b32 	%r1019, -953553170;
	mov.b32 	%r1020, -1932900794;
	st.local.v4.u32 	[%rd29+608], {%r1020, %r1019, %r1018, %r1017};
	mov.b32 	%r1021, -1384719397;
	mov.b32 	%r1022, 371002123;
	mov.b32 	%r1023, -1126015394;
	mov.b32 	%r1024, -1485185314;
	st.local.v4.u32 	[%rd29+624], {%r1024, %r1023, %r1022, %r1021};
	mov.b32 	%r1025, 337512970;
	mov.b32 	%r1026, 1951283770;
	mov.b32 	%r1027, 1683370546;
	mov.b32 	%r1028, -616832800;
	st.local.v4.u32 	[%rd29+640], {%r1028, %r1027, %r1026, %r1025};
	mov.b32 	%r1029, -1192993700;
	mov.b32 	%r1030, 1215046692;
	mov.b32 	%r1031, 201983494;
	mov.b32 	%r1032, -1831122615;
	st.local.v4.u32 	[%rd29+656], {%r1032, %r1031, %r1030, %r1029};
	mov.b32 	%r1033, -995728798;
	mov.b32 	%r1034, 1139780780;
	mov.b32 	%r1035, -1116810285;
	mov.b32 	%r1036, -1621245246;
	st.local.v4.u32 	[%rd29+672], {%r1036, %r1035, %r1034, %r1033};
	mov.b32 	%r1037, -225740423;
	mov.b32 	%r1038, -751311644;
	mov.b32 	%r1039, 832869781;
	mov.b32 	%r1040, 967348625;
	st.local.v4.u32 	[%rd29+688], {%r1040, %r1039, %r1038, %r1037};
	mov.b32 	%r1041, -625513107;
	mov.b32 	%r1042, 1851340599;
	mov.b32 	%r1043, -1958491960;
	mov.b32 	%r1044, -718084121;
	st.local.v4.u32 	[%rd29+704], {%r1044, %r1043, %r1042, %r1041};
	mov.b32 	%r1045, 1239460265;
	mov.b32 	%r1046, -1663938994;
	mov.b32 	%r1047, -1318791723;
	mov.b32 	%r1048, 25988493;
	st.local.v4.u32 	[%rd29+720], {%r1048, %r1047, %r1046, %r1045};
	mov.b32 	%r1049, -819598614;
	mov.b32 	%r1050, -217582348;
	mov.b32 	%r1051, -1392880042;
	mov.b32 	%r1052, -659264404;
	st.local.v4.u32 	[%rd29+736], {%r1052, %r1051, %r1050, %r1049};
	mov.b32 	%r1053, 270010376;
	mov.b32 	%r1054, 1206496942;
	mov.b32 	%r1055, -191989126;
	mov.b32 	%r1056, -894474907;
	st.local.v4.u32 	[%rd29+752], {%r1056, %r1055, %r1054, %r1053};
	mov.b32 	%r1057, 1550986798;
	mov.b32 	%r1058, 1248797989;
	mov.b32 	%r1059, -259491720;
	mov.b32 	%r1060, 1876277946;
	st.local.v4.u32 	[%rd29+768], {%r1060, %r1059, %r1058, %r1057};
	mov.b32 	%r1061, -1756248378;
	mov.b32 	%r1062, 1942467764;
	mov.b32 	%r1063, 1475454630;
	mov.b32 	%r1064, 941890588;
	st.local.v4.u32 	[%rd29+784], {%r1064, %r1063, %r1062, %r1061};
	mov.b32 	%r1065, 1042358047;
	mov.b32 	%r1066, -392399756;
	mov.b32 	%r1067, -1585652259;
	mov.b32 	%r1068, -886839064;
	st.local.v4.u32 	[%rd29+800], {%r1068, %r1067, %r1066, %r1065};
	mov.b32 	%r1069, 260409994;
	mov.b32 	%r1070, 226921355;
	mov.b32 	%r1071, 1641856445;
	mov.b32 	%r1072, -1763882165;
	st.local.v4.u32 	[%rd29+816], {%r1072, %r1071, %r1070, %r1069};
	mov.b32 	%r1073, -861247898;
	mov.b32 	%r1074, 1908716981;
	mov.b32 	%r1075, 2084716094;
	mov.b32 	%r1076, -527404944;
	st.local.v4.u32 	[%rd29+832], {%r1076, %r1075, %r1074, %r1073};
	mov.b32 	%r1077, 470945294;
	mov.b32 	%r1078, -150866186;
	mov.b32 	%r1079, 100991747;
	mov.b32 	%r1080, -1864873912;
	st.local.v4.u32 	[%rd29+848], {%r1080, %r1079, %r1078, %r1077};
	mov.b32 	%r1081, 1775286713;
	mov.b32 	%r1082, -1359390889;
	mov.b32 	%r1083, 1784624437;
	mov.b32 	%r1084, -1029480095;
	st.local.v4.u32 	[%rd29+864], {%r1084, %r1083, %r1082, %r1081};
	mov.b32 	%r1085, 666476190;
	mov.b32 	%r1086, 975641885;
	mov.b32 	%r1087, -1722236479;
	mov.b32 	%r1088, 395413126;
	st.local.v4.u32 	[%rd29+880], {%r1088, %r1087, %r1086, %r1085};
	mov.b32 	%r1089, 573772049;
	mov.b32 	%r1090, 733190296;
	mov.b32 	%r1091, -351012616;
	mov.b32 	%r1092, -650583583;
	st.local.v4.u32 	[%rd29+896], {%r1092, %r1091, %r1090, %r1089};
	mov.b32 	%r1093, 866620564;
	mov.b32 	%r1094, 126455438;
	mov.b32 	%r1095, -1452221991;
	mov.b32 	%r1096, -759469719;
	st.local.v4.u32 	[%rd29+912], {%r1096, %r1095, %r1094, %r1093};
	mov.b32 	%r1097, -920589847;
	mov.b32 	%r1098, 361924487;
	mov.b32 	%r1099, 1008868894;
	mov.b32 	%r1100, 766942107;
	st.local.v4.u32 	[%rd29+928], {%r1100, %r1099, %r1098, %r1097};
	mov.b32 	%r1101, -1518673953;
	mov.b32 	%r1102, 1350051880;
	mov.b32 	%r1103, -1426107051;
	mov.b32 	%r1104, -2025206066;
	st.local.v4.u32 	[%rd29+944], {%r1104, %r1103, %r1102, %r1101};
	mov.b32 	%r1105, 437718285;
	mov.b32 	%r1106, 159418761;
	mov.b32 	%r1107, 1509466529;
	mov.b32 	%r1108, 59739276;
	st.local.v4.u32 	[%rd29+960], {%r1108, %r1107, %r1106, %r1105};
	mov.b32 	%r1109, -793221016;
	mov.b32 	%r1110, -2067381694;
	mov.b32 	%r1111, -684595482;
	mov.b32 	%r1112, 1708834751;
	st.local.v4.u32 	[%rd29+976], {%r1112, %r1111, %r1110, %r1109};
	mov.b32 	%r1113, 504434447;
	mov.b32 	%r1114, 1517759789;
	mov.b32 	%r1115, 699439513;
	mov.b32 	%r1116, -2101132991;
	st.local.v4.u32 	[%rd29+992], {%r1116, %r1115, %r1114, %r1113};
	mov.b32 	%r1117, 742004246;
	mov.b32 	%r1118, 1842789307;
	mov.b32 	%r1119, -1459858348;
	mov.b32 	%r1120, 2076946608;
	st.local.v4.u32 	[%rd29+1008], {%r1120, %r1119, %r1118, %r1117};
	mov.u32 	%r1121, _ZZ7AES_128P8aesBlockyPjiE11matrizCajaS;
	add.s32 	%r2033, %r1121, 3;
	mov.u32 	%r1122, _ZZ7AES_128P8aesBlockyPjiE2T1;
	add.s32 	%r2032, %r1122, 16;
	mov.u32 	%r1123, _ZZ7AES_128P8aesBlockyPjiE2T4;
	add.s32 	%r2031, %r1123, 16;
	mov.u32 	%r1124, _ZZ7AES_128P8aesBlockyPjiE2T2;
	add.s32 	%r2030, %r1124, 16;
	mov.u32 	%r1125, _ZZ7AES_128P8aesBlockyPjiE2T3;
	add.s32 	%r2029, %r1125, 16;
	mov.b32 	%r2034, 7;
$L__BB4_2:
	ld.local.v2.b32 	{%r1126, %r1127}, [%rd41];
	bfe.u32 	%r1128, %r1127, 24, 8;
	bfe.u32 	%r1129, %r1127, 16, 8;
	bfe.u32 	%r1130, %r1127, 8, 8;
	bfe.u32 	%r1131, %r1127, 0, 8;
	bfe.u32 	%r1132, %r1126, 24, 8;
	bfe.u32 	%r1133, %r1126, 16, 8;
	bfe.u32 	%r1134, %r1126, 8, 8;
	bfe.u32 	%r1135, %r1126, 0, 8;
	st.shared.u8 	[%r2033+-3], %r1135;
	ld.local.v4.u32 	{%r1136, %r1137, %r1138, %r1139}, [%rd40+-16];
	st.shared.u32 	[%r2032+-16], %r1136;
	ld.local.v4.u32 	{%r1140, %r1141, %r1142, %r1143}, [%rd39+-16];
	st.shared.u32 	[%r2030+-16], %r1140;
	ld.local.v4.u32 	{%r1144, %r1145, %r1146, %r1147}, [%rd38+-16];
	st.shared.u32 	[%r2029+-16], %r1144;
	ld.local.v4.u32 	{%r1148, %r1149, %r1150, %r1151}, [%rd37+-16];
	st.shared.u32 	[%r2031+-16], %r1148;
	st.shared.u8 	[%r2033+-2], %r1134;
	st.shared.u32 	[%r2032+-12], %r1137;
	st.shared.u32 	[%r2030+-12], %r1141;
	st.shared.u32 	[%r2029+-12], %r1145;
	st.shared.u32 	[%r2031+-12], %r1149;
	st.shared.u8 	[%r2033+-1], %r1133;
	st.shared.u32 	[%r2032+-8], %r1138;
	st.shared.u32 	[%r2030+-8], %r1142;
	st.shared.u32 	[%r2029+-8], %r1146;
	st.shared.u32 	[%r2031+-8], %r1150;
	st.shared.u8 	[%r2033], %r1132;
	st.shared.u32 	[%r2032+-4], %r1139;
	st.shared.u32 	[%r2030+-4], %r1143;
	st.shared.u32 	[%r2029+-4], %r1147;
	st.shared.u32 	[%r2031+-4], %r1151;
	st.shared.u8 	[%r2033+1], %r1131;
	ld.local.v4.u32 	{%r1152, %r1153, %r1154, %r1155}, [%rd40];
	st.shared.u32 	[%r2032], %r1152;
	ld.local.v4.u32 	{%r1156, %r1157, %r1158, %r1159}, [%rd39];
	st.shared.u32 	[%r2030], %r1156;
	ld.local.v4.u32 	{%r1160, %r1161, %r1162, %r1163}, [%rd38];
	st.shared.u32 	[%r2029], %r1160;
	ld.local.v4.u32 	{%r1164, %r1165, %r1166, %r1167}, [%rd37];
	st.shared.u32 	[%r2031], %r1164;
	st.shared.u8 	[%r2033+2], %r1130;
	st.shared.u32 	[%r2032+4], %r1153;
	st.shared.u32 	[%r2030+4], %r1157;
	st.shared.u32 	[%r2029+4], %r1161;
	st.shared.u32 	[%r2031+4], %r1165;
	st.shared.u8 	[%r2033+3], %r1129;
	st.shared.u32 	[%r2032+8], %r1154;
	st.shared.u32 	[%r2030+8], %r1158;
	st.shared.u32 	[%r2029+8], %r1162;
	st.shared.u32 	[%r2031+8], %r1166;
	st.shared.u8 	[%r2033+4], %r1128;
	st.shared.u32 	[%r2032+12], %r1155;
	st.shared.u32 	[%r2030+12], %r1159;
	st.shared.u32 	[%r2029+12], %r1163;
	st.shared.u32 	[%r2031+12], %r1167;
	add.s32 	%r2034, %r2034, 8;
	add.s64 	%rd41, %rd41, 8;
	add.s64 	%rd40, %rd40, 32;
	add.s64 	%rd39, %rd39, 32;
	add.s64 	%rd38, %rd38, 32;
	add.s64 	%rd37, %rd37, 32;
	add.s32 	%r2033, %r2033, 8;
	add.s32 	%r2032, %r2032, 32;
	add.s32 	%r2031, %r2031, 32;
	add.s32 	%r2030, %r2030, 32;
	add.s32 	%r2029, %r2029, 32;
	setp.ne.s32 	%p2, %r2034, 263;
	@%p2 bra 	$L__BB4_2;
	ld.param.u64 	%rd36, [_Z30OCB128DecryptRandomAccesGetTagP8aesBlockS0_S0_Pj_param_3];
	ld.param.u64 	%rd35, [_Z30OCB128DecryptRandomAccesGetTagP8aesBlockS0_S0_Pj_param_2];
	ld.param.u64 	%rd34, [_Z30OCB128DecryptRandomAccesGetTagP8aesBlockS0_S0_Pj_param_0];
	cvta.to.global.u64 	%rd31, %rd36;
	cvta.to.global.u64 	%rd32, %rd35;
	ld.global.u32 	%r1168, [%rd31];
	xor.b32  	%r1169, %r1168, %r1;
	ld.global.u32 	%r1170, [%rd31+4];
	xor.b32  	%r1171, %r1170, %r2;
	ld.global.u32 	%r1172, [%rd31+8];
	xor.b32  	%r1173, %r1172, %r3;
	ld.global.u32 	%r1174, [%rd31+12];
	xor.b32  	%r1175, %r1174, %r4;
	shl.b32 	%r1176, %r1169, 2;
	and.b32  	%r1177, %r1176, 1020;
	mov.u32 	%r1178, _ZZ7AES_128P8aesBlockyPjiE2T1;
	add.s32 	%r1179, %r1178, %r1177;
	ld.shared.u32 	%r1180, [%r1179];
	shr.u32 	%r1181, %r1171, 6;
	and.b32  	%r1182, %r1181, 1020;
	mov.u32 	%r1183, _ZZ7AES_128P8aesBlockyPjiE2T2;
	add.s32 	%r1184, %r1183, %r1182;
	ld.shared.u32 	%r1185, [%r1184];
	shr.u32 	%r1186, %r1173, 14;
	and.b32  	%r1187, %r1186, 1020;
	mov.u32 	%r1188, _ZZ7AES_128P8aesBlockyPjiE2T3;
	add.s32 	%r1189, %r1188, %r1187;
	ld.shared.u32 	%r1190, [%r1189];
	shr.u32 	%r1191, %r1175, 22;
	and.b32  	%r1192, %r1191, 1020;
	mov.u32 	%r1193, _ZZ7AES_128P8aesBlockyPjiE2T4;
	add.s32 	%r1194, %r1193, %r1192;
	ld.shared.u32 	%r1195, [%r1194];
	xor.b32  	%r1196, %r1185, %r1180;
	xor.b32  	%r1197, %r1196, %r1190;
	xor.b32  	%r1198, %r1197, %r1195;
	shl.b32 	%r1199, %r1171, 2;
	and.b32  	%r1200, %r1199, 1020;
	add.s32 	%r1201, %r1178, %r1200;
	ld.shared.u32 	%r1202, [%r1201];
	shr.u32 	%r1203, %r1173, 6;
	and.b32  	%r1204, %r1203, 1020;
	add.s32 	%r1205, %r1183, %r1204;
	ld.shared.u32 	%r1206, [%r1205];
	shr.u32 	%r1207, %r1175, 14;
	and.b32  	%r1208, %r1207, 1020;
	add.s32 	%r1209, %r1188, %r1208;
	ld.shared.u32 	%r1210, [%r1209];
	shr.u32 	%r1211, %r1169, 22;
	and.b32  	%r1212, %r1211, 1020;
	add.s32 	%r1213, %r1193, %r1212;
	ld.shared.u32 	%r1214, [%r1213];
	xor.b32  	%r1215, %r1206, %r1202;
	xor.b32  	%r1216, %r1215, %r1210;
	xor.b32  	%r1217, %r1216, %r1214;
	shl.b32 	%r1218, %r1173, 2;
	and.b32  	%r1219, %r1218, 1020;
	add.s32 	%r1220, %r1178, %r1219;
	ld.shared.u32 	%r1221, [%r1220];
	shr.u32 	%r1222, %r1175, 6;
	and.b32  	%r1223, %r1222, 1020;
	add.s32 	%r1224, %r1183, %r1223;
	ld.shared.u32 	%r1225, [%r1224];
	shr.u32 	%r1226, %r1169, 14;
	and.b32  	%r1227, %r1226, 1020;
	add.s32 	%r1228, %r1188, %r1227;
	ld.shared.u32 	%r1229, [%r1228];
	shr.u32 	%r1230, %r1171, 22;
	and.b32  	%r1231, %r1230, 1020;
	add.s32 	%r1232, %r1193, %r1231;
	ld.shared.u32 	%r1233, [%r1232];
	xor.b32  	%r1234, %r1225, %r1221;
	xor.b32  	%r1235, %r1234, %r1229;
	xor.b32  	%r1236, %r1235, %r1233;
	shl.b32 	%r1237, %r1175, 2;
	and.b32  	%r1238, %r1237, 1020;
	add.s32 	%r1239, %r1178, %r1238;
	ld.shared.u32 	%r1240, [%r1239];
	shr.u32 	%r1241, %r1169, 6;
	and.b32  	%r1242, %r1241, 1020;
	add.s32 	%r1243, %r1183, %r1242;
	ld.shared.u32 	%r1244, [%r1243];
	shr.u32 	%r1245, %r1171, 14;
	and.b32  	%r1246, %r1245, 1020;
	add.s32 	%r1247, %r1188, %r1246;
	ld.shared.u32 	%r1248, [%r1247];
	shr.u32 	%r1249, %r1173, 22;
	and.b32  	%r1250, %r1249, 1020;
	add.s32 	%r1251, %r1193, %r1250;
	ld.shared.u32 	%r1252, [%r1251];
	xor.b32  	%r1253, %r1244, %r1240;
	xor.b32  	%r1254, %r1253, %r1248;
	xor.b32  	%r1255, %r1254, %r1252;
	ld.global.u32 	%r1256, [%rd31+16];
	xor.b32  	%r1257, %r1256, %r1198;
	ld.global.u32 	%r1258, [%rd31+20];
	xor.b32  	%r1259, %r1258, %r1217;
	ld.global.u32 	%r1260, [%rd31+24];
	xor.b32  	%r1261, %r1260, %r1236;
	ld.global.u32 	%r1262, [%rd31+28];
	xor.b32  	%r1263, %r1262, %r1255;
	shl.b32 	%r1264, %r1257, 2;
	and.b32  	%r1265, %r1264, 1020;
	add.s32 	%r1266, %r1178, %r1265;
	ld.shared.u32 	%r1267, [%r1266];
	shr.u32 	%r1268, %r1259, 6;
	and.b32  	%r1269, %r1268, 1020;
	add.s32 	%r1270, %r1183, %r1269;
	ld.shared.u32 	%r1271, [%r1270];
	shr.u32 	%r1272, %r1261, 14;
	and.b32  	%r1273, %r1272, 1020;
	add.s32 	%r1274, %r1188, %r1273;
	ld.shared.u32 	%r1275, [%r1274];
	shr.u32 	%r1276, %r1263, 22;
	and.b32  	%r1277, %r1276, 1020;
	add.s32 	%r1278, %r1193, %r1277;
	ld.shared.u32 	%r1279, [%r1278];
	xor.b32  	%r1280, %r1271, %r1267;
	xor.b32  	%r1281, %r1280, %r1275;
	xor.b32  	%r1282, %r1281, %r1279;
	shl.b32 	%r1283, %r1259, 2;
	and.b32  	%r1284, %r1283, 1020;
	add.s32 	%r1285, %r1178, %r1284;
	ld.shared.u32 	%r1286, [%r1285];
	shr.u32 	%r1287, %r1261, 6;
	and.b32  	%r1288, %r1287, 1020;
	add.s32 	%r1289, %r1183, %r1288;
	ld.shared.u32 	%r1290, [%r1289];
	shr.u32 	%r1291, %r1263, 14;
	and.b32  	%r1292, %r1291, 1020;
	add.s32 	%r1293, %r1188, %r1292;
	ld.shared.u32 	%r1294, [%r1293];
	shr.u32 	%r1295, %r1257, 22;
	and.b32  	%r1296, %r1295, 1020;
	add.s32 	%r1297, %r1193, %r1296;
	ld.shared.u32 	%r1298, [%r1297];
	xor.b32  	%r1299, %r1290, %r1286;
	xor.b32  	%r1300, %r1299, %r1294;
	xor.b32  	%r1301, %r1300, %r1298;
	shl.b32 	%r1302, %r1261, 2;
	and.b32  	%r1303, %r1302, 1020;
	add.s32 	%r1304, %r1178, %r1303;
	ld.shared.u32 	%r1305, [%r1304];
	shr.u32 	%r1306, %r1263, 6;
	and.b32  	%r1307, %r1306, 1020;
	add.s32 	%r1308, %r1183, %r1307;
	ld.shared.u32 	%r1309, [%r1308];
	shr.u32 	%r1310, %r1257, 14;
	and.b32  	%r1311, %r1310, 1020;
	add.s32 	%r1312, %r1188, %r1311;
	ld.shared.u32 	%r1313, [%r1312];
	shr.u32 	%r1314, %r1259, 22;
	and.b32  	%r1315, %r1314, 1020;
	add.s32 	%r1316, %r1193, %r1315;
	ld.shared.u32 	%r1317, [%r1316];
	xor.b32  	%r1318, %r1309, %r1305;
	xor.b32  	%r1319, %r1318, %r1313;
	xor.b32  	%r1320, %r1319, %r1317;
	shl.b32 	%r1321, %r1263, 2;
	and.b32  	%r1322, %r1321, 1020;
	add.s32 	%r1323, %r1178, %r1322;
	ld.shared.u32 	%r1324, [%r1323];
	shr.u32 	%r1325, %r1257, 6;
	and.b32  	%r1326, %r1325, 1020;
	add.s32 	%r1327, %r1183, %r1326;
	ld.shared.u32 	%r1328, [%r1327];
	shr.u32 	%r1329, %r1259, 14;
	and.b32  	%r1330, %r1329, 1020;
	add.s32 	%r1331, %r1188, %r1330;
	ld.shared.u32 	%r1332, [%r1331];
	shr.u32 	%r1333, %r1261, 22;
	and.b32  	%r1334, %r1333, 1020;
	add.s32 	%r1335, %r1193, %r1334;
	ld.shared.u32 	%r1336, [%r1335];
	xor.b32  	%r1337, %r1328, %r1324;
	xor.b32  	%r1338, %r1337, %r1332;
	xor.b32  	%r1339, %r1338, %r1336;
	ld.global.u32 	%r1340, [%rd31+32];
	xor.b32  	%r1341, %r1340, %r1282;
	ld.global.u32 	%r1342, [%rd31+36];
	xor.b32  	%r1343, %r1342, %r1301;
	ld.global.u32 	%r1344, [%rd31+40];
	xor.b32  	%r1345, %r1344, %r1320;
	ld.global.u32 	%r1346, [%rd31+44];
	xor.b32  	%r1347, %r1346, %r1339;
	shl.b32 	%r1348, %r1341, 2;
	and.b32  	%r1349, %r1348, 1020;
	add.s32 	%r1350, %r1178, %r1349;
	ld.shared.u32 	%r1351, [%r1350];
	shr.u32 	%r1352, %r1343, 6;
	and.b32  	%r1353, %r1352, 1020;
	add.s32 	%r1354, %r1183, %r1353;
	ld.shared.u32 	%r1355, [%r1354];
	shr.u32 	%r1356, %r1345, 14;
	and.b32  	%r1357, %r1356, 1020;
	add.s32 	%r1358, %r1188, %r1357;
	ld.shared.u32 	%r1359, [%r1358];
	shr.u32 	%r1360, %r1347, 22;
	and.b32  	%r1361, %r1360, 1020;
	add.s32 	%r1362, %r1193, %r1361;
	ld.shared.u32 	%r1363, [%r1362];
	xor.b32  	%r1364, %r1355, %r1351;
	xor.b32  	%r1365, %r1364, %r1359;
	xor.b32  	%r1366, %r1365, %r1363;
	shl.b32 	%r1367, %r1343, 2;
	and.b32  	%r1368, %r1367, 1020;
	add.s32 	%r1369, %r1178, %r1368;
	ld.shared.u32 	%r1370, [%r1369];
	shr.u32 	%r1371, %r1345, 6;
	and.b32  	%r1372, %r1371, 1020;
	add.s32 	%r1373, %r1183, %r1372;
	ld.shared.u32 	%r1374, [%r1373];
	shr.u32 	%r1375, %r1347, 14;
	and.b32  	%r1376, %r1375, 1020;
	add.s32 	%r1377, %r1188, %r1376;
	ld.shared.u32 	%r1378, [%r1377];
	shr.u32 	%r1379, %r1341, 22;
	and.b32  	%r1380, %r1379, 1020;
	add.s32 	%r1381, %r1193, %r1380;
	ld.shared.u32 	%r1382, [%r1381];
	xor.b32  	%r1383, %r1374, %r1370;
	xor.b32  	%r1384, %r1383, %r1378;
	xor.b32  	%r1385, %r1384, %r1382;
	shl.b32 	%r1386, %r1345, 2;
	and.b32  	%r1387, %r1386, 1020;
	add.s32 	%r1388, %r1178, %r1387;
	ld.shared.u32 	%r1389, [%r1388];
	shr.u32 	%r1390, %r1347, 6;
	and.b32  	%r1391, %r1390, 1020;
	add.s32 	%r1392, %r1183, %r1391;
	ld.shared.u32 	%r1393, [%r1392];
	shr.u32 	%r1394, %r1341, 14;
	and.b32  	%r1395, %r1394, 1020;
	add.s32 	%r1396, %r1188, %r1395;
	ld.shared.u32 	%r1397, [%r1396];
	shr.u32 	%r1398, %r1343, 22;
	and.b32  	%r1399, %r1398, 1020;
	add.s32 	%r1400, %r1193, %r1399;
	ld.shared.u32 	%r1401, [%r1400];
	xor.b32  	%r1402, %r1393, %r1389;
	xor.b32  	%r1403, %r1402, %r1397;
	xor.b32  	%r1404, %r1403, %r1401;
	shl.b32 	%r1405, %r1347, 2;
	and.b32  	%r1406, %r1405, 1020;
	add.s32 	%r1407, %r1178, %r1406;
	ld.shared.u32 	%r1408, [%r1407];
	shr.u32 	%r1409, %r1341, 6;
	and.b32  	%r1410, %r1409, 1020;
	add.s32 	%r1411, %r1183, %r1410;
	ld.shared.u32 	%r1412, [%r1411];
	shr.u32 	%r1413, %r1343, 14;
	and.b32  	%r1414, %r1413, 1020;
	add.s32 	%r1415, %r1188, %r1414;
	ld.shared.u32 	%r1416, [%r1415];
	shr.u32 	%r1417, %r1345, 22;
	and.b32  	%r1418, %r1417, 1020;
	add.s32 	%r1419, %r1193, %r1418;
	ld.shared.u32 	%r1420, [%r1419];
	xor.b32  	%r1421, %r1412, %r1408;
	xor.b32  	%r1422, %r1421, %r1416;
	xor.b32  	%r1423, %r1422, %r1420;
	ld.global.u32 	%r1424, [%rd31+48];
	xor.b32  	%r1425, %r1424, %r1366;
	ld.global.u32 	%r1426, [%rd31+52];
	xor.b32  	%r1427, %r1426, %r1385;
	ld.global.u32 	%r1428, [%rd31+56];
	xor.b32  	%r1429, %r1428, %r1404;
	ld.global.u32 	%r1430, [%rd31+60];
	xor.b32  	%r1431, %r1430, %r1423;
	shl.b32 	%r1432, %r1425, 2;
	and.b32  	%r1433, %r1432, 1020;
	add.s32 	%r1434, %r1178, %r1433;
	ld.shared.u32 	%r1435, [%r1434];
	shr.u32 	%r1436, %r1427, 6;
	and.b32  	%r1437, %r1436, 1020;
	add.s32 	%r1438, %r1183, %r1437;
	ld.shared.u32 	%r1439, [%r1438];
	shr.u32 	%r1440, %r1429, 14;
	and.b32  	%r1441, %r1440, 1020;
	add.s32 	%r1442, %r1188, %r1441;
	ld.shared.u32 	%r1443, [%r1442];
	shr.u32 	%r1444, %r1431, 22;
	and.b32  	%r1445, %r1444, 1020;
	add.s32 	%r1446, %r1193, %r1445;
	ld.shared.u32 	%r1447, [%r1446];
	xor.b32  	%r1448, %r1439, %r1435;
	xor.b32  	%r1449, %r1448, %r1443;
	xor.b32  	%r1450, %r1449, %r1447;
	shl.b32 	%r1451, %r1427, 2;
	and.b32  	%r1452, %r1451, 1020;
	add.s32 	%r1453, %r1178, %r1452;
	ld.shared.u32 	%r1454, [%r1453];
	shr.u32 	%r1455, %r1429, 6;
	and.b32  	%r1456, %r1455, 1020;
	add.s32 	%r1457, %r1183, %r1456;
	ld.shared.u32 	%r1458, [%r1457];
	shr.u32 	%r1459, %r1431, 14;
	and.b32  	%r1460, %r1459, 1020;
	add.s32 	%r1461, %r1188, %r1460;
	ld.shared.u32 	%r1462, [%r1461];
	shr.u32 	%r1463, %r1425, 22;
	and.b32  	%r1464, %r1463, 1020;
	add.s32 	%r1465, %r1193, %r1464;
	ld.shared.u32 	%r1466, [%r1465];
	xor.b32  	%r1467, %r1458, %r1454;
	xor.b32  	%r1468, %r1467, %r1462;
	xor.b32  	%r1469, %r1468, %r1466;
	shl.b32 	%r1470, %r1429, 2;
	and.b32  	%r1471, %r1470, 1020;
	add.s32 	%r1472, %r1178, %r1471;
	ld.shared.u32 	%r1473, [%r1472];
	shr.u32 	%r1474, %r1431, 6;
	and.b32  	%r1475, %r1474, 1020;
	add.s32 	%r1476, %r1183, %r1475;
	ld.shared.u32 	%r1477, [%r1476];
	shr.u32 	%r1478, %r1425, 14;
	and.b32  	%r1479, %r1478, 1020;
	add.s32 	%r1480, %r1188, %r1479;
	ld.shared.u32 	%r1481, [%r1480];
	shr.u32 	%r1482, %r1427, 22;
	and.b32  	%r1483, %r1482, 1020;
	add.s32 	%r1484, %r1193, %r1483;
	ld.shared.u32 	%r1485, [%r1484];
	xor.b32  	%r1486, %r1477, %r1473;
	xor.b32  	%r1487, %r1486, %r1481;
	xor.b32  	%r1488, %r1487, %r1485;
	shl.b32 	%r1489, %r1431, 2;
	and.b32  	%r1490, %r1489, 1020;
	add.s32 	%r1491, %r1178, %r1490;
	ld.shared.u32 	%r1492, [%r1491];
	shr.u32 	%r1493, %r1425, 6;
	and.b32  	%r1494, %r1493, 1020;
	add.s32 	%r1495, %r1183, %r1494;
	ld.shared.u32 	%r1496, [%r1495];
	shr.u32 	%r1497, %r1427, 14;
	and.b32  	%r1498, %r1497, 1020;
	add.s32 	%r1499, %r1188, %r1498;
	ld.shared.u32 	%r1500, [%r1499];
	shr.u32 	%r1501, %r1429, 22;
	and.b32  	%r1502, %r1501, 1020;
	add.s32 	%r1503, %r1193, %r1502;
	ld.shared.u32 	%r1504, [%r1503];
	xor.b32  	%r1505, %r1496, %r1492;
	xor.b32  	%r1506, %r1505, %r1500;
	xor.b32  	%r1507, %r1506, %r1504;
	ld.global.u32 	%r1508, [%rd31+64];
	xor.b32  	%r1509, %r1508, %r1450;
	ld.global.u32 	%r1510, [%rd31+68];
	xor.b32  	%r1511, %r1510, %r1469;
	ld.global.u32 	%r1512, [%rd31+72];
	xor.b32  	%r1513, %r1512, %r1488;
	ld.global.u32 	%r1514, [%rd31+76];
	xor.b32  	%r1515, %r1514, %r1507;
	shl.b32 	%r1516, %r1509, 2;
	and.b32  	%r1517, %r1516, 1020;
	add.s32 	%r1518, %r1178, %r1517;
	ld.shared.u32 	%r1519, [%r1518];
	shr.u32 	%r1520, %r1511, 6;
	and.b32  	%r1521, %r1520, 1020;
	add.s32 	%r1522, %r1183, %r1521;
	ld.shared.u32 	%r1523, [%r1522];
	shr.u32 	%r1524, %r1513, 14;
	and.b32  	%r1525, %r1524, 1020;
	add.s32 	%r1526, %r1188, %r1525;
	ld.shared.u32 	%r1527, [%r1526];
	shr.u32 	%r1528, %r1515, 22;
	and.b32  	%r1529, %r1528, 1020;
	add.s32 	%r1530, %r1193, %r1529;
	ld.shared.u32 	%r1531, [%r1530];
	xor.b32  	%r1532, %r1523, %r1519;
	xor.b32  	%r1533, %r1532, %r1527;
	xor.b32  	%r1534, %r1533, %r1531;
	shl.b32 	%r1535, %r1511, 2;
	and.b32  	%r1536, %r1535, 1020;
	add.s32 	%r1537, %r1178, %r1536;
	ld.shared.u32 	%r1538, [%r1537];
	shr.u32 	%r1539, %r1513, 6;
	and.b32  	%r1540, %r1539, 1020;
	add.s32 	%r1541, %r1183, %r1540;
	ld.shared.u32 	%r1542, [%r1541];
	shr.u32 	%r1543, %r1515, 14;
	and.b32  	%r1544, %r1543, 1020;
	add.s32 	%r1545, %r1188, %r1544;
	ld.shared.u32 	%r1546, [%r1545];
	shr.u32 	%r1547, %r1509, 22;
	and.b32  	%r1548, %r1547, 1020;
	add.s32 	%r1549, %r1193, %r1548;
	ld.shared.u32 	%r1550, [%r1549];
	xor.b32  	%r1551, %r1542, %r1538;
	xor.b32  	%r1552, %r1551, %r1546;
	xor.b32  	%r1553, %r1552, %r1550;
	shl.b32 	%r1554, %r1513, 2;
	and.b32  	%r1555, %r1554, 1020;
	add.s32 	%r1556, %r1178, %r1555;
	ld.shared.u32 	%r1557, [%r1556];
	shr.u32 	%r1558, %r1515, 6;
	and.b32  	%r1559, %r1558, 1020;
	add.s32 	%r1560, %r1183, %r1559;
	ld.shared.u32 	%r1561, [%r1560];
	shr.u32 	%r1562, %r1509, 14;
	and.b32  	%r1563, %r1562, 1020;
	add.s32 	%r1564, %r1188, %r1563;
	ld.shared.u32 	%r1565, [%r1564];
	shr.u32 	%r1566, %r1511, 22;
	and.b32  	%r1567, %r1566, 1020;
	add.s32 	%r1568, %r1193, %r1567;
	ld.shared.u32 	%r1569, [%r1568];
	xor.b32  	%r1570, %r1561, %r1557;
	xor.b32  	%r1571, %r1570, %r1565;
	xor.b32  	%r1572, %r1571, %r1569;
	shl.b32 	%r1573, %r1515, 2;
	and.b32  	%r1574, %r1573, 1020;
	add.s32 	%r1575, %r1178, %r1574;
	ld.shared.u32 	%r1576, [%r1575];
	shr.u32 	%r1577, %r1509, 6;
	and.b32  	%r1578, %r1577, 1020;
	add.s32 	%r1579, %r1183, %r1578;
	ld.shared.u32 	%r1580, [%r1579];
	shr.u32 	%r1581, %r1511, 14;
	and.b32  	%r1582, %r1581, 1020;
	add.s32 	%r1583, %r1188, %r1582;
	ld.shared.u32 	%r1584, [%r1583];
	shr.u32 	%r1585, %r1513, 22;
	and.b32  	%r1586, %r1585, 1020;
	add.s32 	%r1587, %r1193, %r1586;
	ld.shared.u32 	%r1588, [%r1587];
	xor.b32  	%r1589, %r1580, %r1576;
	xor.b32  	%r1590, %r1589, %r1584;
	xor.b32  	%r1591, %r1590, %r1588;
	ld.global.u32 	%r1592, [%rd31+80];
	xor.b32  	%r1593, %r1592, %r1534;
	ld.global.u32 	%r1594, [%rd31+84];
	xor.b32  	%r1595, %r1594, %r1553;
	ld.global.u32 	%r1596, [%rd31+88];
	xor.b32  	%r1597, %r1596, %r1572;
	ld.global.u32 	%r1598, [%rd31+92];
	xor.b32  	%r1599, %r1598, %r1591;
	shl.b32 	%r1600, %r1593, 2;
	and.b32  	%r1601, %r1600, 1020;
	add.s32 	%r1602, %r1178, %r1601;
	ld.shared.u32 	%r1603, [%r1602];
	shr.u32 	%r1604, %r1595, 6;
	and.b32  	%r1605, %r1604, 1020;
	add.s32 	%r1606, %r1183, %r1605;
	ld.shared.u32 	%r1607, [%r1606];
	shr.u32 	%r1608, %r1597, 14;
	and.b32  	%r1609, %r1608, 1020;
	add.s32 	%r1610, %r1188, %r1609;
	ld.shared.u32 	%r1611, [%r1610];
	shr.u32 	%r1612, %r1599, 22;
	and.b32  	%r1613, %r1612, 1020;
	add.s32 	%r1614, %r1193, %r1613;
	ld.shared.u32 	%r1615, [%r1614];
	xor.b32  	%r1616, %r1607, %r1603;
	xor.b32  	%r1617, %r1616, %r1611;
	xor.b32  	%r1618, %r1617, %r1615;
	shl.b32 	%r1619, %r1595, 2;
	and.b32  	%r1620, %r1619, 1020;
	add.s32 	%r1621, %r1178, %r1620;
	ld.shared.u32 	%r1622, [%r1621];
	shr.u32 	%r1623, %r1597, 6;
	and.b32  	%r1624, %r1623, 1020;
	add.s32 	%r1625, %r1183, %r1624;
	ld.shared.u32 	%r1626, [%r1625];
	shr.u32 	%r1627, %r1599, 14;
	and.b32  	%r1628, %r1627, 1020;
	add.s32 	%r1629, %r1188, %r1628;
	ld.shared.u32 	%r1630, [%r1629];
	shr.u32 	%r1631, %r1593, 22;
	and.b32  	%r1632, %r1631, 1020;
	add.s32 	%r1633, %r1193, %r1632;
	ld.shared.u32 	%r1634, [%r1633];
	xor.b32  	%r1635, %r1626, %r1622;
	xor.b32  	%r1636, %r1635, %r1630;
	xor.b32  	%r1637, %r1636, %r1634;
	shl.b32 	%r1638, %r1597, 2;
	and.b32  	%r1639, %r1638, 1020;
	add.s32 	%r1640, %r1178, %r1639;
	ld.shared.u32 	%r1641, [%r1640];
	shr.u32 	%r1642, %r1599, 6;
	and.b32  	%r1643, %r1642, 1020;
	add.s32 	%r1644, %r1183, %r1643;
	ld.shared.u32 	%r1645, [%r1644];
	shr.u32 	%r1646, %r1593, 14;
	and.b32  	%r1647, %r1646, 1020;
	add.s32 	%r1648, %r1188, %r1647;
	ld.shared.u32 	%r1649, [%r1648];
	shr.u32 	%r1650, %r1595, 22;
	and.b32  	%r1651, %r1650, 1020;
	add.s32 	%r1652, %r1193, %r1651;
	ld.shared.u32 	%r1653, [%r1652];
	xor.b32  	%r1654, %r1645, %r1641;
	xor.b32  	%r1655, %r1654, %r1649;
	xor.b32  	%r1656, %r1655, %r1653;
	shl.b32 	%r1657, %r1599, 2;
	and.b32  	%r1658, %r1657, 1020;
	add.s32 	%r1659, %r1178, %r1658;
	ld.shared.u32 	%r1660, [%r1659];
	shr.u32 	%r1661, %r1593, 6;
	and.b32  	%r1662, %r1661, 1020;
	add.s32 	%r1663, %r1183, %r1662;
	ld.shared.u32 	%r1664, [%r1663];
	shr.u32 	%r1665, %r1595, 14;
	and.b32  	%r1666, %r1665, 1020;
	add.s32 	%r1667, %r1188, %r1666;
	ld.shared.u32 	%r1668, [%r1667];
	shr.u32 	%r1669, %r1597, 22;
	and.b32  	%r1670, %r1669, 1020;
	add.s32 	%r1671, %r1193, %r1670;
	ld.shared.u32 	%r1672, [%r1671];
	xor.b32  	%r1673, %r1664, %r1660;
	xor.b32  	%r1674, %r1673, %r1668;
	xor.b32  	%r1675, %r1674, %r1672;
	ld.global.u32 	%r1676, [%rd31+96];
	xor.b32  	%r1677, %r1676, %r1618;
	ld.global.u32 	%r1678, [%rd31+100];
	xor.b32  	%r1679, %r1678, %r1637;
	ld.global.u32 	%r1680, [%rd31+104];
	xor.b32  	%r1681, %r1680, %r1656;
	ld.global.u32 	%r1682, [%rd31+108];
	xor.b32  	%r1683, %r1682, %r1675;
	shl.b32 	%r1684, %r1677, 2;
	and.b32  	%r1685, %r1684, 1020;
	add.s32 	%r1686, %r1178, %r1685;
	ld.shared.u32 	%r1687, [%r1686];
	shr.u32 	%r1688, %r1679, 6;
	and.b32  	%r1689, %r1688, 1020;
	add.s32 	%r1690, %r1183, %r1689;
	ld.shared.u32 	%r1691, [%r1690];
	shr.u32 	%r1692, %r1681, 14;
	and.b32  	%r1693, %r1692, 1020;
	add.s32 	%r1694, %r1188, %r1693;
	ld.shared.u32 	%r1695, [%r1694];
	shr.u32 	%r1696, %r1683, 22;
	and.b32  	%r1697, %r1696, 1020;
	add.s32 	%r1698, %r1193, %r1697;
	ld.shared.u32 	%r1699, [%r1698];
	xor.b32  	%r1700, %r1691, %r1687;
	xor.b32  	%r1701, %r1700, %r1695;
	xor.b32  	%r1702, %r1701, %r1699;
	shl.b32 	%r1703, %r1679, 2;
	and.b32  	%r1704, %r1703, 1020;
	add.s32 	%r1705, %r1178, %r1704;
	ld.shared.u32 	%r1706, [%r1705];
	shr.u32 	%r1707, %r1681, 6;
	and.b32  	%r1708, %r1707, 1020;
	add.s32 	%r1709, %r1183, %r1708;
	ld.shared.u32 	%r1710, [%r1709];
	shr.u32 	%r1711, %r1683, 14;
	and.b32  	%r1712, %r1711, 1020;
	add.s32 	%r1713, %r1188, %r1712;
	ld.shared.u32 	%r1714, [%r1713];
	shr.u32 	%r1715, %r1677, 22;
	and.b32  	%r1716, %r1715, 1020;
	add.s32 	%r1717, %r1193, %r1716;
	ld.shared.u32 	%r1718, [%r1717];
	xor.b32  	%r1719, %r1710, %r1706;
	xor.b32  	%r1720, %r1719, %r1714;
	xor.b32  	%r1721, %r1720, %r1718;
	shl.b32 	%r1722, %r1681, 2;
	and.b32  	%r1723, %r1722, 1020;
	add.s32 	%r1724, %r1178, %r1723;
	ld.shared.u32 	%r1725, [%r1724];
	shr.u32 	%r1726, %r1683, 6;
	and.b32  	%r1727, %r1726, 1020;
	add.s32 	%r1728, %r1183, %r1727;
	ld.shared.u32 	%r1729, [%r1728];
	shr.u32 	%r1730, %r1677, 14;
	and.b32  	%r1731, %r1730, 1020;
	add.s32 	%r1732, %r1188, %r1731;
	ld.shared.u32 	%r1733, [%r1732];
	shr.u32 	%r1734, %r1679, 22;
	and.b32  	%r1735, %r1734, 1020;
	add.s32 	%r1736, %r1193, %r1735;
	ld.shared.u32 	%r1737, [%r1736];
	xor.b32  	%r1738, %r1729, %r1725;
	xor.b32  	%r1739, %r1738, %r1733;
	xor.b32  	%r1740, %r1739, %r1737;
	shl.b32 	%r1741, %r1683, 2;
	and.b32  	%r1742, %r1741, 1020;
	add.s32 	%r1743, %r1178, %r1742;
	ld.shared.u32 	%r1744, [%r1743];
	shr.u32 	%r1745, %r1677, 6;
	and.b32  	%r1746, %r1745, 1020;
	add.s32 	%r1747, %r1183, %r1746;
	ld.shared.u32 	%r1748, [%r1747];
	shr.u32 	%r1749, %r1679, 14;
	and.b32  	%r1750, %r1749, 1020;
	add.s32 	%r1751, %r1188, %r1750;
	ld.shared.u32 	%r1752, [%r1751];
	shr.u32 	%r1753, %r1681, 22;
	and.b32  	%r1754, %r1753, 1020;
	add.s32 	%r1755, %r1193, %r1754;
	ld.shared.u32 	%r1756, [%r1755];
	xor.b32  	%r1757, %r1748, %r1744;
	xor.b32  	%r1758, %r1757, %r1752;
	xor.b32  	%r1759, %r1758, %r1756;
	ld.global.u32 	%r1760, [%rd31+112];
	xor.b32  	%r1761, %r1760, %r1702;
	ld.global.u32 	%r1762, [%rd31+116];
	xor.b32  	%r1763, %r1762, %r1721;
	ld.global.u32 	%r1764, [%rd31+120];
	xor.b32  	%r1765, %r1764, %r1740;
	ld.global.u32 	%r1766, [%rd31+124];
	xor.b32  	%r1767, %r1766, %r1759;
	shl.b32 	%r1768, %r1761, 2;
	and.b32  	%r1769, %r1768, 1020;
	add.s32 	%r1770, %r1178, %r1769;
	ld.shared.u32 	%r1771, [%r1770];
	shr.u32 	%r1772, %r1763, 6;
	and.b32  	%r1773, %r1772, 1020;
	add.s32 	%r1774, %r1183, %r1773;
	ld.shared.u32 	%r1775, [%r1774];
	shr.u32 	%r1776, %r1765, 14;
	and.b32  	%r1777, %r1776, 1020;
	add.s32 	%r1778, %r1188, %r1777;
	ld.shared.u32 	%r1779, [%r1778];
	shr.u32 	%r1780, %r1767, 22;
	and.b32  	%r1781, %r1780, 1020;
	add.s32 	%r1782, %r1193, %r1781;
	ld.shared.u32 	%r1783, [%r1782];
	xor.b32  	%r1784, %r1775, %r1771;
	xor.b32  	%r1785, %r1784, %r1779;
	xor.b32  	%r1786, %r1785, %r1783;
	shl.b32 	%r1787, %r1763, 2;
	and.b32  	%r1788, %r1787, 1020;
	add.s32 	%r1789, %r1178, %r1788;
	ld.shared.u32 	%r1790, [%r1789];
	shr.u32 	%r1791, %r1765, 6;
	and.b32  	%r1792, %r1791, 1020;
	add.s32 	%r1793, %r1183, %r1792;
	ld.shared.u32 	%r1794, [%r1793];
	shr.u32 	%r1795, %r1767, 14;
	and.b32  	%r1796, %r1795, 1020;
	add.s32 	%r1797, %r1188, %r1796;
	ld.shared.u32 	%r1798, [%r1797];
	shr.u32 	%r1799, %r1761, 22;
	and.b32  	%r1800, %r1799, 1020;
	add.s32 	%r1801, %r1193, %r1800;
	ld.shared.u32 	%r1802, [%r1801];
	xor.b32  	%r1803, %r1794, %r1790;
	xor.b32  	%r1804, %r1803, %r1798;
	xor.b32  	%r1805, %r1804, %r1802;
	shl.b32 	%r1806, %r1765, 2;
	and.b32  	%r1807, %r1806, 1020;
	add.s32 	%r1808, %r1178, %r1807;
	ld.shared.u32 	%r1809, [%r1808];
	shr.u32 	%r1810, %r1767, 6;
	and.b32  	%r1811, %r1810, 1020;
	add.s32 	%r1812, %r1183, %r1811;
	ld.shared.u32 	%r1813, [%r1812];
	shr.u32 	%r1814, %r1761, 14;
	and.b32  	%r1815, %r1814, 1020;
	add.s32 	%r1816, %r1188, %r1815;
	ld.shared.u32 	%r1817, [%r1816];
	shr.u32 	%r1818, %r1763, 22;
	and.b32  	%r1819, %r1818, 1020;
	add.s32 	%r1820, %r1193, %r1819;
	ld.shared.u32 	%r1821, [%r1820];
	xor.b32  	%r1822, %r1813, %r1809;
	xor.b32  	%r1823, %r1822, %r1817;
	xor.b32  	%r1824, %r1823, %r1821;
	shl.b32 	%r1825, %r1767, 2;
	and.b32  	%r1826, %r1825, 1020;
	add.s32 	%r1827, %r1178, %r1826;
	ld.shared.u32 	%r1828, [%r1827];
	shr.u32 	%r1829, %r1761, 6;
	and.b32  	%r1830, %r1829, 1020;
	add.s32 	%r1831, %r1183, %r1830;
	ld.shared.u32 	%r1832, [%r1831];
	shr.u32 	%r1833, %r1763, 14;
	and.b32  	%r1834, %r1833, 1020;
	add.s32 	%r1835, %r1188, %r1834;
	ld.shared.u32 	%r1836, [%r1835];
	shr.u32 	%r1837, %r1765, 22;
	and.b32  	%r1838, %r1837, 1020;
	add.s32 	%r1839, %r1193, %r1838;
	ld.shared.u32 	%r1840, [%r1839];
	xor.b32  	%r1841, %r1832, %r1828;
	xor.b32  	%r1842, %r1841, %r1836;
	xor.b32  	%r1843, %r1842, %r1840;
	ld.global.u32 	%r1844, [%rd31+128];
	xor.b32  	%r1845, %r1844, %r1786;
	ld.global.u32 	%r1846, [%rd31+132];
	xor.b32  	%r1847, %r1846, %r1805;
	ld.global.u32 	%r1848, [%rd31+136];
	xor.b32  	%r1849, %r1848, %r1824;
	ld.global.u32 	%r1850, [%rd31+140];
	xor.b32  	%r1851, %r1850, %r1843;
	shl.b32 	%r1852, %r1845, 2;
	and.b32  	%r1853, %r1852, 1020;
	add.s32 	%r1854, %r1178, %r1853;
	ld.shared.u32 	%r1855, [%r1854];
	shr.u32 	%r1856, %r1847, 6;
	and.b32  	%r1857, %r1856, 1020;
	add.s32 	%r1858, %r1183, %r1857;
	ld.shared.u32 	%r1859, [%r1858];
	shr.u32 	%r1860, %r1849, 14;
	and.b32  	%r1861, %r1860, 1020;
	add.s32 	%r1862, %r1188, %r1861;
	ld.shared.u32 	%r1863, [%r1862];
	shr.u32 	%r1864, %r1851, 22;
	and.b32  	%r1865, %r1864, 1020;
	add.s32 	%r1866, %r1193, %r1865;
	ld.shared.u32 	%r1867, [%r1866];
	xor.b32  	%r1868, %r1859, %r1855;
	xor.b32  	%r1869, %r1868, %r1863;
	xor.b32  	%r1870, %r1869, %r1867;
	shl.b32 	%r1871, %r1847, 2;
	and.b32  	%r1872, %r1871, 1020;
	add.s32 	%r1873, %r1178, %r1872;
	ld.shared.u32 	%r1874, [%r1873];
	shr.u32 	%r1875, %r1849, 6;
	and.b32  	%r1876, %r1875, 1020;
	add.s32 	%r1877, %r1183, %r1876;
	ld.shared.u32 	%r1878, [%r1877];
	shr.u32 	%r1879, %r1851, 14;
	and.b32  	%r1880, %r1879, 1020;
	add.s32 	%r1881, %r1188, %r1880;
	ld.shared.u32 	%r1882, [%r1881];
	shr.u32 	%r1883, %r1845, 22;
	and.b32  	%r1884, %r1883, 1020;
	add.s32 	%r1885, %r1193, %r1884;
	ld.shared.u32 	%r1886, [%r1885];
	xor.b32  	%r1887, %r1878, %r1874;
	xor.b32  	%r1888, %r1887, %r1882;
	xor.b32  	%r1889, %r1888, %r1886;
	shl.b32 	%r1890, %r1849, 2;
	and.b32  	%r1891, %r1890, 1020;
	add.s32 	%r1892, %r1178, %r1891;
	ld.shared.u32 	%r1893, [%r1892];
	shr.u32 	%r1894, %r1851, 6;
	and.b32  	%r1895, %r1894, 1020;
	add.s32 	%r1896, %r1183, %r1895;
	ld.shared.u32 	%r1897, [%r1896];
	shr.u32 	%r1898, %r1845, 14;
	and.b32  	%r1899, %r1898, 1020;
	add.s32 	%r1900, %r1188, %r1899;
	ld.shared.u32 	%r1901, [%r1900];
	shr.u32 	%r1902, %r1847, 22;
	and.b32  	%r1903, %r1902, 1020;
	add.s32 	%r1904, %r1193, %r1903;
	ld.shared.u32 	%r1905, [%r1904];
	xor.b32  	%r1906, %r1897, %r1893;
	xor.b32  	%r1907, %r1906, %r1901;
	xor.b32  	%r1908, %r1907, %r1905;
	shl.b32 	%r1909, %r1851, 2;
	and.b32  	%r1910, %r1909, 1020;
	add.s32 	%r1911, %r1178, %r1910;
	ld.shared.u32 	%r1912, [%r1911];
	shr.u32 	%r1913, %r1845, 6;
	and.b32  	%r1914, %r1913, 1020;
	add.s32 	%r1915, %r1183, %r1914;
	ld.shared.u32 	%r1916, [%r1915];
	shr.u32 	%r1917, %r1847, 14;
	and.b32  	%r1918, %r1917, 1020;
	add.s32 	%r1919, %r1188, %r1918;
	ld.shared.u32 	%r1920, [%r1919];
	shr.u32 	%r1921, %r1849, 22;
	and.b32  	%r1922, %r1921, 1020;
	add.s32 	%r1923, %r1193, %r1922;
	ld.shared.u32 	%r1924, [%r1923];
	xor.b32  	%r1925, %r1916, %r1912;
	xor.b32  	%r1926, %r1925, %r1920;
	xor.b32  	%r1927, %r1926, %r1924;
	ld.global.u32 	%r1928, [%rd31+144];
	xor.b32  	%r1929, %r1928, %r1870;
	shr.u32 	%r1930, %r1929, 8;
	shr.u32 	%r1931, %r1929, 16;
	shr.u32 	%r1932, %r1929, 24;
	ld.global.u32 	%r1933, [%rd31+148];
	xor.b32  	%r1934, %r1933, %r1889;
	shr.u32 	%r1935, %r1934, 8;
	shr.u32 	%r1936, %r1934, 16;
	shr.u32 	%r1937, %r1934, 24;
	ld.global.u32 	%r1938, [%rd31+152];
	xor.b32  	%r1939, %r1938, %r1908;
	shr.u32 	%r1940, %r1939, 8;
	shr.u32 	%r1941, %r1939, 16;
	shr.u32 	%r1942, %r1939, 24;
	ld.global.u32 	%r1943, [%rd31+156];
	xor.b32  	%r1944, %r1943, %r1927;
	and.b32  	%r1945, %r1929, 255;
	mov.u32 	%r1946, _ZZ7AES_128P8aesBlockyPjiE11matrizCajaS;
	add.s32 	%r1947, %r1946, %r1945;
	ld.shared.u8 	%r1948, [%r1947];
	and.b32  	%r1949, %r1930, 255;
	add.s32 	%r1950, %r1946, %r1949;
	ld.shared.u8 	%rs1, [%r1950];
	and.b32  	%r1951, %r1931, 255;
	add.s32 	%r1952, %r1946, %r1951;
	ld.shared.u8 	%r1953, [%r1952];
	add.s32 	%r1954, %r1946, %r1932;
	and.b32  	%r1955, %r1934, 255;
	add.s32 	%r1956, %r1946, %r1955;
	ld.shared.u8 	%r1957, [%r1956];
	and.b32  	%r1958, %r1935, 255;
	add.s32 	%r1959, %r1946, %r1958;
	ld.shared.u8 	%rs2, [%r1959];
	and.b32  	%r1960, %r1936, 255;
	add.s32 	%r1961, %r1946, %r1960;
	ld.shared.u8 	%r1962, [%r1961];
	add.s32 	%r1963, %r1946, %r1937;
	and.b32  	%r1964, %r1939, 255;
	add.s32 	%r1965, %r1946, %r1964;
	ld.shared.u8 	%r1966, [%r1965];
	and.b32  	%r1967, %r1940, 255;
	add.s32 	%r1968, %r1946, %r1967;
	ld.shared.u8 	%rs3, [%r1968];
	and.b32  	%r1969, %r1941, 255;
	add.s32 	%r1970, %r1946, %r1969;
	ld.shared.u8 	%r1971, [%r1970];
	add.s32 	%r1972, %r1946, %r1942;
	and.b32  	%r1973, %r1944, 255;
	add.s32 	%r1974, %r1946, %r1973;
	ld.shared.u8 	%r1975, [%r1974];
	shr.u32 	%r1976, %r1944, 8;
	and.b32  	%r1977, %r1976, 255;
	add.s32 	%r1978, %r1946, %r1977;
	ld.shared.u8 	%rs4, [%r1978];
	shr.u32 	%r1979, %r1944, 16;
	and.b32  	%r1980, %r1979, 255;
	add.s32 	%r1981, %r1946, %r1980;
	ld.shared.u8 	%r1982, [%r1981];
	shr.u32 	%r1983, %r1944, 24;
	add.s32 	%r1984, %r1946, %r1983;
	ld.shared.u8 	%r1985, [%r1984];
	shl.b32 	%r1986, %r1985, 24;
	mul.wide.u16 	%r1987, %rs1, 256;
	or.b32  	%r1988, %r1987, %r1975;
	shl.b32 	%r1989, %r1962, 16;
	or.b32  	%r1990, %r1988, %r1989;
	ld.shared.u8 	%r1991, [%r1972];
	shl.b32 	%r1992, %r1991, 24;
	or.b32  	%r1993, %r1990, %r1992;
	shl.b32 	%r1994, %r1971, 16;
	or.b32  	%r1995, %r1986, %r1994;
	mul.wide.u16 	%r1996, %rs2, 256;
	or.b32  	%r1997, %r1995, %r1996;
	or.b32  	%r1998, %r1997, %r1948;
	ld.global.u32 	%r1999, [%rd31+160];
	xor.b32  	%r2000, %r1999, %r1998;
	ld.shared.u8 	%r2001, [%r1954];
	shl.b32 	%r2002, %r2001, 24;
	shl.b32 	%r2003, %r1982, 16;
	or.b32  	%r2004, %r2002, %r2003;
	mul.wide.u16 	%r2005, %rs3, 256;
	or.b32  	%r2006, %r2004, %r2005;
	or.b32  	%r2007, %r2006, %r1957;
	ld.global.u32 	%r2008, [%rd31+164];
	xor.b32  	%r2009, %r2008, %r2007;
	ld.shared.u8 	%r2010, [%r1963];
	shl.b32 	%r2011, %r2010, 24;
	shl.b32 	%r2012, %r1953, 16;
	or.b32  	%r2013, %r2011, %r2012;
	mul.wide.u16 	%r2014, %rs4, 256;
	or.b32  	%r2015, %r2013, %r2014;
	or.b32  	%r2016, %r2015, %r1966;
	ld.global.u32 	%r2017, [%rd31+168];
	xor.b32  	%r2018, %r2017, %r2016;
	ld.global.u32 	%r2019, [%rd31+172];
	xor.b32  	%r2020, %r2019, %r1993;
	cvta.to.global.u64 	%rd33, %rd34;
	st.global.u32 	[%rd33], %r2000;
	st.global.u32 	[%rd33+4], %r2009;
	st.global.u32 	[%rd33+8], %r2018;
	st.global.u32 	[%rd33+12], %r2020;
	ld.global.u32 	%r2021, [%rd32];
	xor.b32  	%r2022, %r2000, %r2021;
	st.global.u32 	[%rd33], %r2022;
	ld.global.u32 	%r2023, [%rd32+4];
	xor.b32  	%r2024, %r2009, %r2023;
	st.global.u32 	[%rd33+4], %r2024;
	ld.global.u32 	%r2025, [%rd32+8];
	xor.b32  	%r2026, %r2018, %r2025;
	st.global.u32 	[%rd33+8], %r2026;
	ld.global.u32 	%r2027, [%rd32+12];
	xor.b32  	%r2028, %r2020, %r2027;
	st.global.u32 	[%rd33+12], %r2028;
$L__BB4_4:
	ret;

}


// ===== COMPILED SASS (sm_100) =====

	.target	sm_100

	.elftype	@"ET_EXEC"


//--------------------- .note.nv.tkinfo           --------------------------
	.section	.note.nv.tkinfo,"",@"SHT_NOTE"
	.sectionflags	@"SHF_NOTE_NV_TKINFO"
	.tkinfo
        /*0018*/ 	.word	0x00000002
        /*0030*/ 	.string	""
        /*0030*/ 	.string	"ptxas"
        /*0030*/ 	.string	"Cuda compilation tools, release 13.0, V13.0.88"
        /*0030*/ 	.string	"Build cuda_13.0.r13.0/compiler.36424714_0"
        /*0030*/ 	.string	"-arch sm_100 -m 64 "



//--------------------- .note.nv.cuinfo           --------------------------
	.section	.note.nv.cuinfo,"",@"SHT_NOTE"
	.sectionflags	@"SHF_NOTE_NV_CUINFO"
        /*0018*/ 	.short	0x0002
        /*001a*/ 	.short	0x0064
        /*001c*/ 	.short	0x0082
	.zero		2


//--------------------- .nv.info                  --------------------------
	.section	.nv.info,"",@"SHT_CUDA_INFO"
	.align	4


	//----- nvinfo : EIATTR_REGCOUNT
	.align		4
        /*0000*/ 	.byte	0x04, 0x2f
        /*0002*/ 	.short	(.L_1 - .L_0)
	.align		4
.L_0:
        /*0004*/ 	.word	index@(_Z7EncryptP8aesBlockyPj)
        /*0008*/ 	.word	0x00000028


	//----- nvinfo : EIATTR_FRAME_SIZE
	.align		4
.L_1:
        /*000c*/ 	.byte	0x04, 0x11
        /*000e*/ 	.short	(.L_3 - .L_2)
	.align		4
.L_2:
        /*0010*/ 	.word	index@(_Z7EncryptP8aesBlockyPj)
        /*0014*/ 	.word	0x00001100


	//----- nvinfo : EIATTR_REGCOUNT
	.align		4
.L_3:
        /*0018*/ 	.byte	0x04, 0x2f
        /*001a*/ 	.short	(.L_5 - .L_4)
	.align		4
.L_4:
        /*001c*/ 	.word	index@(_Z24OCB128EncryptRandomAccesP8aesBlockS0_S0_yyyPj)
        /*0020*/ 	.word	0x00000030


	//----- nvinfo : EIATTR_FRAME_SIZE
	.align		4
.L_5:
        /*0024*/ 	.byte	0x04, 0x11
        /*0026*/ 	.short	(.L_7 - .L_6)
	.align		4
.L_6:
        /*0028*/ 	.word	index@(_Z24OCB128EncryptRandomAccesP8aesBlockS0_S0_yyyPj)
        /*002c*/ 	.word	0x00001100


	//----- nvinfo : EIATTR_REGCOUNT
	.align		4
.L_7:
        /*0030*/ 	.byte	0x04, 0x2f
        /*0032*/ 	.short	(.L_9 - .L_8)
	.align		4
.L_8:
        /*0034*/ 	.word	index@(_Z37OCB128EncryptRandomAccesAsociatedDataP8aesBlockS0_yyPj)
        /*0038*/ 	.word	0x00000028


	//----- nvinfo : EIATTR_FRAME_SIZE
	.align		4
.L_9:
        /*003c*/ 	.byte	0x04, 0x11
        /*003e*/ 	.short	(.L_11 - .L_10)
	.align		4
.L_10:
        /*0040*/ 	.word	index@(_Z37OCB128EncryptRandomAccesAsociatedDataP8aesBlockS0_yyPj)
        /*0044*/ 	.word	0x00001110


	//----- nvinfo : EIATTR_REGCOUNT
	.align		4
.L_11:
        /*0048*/ 	.byte	0x04, 0x2f
        /*004a*/ 	.short	(.L_13 - .L_12)
	.align		4
.L_12:
        /*004c*/ 	.word	index@(_Z24OCB128DecryptRandomAccesP8aesBlockS0_S0_yyyPjS1_)
        /*0050*/ 	.word	0x00000033


	//----- nvinfo : EIATTR_FRAME_SIZE
	.align		4
.L_13:
        /*0054*/ 	.byte	0x04, 0x11
        /*0056*/ 	.short	(.L_15 - .L_14)
	.align		4
.L_14:
        /*0058*/ 	.word	index@(_Z24OCB128DecryptRandomAccesP8aesBlockS0_S0_yyyPjS1_)
        /*005c*/ 	.word	0x00001100


	//----- nvinfo : EIATTR_REGCOUNT
	.align		4
.L_15:
        /*0060*/ 	.byte	0x04, 0x2f
        /*0062*/ 	.short	(.L_17 - .L_16)
	.align		4
.L_16:
        /*0064*/ 	.word	index@(_Z30OCB128DecryptRandomAccesGetTagP8aesBlockS0_S0_Pj)
        /*0068*/ 	.word	0x0000002a


	//----- nvinfo : EIATTR_FRAME_SIZE
	.align		4
.L_17:
        /*006c*/ 	.byte	0x04, 0x11
        /*006e*/ 	.short	(.L_19 - .L_18)
	.align		4
.L_18:
        /*0070*/ 	.word	index@(_Z30OCB128DecryptRandomAccesGetTagP8aesBlockS0_S0_Pj)
        /*0074*/ 	.word	0x00001100


	//----- nvinfo : EIATTR_MIN_STACK_SIZE
	.align		4
.L_19:
        /*0078*/ 	.byte	0x04, 0x12
        /*007a*/ 	.short	(.L_21 - .L_20)
	.align		4
.L_20:
        /*007c*/ 	.word	index@(_Z30OCB128DecryptRandomAccesGetTagP8aesBlockS0_S0_Pj)
        /*0080*/ 	.word	0x00001100


	//----- nvinfo : EIATTR_MIN_STACK_SIZE
	.align		4
.L_21:
        /*0084*/ 	.byte	0x04, 0x12
        /*0086*/ 	.short	(.L_23 - .L_22)
	.align		4
.L_22:
        /*0088*/ 	.word	index@(_Z24OCB128DecryptRandomAccesP8aesBlockS0_S0_yyyPjS1_)
        /*008c*/ 	.word	0x00001100


	//----- nvinfo : EIATTR_MIN_STACK_SIZE
	.align		4
.L_23:
        /*0090*/ 	.byte	0x04, 0x12
        /*0092*/ 	.short	(.L_25 - .L_24)
	.align		4
.L_24:
        /*0094*/ 	.word	index@(_Z37OCB128EncryptRandomAccesAsociatedDataP8aesBlockS0_yyPj)
        /*0098*/ 	.word	0x00001110


	//----- nvinfo : EIATTR_MIN_STACK_SIZE
	.align		4
.L_25:
        /*009c*/ 	.byte	0x04, 0x12
        /*009e*/ 	.short	(.L_27 - .L_26)
	.align		4
.L_26:
        /*00a0*/ 	.word	index@(_Z24OCB128EncryptRandomAccesP8aesBlockS0_S0_yyyPj)
        /*00a4*/ 	.word	0x00001100


	//----- nvinfo : EIATTR_MIN_STACK_SIZE
	.align		4
.L_27:
        /*00a8*/ 	.byte	0x04, 0x12
        /*00aa*/ 	.short	(.L_29 - .L_28)
	.align		4
.L_28:
        /*00ac*/ 	.word	index@(_Z7EncryptP8aesBlockyPj)
        /*00b0*/ 	.word	0x00001100
.L_29:


//--------------------- .nv.compat                --------------------------
	.section	.nv.compat,"",@"SHT_CUDA_COMPAT_INFO"
	.align	4
        /*0000*/ 	.byte	0x02, 0x09, 0x00, 0x00, 0x02, 0x02, 0x01, 0x00, 0x02, 0x05, 0x05, 0x00, 0x03, 0x07, 0x01, 0x01
        /*0010*/ 	.byte	0x02, 0x03, 0x00, 0x00, 0x02, 0x06, 0x01, 0x00, 0x04, 0x0b, 0x08, 0x00, 0x09, 0x00, 0x00, 0x00
        /*0020*/ 	.byte	0x00, 0x00, 0x00, 0x00


//--------------------- .nv.info._Z30OCB128DecryptRandomAccesGetTagP8aesBlockS0_S0_Pj --------------------------
	.section	.nv.info._Z30OCB128DecryptRandomAccesGetTagP8aesBlockS0_S0_Pj,"",@"SHT_CUDA_INFO"
	.sectionflags	@""
	.align	4


	//----- nvinfo : EIATTR_CUDA_API_VERSION
	.align		4
        /*0000*/ 	.byte	0x04, 0x37
        /*0002*/ 	.short	(.L_31 - .L_30)
.L_30:
        /*0004*/ 	.word	0x00000082


	//----- nvinfo : EIATTR_KPARAM_INFO
	.align		4
.L_31:
        /*0008*/ 	.byte	0x04, 0x17
        /*000a*/ 	.short	(.L_33 - .L_32)
.L_32:
        /*000c*/ 	.word	0x00000000
        /*0010*/ 	.short	0x0003
        /*0012*/ 	.short	0x0018
        /*0014*/ 	.byte	0x00, 0xf5, 0x21, 0x00


	//----- nvinfo : EIATTR_KPARAM_INFO
	.align		4
.L_33:
        /*0018*/ 	.byte	0x04, 0x17
        /*001a*/ 	.short	(.L_35 - .L_34)
.L_34:
        /*001c*/ 	.word	0x00000000
        /*0020*/ 	.short	0x0002
        /*0022*/ 	.short	0x0010
        /*0024*/ 	.byte	0x00, 0xf5, 0x21, 0x00


	//----- nvinfo : EIATTR_KPARAM_INFO
	.align		4
.L_35:
        /*0028*/ 	.byte	0x04, 0x17
        /*002a*/ 	.short	(.L_37 - .L_36)
.L_36:
        /*002c*/ 	.word	0x00000000
        /*0030*/ 	.short	0x0001
        /*0032*/ 	.short	0x0008
        /*0034*/ 	.byte	0x00, 0xf5, 0x21, 0x00


	//----- nvinfo : EIATTR_KPARAM_INFO
	.align		4
.L_37:
        /*0038*/ 	.byte	0x04, 0x17
        /*003a*/ 	.short	(.L_39 - .L_38)
.L_38:
        /*003c*/ 	.word	0x00000000
        /*0040*/ 	.short	0x0000
        /*0042*/ 	.short	0x0000
        /*0044*/ 	.byte	0x00, 0xf5, 0x21, 0x00


	//----- nvinfo : EIATTR_SPARSE_MMA_MASK
	.align		4
.L_39:
        /*0048*/ 	.byte	0x03, 0x50
        /*004a*/ 	.short	0x0000


	//----- nvinfo : EIATTR_MAXREG_COUNT
	.align		4
        /*004c*/ 	.byte	0x03, 0x1b
        /*004e*/ 	.short	0x00ff


	//----- nvinfo : EIATTR_NUM_BARRIERS
	.align		4
        /*0050*/ 	.byte	0x02, 0x4c
        /*0052*/ 	.byte	0x01
	.zero		1


	//----- nvinfo : EIATTR_MERCURY_ISA_VERSION
	.align		4
        /*0054*/ 	.byte	0x03, 0x5f
        /*0056*/ 	.short	0x0101


	//----- nvinfo : EIATTR_VRC_CTA_INIT_COUNT
	.align		4
        /*0058*/ 	.byte	0x02, 0x4a
	.zero		1
	.zero		1


	//----- nvinfo : EIATTR_EXIT_INSTR_OFFSETS
	.align		4
        /*005c*/ 	.byte	0x04, 0x1c
        /*005e*/ 	.short	(.L_41 - .L_40)


	//   ....[0]....
.L_40:
        /*0060*/ 	.word	0x000000a0


	//   ....[1]....
        /*0064*/ 	.word	0x00008480


	//----- nvinfo : EIATTR_CBANK_PARAM_SIZE
	.align		4
.L_41:
        /*0068*/ 	.byte	0x03, 0x19
        /*006a*/ 	.short	0x0020


	//----- nvinfo : EIATTR_PARAM_CBANK
	.align		4
        /*006c*/ 	.byte	0x04, 0x0a
        /*006e*/ 	.short	(.L_43 - .L_42)
	.align		4
.L_42:
        /*0070*/ 	.word	index@(.nv.constant0._Z30OCB128DecryptRandomAccesGetTagP8aesBlockS0_S0_Pj)
        /*0074*/ 	.short	0x0380
        /*0076*/ 	.short	0x0020


	//----- nvinfo : EIATTR_SW_WAR
	.align		4
.L_43:
        /*0078*/ 	.byte	0x04, 0x36
        /*007a*/ 	.short	(.L_45 - .L_44)
.L_44:
        /*007c*/ 	.word	0x00000008
.L_45:


//--------------------- .nv.info._Z24OCB128DecryptRandomAccesP8aesBlockS0_S0_yyyPjS1_ --------------------------
	.section	.nv.info._Z24OCB128DecryptRandomAccesP8aesBlockS0_S0_yyyPjS1_,"",@"SHT_CUDA_INFO"
	.sectionflags	@""
	.align	4


	//----- nvinfo : EIATTR_CUDA_API_VERSION
	.align		4
        /*0000*/ 	.byte	0x04, 0x37
        /*0002*/ 	.short	(.L_47 - .L_46)
.L_46:
        /*0004*/ 	.word	0x00000082


	//----- nvinfo : EIATTR_KPARAM_INFO
	.align		4
.L_47:
        /*0008*/ 	.byte	0x04, 0x17
        /*000a*/ 	.short	(.L_49 - .L_48)
.L_48:
        /*000c*/ 	.word	0x00000000
        /*0010*/ 	.short	0x0007
        /*0012*/ 	.short	0x0038
        /*0014*/ 	.byte	0x00, 0xf5, 0x21, 0x00


	//----- nvinfo : EIATTR_KPARAM_INFO
	.align		4
.L_49:
        /*0018*/ 	.byte	0x04, 0x17
        /*001a*/ 	.short	(.L_51 - .L_50)
.L_50:
        /*001c*/ 	.word	0x00000000
        /*0020*/ 	.short	0x0006
        /*0022*/ 	.short	0x0030
        /*0024*/ 	.byte	0x00, 0xf5, 0x21, 0x00


	//----- nvinfo : EIATTR_KPARAM_INFO
	.align		4
.L_51:
        /*0028*/ 	.byte	0x04, 0x17
        /*002a*/ 	.short	(.L_53 - .L_52)
.L_52:
        /*002c*/ 	.word	0x00000000
        /*0030*/ 	.short	0x0005
        /*0032*/ 	.short	0x0028
        /*0034*/ 	.byte	0x00, 0xf0, 0x21, 0x00


	//----- nvinfo : EIATTR_KPARAM_INFO
	.align		4
.L_53:
        /*0038*/ 	.byte	0x04, 0x17
        /*003a*/ 	.short	(.L_55 - .L_54)
.L_54:
        /*003c*/ 	.word	0x00000000
        /*0040*/ 	.short	0x0004
        /*0042*/ 	.short	0x0020
        /*0044*/ 	.byte	0x00, 0xf0, 0x21, 0x00


	//----- nvinfo : EIATTR_KPARAM_INFO
	.align		4
.L_55:
        /*0048*/ 	.byte	0x04, 0x17
        /*004a*/ 	.short	(.L_57 - .L_56)
.L_56:
        /*004c*/ 	.word	0x00000000
        /*0050*/ 	.short	0x0003
        /*0052*/ 	.short	0x0018
        /*0054*/ 	.byte	0x00, 0xf0, 0x21, 0x00


	//----- nvinfo : EIATTR_KPARAM_INFO
	.align		4
.L_57:
        /*0058*/ 	.byte	0x04, 0x17
        /*005a*/ 	.short	(.L_59 - .L_58)
.L_58:
        /*005c*/ 	.word	0x00000000
        /*0060*/ 	.short	0x0002
        /*0062*/ 	.short	0x0010
        /*0064*/ 	.byte	0x00, 0xf5, 0x21, 0x00


	//----- nvinfo : EIATTR_KPARAM_INFO
	.align		4
.L_59:
        /*0068*/ 	.byte	0x04, 0x17
        /*006a*/ 	.short	(.L_61 - .L_60)
.L_60:
        /*006c*/ 	.word	0x00000000
        /*0070*/ 	.short	0x0001
        /*0072*/ 	.short	0x0008
        /*0074*/ 	.byte	0x00, 0xf5, 0x21, 0x00


	//----- nvinfo : EIATTR_KPARAM_INFO
	.align		4
.L_61:
        /*0078*/ 	.byte	0x04, 0x17
        /*007a*/ 	.short	(.L_63 - .L_62)
.L_62:
        /*007c*/ 	.word	0x00000000
        /*0080*/ 	.short	0x0000
        /*0082*/ 	.short	0x0000
        /*0084*/ 	.byte	0x00, 0xf5, 0x21, 0x00


	//----- nvinfo : EIATTR_SPARSE_MMA_MASK
	.align		4
.L_63:
        /*0088*/ 	.byte	0x03, 0x50
        /*008a*/ 	.short	0x0000


	//----- nvinfo : EIATTR_MAXREG_COUNT
	.align		4
        /*008c*/ 	.byte	0x03, 0x1b
        /*008e*/ 	.short	0x00ff


	//----- nvinfo : EIATTR_NUM_BARRIERS
	.align		4
        /*0090*/ 	.byte	0x02, 0x4c
        /*0092*/ 	.byte	0x01
	.zero		1


	//----- nvinfo : EIATTR_EXTERNS
	.align		4
        /*0094*/ 	.byte	0x04, 0x0f
        /*0096*/ 	.short	(.L_65 - .L_64)


	//   ....[0]....
	.align		4
.L_64:
        /*0098*/ 	.word	index@(malloc)


	//----- nvinfo : EIATTR_MERCURY_ISA_VERSION
	.align		4
.L_65:
        /*009c*/ 	.byte	0x03, 0x5f
        /*009e*/ 	.short	0x0101


	//----- nvinfo : EIATTR_VRC_CTA_INIT_COUNT
	.align		4
        /*00a0*/ 	.byte	0x02, 0x4a
	.zero		1
	.zero		1


	//----- nvinfo : EIATTR_SYSCALL_OFFSETS
	.align		4
        /*00a4*/ 	.byte	0x04, 0x46
        /*00a6*/ 	.short	(.L_67 - .L_66)


	//   ....[0]....
.L_66:
        /*00a8*/ 	.word	0x00008690


	//----- nvinfo : EIATTR_EXIT_INSTR_OFFSETS
	.align		4
.L_67:
        /*00ac*/ 	.byte	0x04, 0x1c
        /*00ae*/ 	.short	(.L_69 - .L_68)


	//   ....[0]....
.L_68:
        /*00b0*/ 	.word	0x000000a0


	//   ....[1]....
        /*00b4*/ 	.word	0x00008630


	//   ....[2]....
        /*00b8*/ 	.word	0x00010b50


	//   ....[3]....
        /*00bc*/ 	.word	0x00019030


	//----- nvinfo : EIATTR_CRS_STACK_SIZE
	.align		4
.L_69:
        /*00c0*/ 	.byte	0x04, 0x1e
        /*00c2*/ 	.short	(.L_71 - .L_70)
.L_70:
        /*00c4*/ 	.word	0x00000000


	//----- nvinfo : EIATTR_CBANK_PARAM_SIZE
	.align		4
.L_71:
        /*00c8*/ 	.byte	0x03, 0x19
        /*00ca*/ 	.short	0x0040


	//----- nvinfo : EIATTR_PARAM_CBANK
	.align		4
        /*00cc*/ 	.byte	0x04, 0x0a
        /*00ce*/ 	.short	(.L_73 - .L_72)
	.align		4
.L_72:
        /*00d0*/ 	.word	index@(.nv.constant0._Z24OCB128DecryptRandomAccesP8aesBlockS0_S0_yyyPjS1_)
        /*00d4*/ 	.short	0x0380
        /*00d6*/ 	.short	0x0040


	//----- nvinfo : EIATTR_SW_WAR
	.align		4
.L_73:
        /*00d8*/ 	.byte	0x04, 0x36
        /*00da*/ 	.short	(.L_75 - .L_74)
.L_74:
        /*00dc*/ 	.word	0x00000008
.L_75:


//--------------------- .nv.info._Z37OCB128EncryptRandomAccesAsociatedDataP8aesBlockS0_yyPj --------------------------
	.section	.nv.info._Z37OCB128EncryptRandomAccesAsociatedDataP8aesBlockS0_yyPj,"",@"SHT_CUDA_INFO"
	.sectionflags	@""
	.align	4


	//----- nvinfo : EIATTR_CUDA_API_VERSION
	.align		4
        /*0000*/ 	.byte	0x04, 0x37
        /*0002*/ 	.short	(.L_77 - .L_76)
.L_76:
        /*0004*/ 	.word	0x00000082


	//----- nvinfo : EIATTR_KPARAM_INFO
	.align		4
.L_77:
        /*0008*/ 	.byte	0x04, 0x17
        /*000a*/ 	.short	(.L_79 - .L_78)
.L_78:
        /*000c*/ 	.word	0x00000000
        /*0010*/ 	.short	0x0004
        /*0012*/ 	.short	0x0020
        /*0014*/ 	.byte	0x00, 0xf5, 0x21, 0x00


	//----- nvinfo : EIATTR_KPARAM_INFO
	.align		4
.L_79:
        /*0018*/ 	.byte	0x04, 0x17
        /*001a*/ 	.short	(.L_81 - .L_80)
.L_80:
        /*001c*/ 	.word	0x00000000
        /*0020*/ 	.short	0x0003
        /*0022*/ 	.short	0x0018
        /*0024*/ 	.byte	0x00, 0xf0, 0x21, 0x00


	//----- nvinfo : EIATTR_KPARAM_INFO
	.align		4
.L_81:
        /*0028*/ 	.byte	0x04, 0x17
        /*002a*/ 	.short	(.L_83 - .L_82)
.L_82:
        /*002c*/ 	.word	0x00000000
        /*0030*/ 	.short	0x0002
        /*0032*/ 	.short	0x0010
        /*0034*/ 	.byte	0x00, 0xf0, 0x21, 0x00


	//----- nvinfo : EIATTR_KPARAM_INFO
	.align		4
.L_83:
        /*0038*/ 	.byte	0x04, 0x17
        /*003a*/ 	.short	(.L_85 - .L_84)
.L_84:
        /*003c*/ 	.word	0x00000000
        /*0040*/ 	.short	0x0001
        /*0042*/ 	.short	0x0008
        /*0044*/ 	.byte	0x00, 0xf5, 0x21, 0x00


	//----- nvinfo : EIATTR_KPARAM_INFO
	.align		4
.L_85:
        /*0048*/ 	.byte	0x04, 0x17
        /*004a*/ 	.short	(.L_87 - .L_86)
.L_86:
        /*004c*/ 	.word	0x00000000
        /*0050*/ 	.short	0x0000
        /*0052*/ 	.short	0x0000
        /*0054*/ 	.byte	0x00, 0xf5, 0x21, 0x00


	//----- nvinfo : EIATTR_SPARSE_MMA_MASK
	.align		4
.L_87:
        /*0058*/ 	.byte	0x03, 0x50
        /*005a*/ 	.short	0x0000


	//----- nvinfo : EIATTR_MAXREG_COUNT
	.align		4
        /*005c*/ 	.byte	0x03, 0x1b
        /*005e*/ 	.short	0x00ff


	//----- nvinfo : EIATTR_MERCURY_ISA_VERSION
	.align		4
        /*0060*/ 	.byte	0x03, 0x5f
        /*0062*/ 	.short	0x0101


	//----- nvinfo : EIATTR_VRC_CTA_INIT_COUNT
	.align		4
        /*0064*/ 	.byte	0x02, 0x4a
	.zero		1
	.zero		1


	//----- nvinfo : EIATTR_EXIT_INSTR_OFFSETS
	.align		4
        /*0068*/ 	.byte	0x04, 0x1c
        /*006a*/ 	.short	(.L_89 - .L_88)


	//   ....[0]....
.L_88:
        /*006c*/ 	.word	0x000000a0


	//   ....[1]....
        /*0070*/ 	.word	0x00008910


	//   ....[2]....
        /*0074*/ 	.word	0x00010cd0


	//   ....[3]....
        /*0078*/ 	.word	0x00019090


	//----- nvinfo : EIATTR_CRS_STACK_SIZE
	.align		4
.L_89:
        /*007c*/ 	.byte	0x04, 0x1e
        /*007e*/ 	.short	(.L_91 - .L_90)
.L_90:
        /*0080*/ 	.word	0x00000000


	//----- nvinfo : EIATTR_CBANK_PARAM_SIZE
	.align		4
.L_91:
        /*0084*/ 	.byte	0x03, 0x19
        /*0086*/ 	.short	0x0028


	//----- nvinfo : EIATTR_PARAM_CBANK
	.align		4
        /*0088*/ 	.byte	0x04, 0x0a
        /*008a*/ 	.short	(.L_93 - .L_92)
	.align		4
.L_92:
        /*008c*/ 	.word	index@(.nv.constant0._Z37OCB128EncryptRandomAccesAsociatedDataP8aesBlockS0_yyPj)
        /*0090*/ 	.short	0x0380
        /*0092*/ 	.short	0x0028


	//----- nvinfo : EIATTR_SW_WAR
	.align		4
.L_93:
        /*0094*/ 	.byte	0x04, 0x36
        /*0096*/ 	.short	(.L_95 - .L_94)
.L_94:
        /*0098*/ 	.word	0x00000008
.L_95:


//--------------------- .nv.info._Z24OCB128EncryptRandomAccesP8aesBlockS0_S0_yyyPj --------------------------
	.section	.nv.info._Z24OCB128EncryptRandomAccesP8aesBlockS0_S0_yyyPj,"",@"SHT_CUDA_INFO"
	.sectionflags	@""
	.align	4


	//----- nvinfo : EIATTR_CUDA_API_VERSION
	.align		4
        /*0000*/ 	.byte	0x04, 0x37
        /*0002*/ 	.short	(.L_97 - .L_96)
.L_96:
        /*0004*/ 	.word	0x00000082


	//----- nvinfo : EIATTR_KPARAM_INFO
	.align		4
.L_97:
        /*0008*/ 	.byte	0x04, 0x17
        /*000a*/ 	.short	(.L_99 - .L_98)
.L_98:
        /*000c*/ 	.word	0x00000000
        /*0010*/ 	.short	0x0006
        /*0012*/ 	.short	0x0030
        /*0014*/ 	.byte	0x00, 0xf5, 0x21, 0x00


	//----- nvinfo : EIATTR_KPARAM_INFO
	.align		4
.L_99:
        /*0018*/ 	.byte	0x04, 0x17
        /*001a*/ 	.short	(.L_101 - .L_100)
.L_100:
        /*001c*/ 	.word	0x00000000
        /*0020*/ 	.short	0x0005
        /*0022*/ 	.short	0x0028
        /*0024*/ 	.byte	0x00, 0xf0, 0x21, 0x00


	//----- nvinfo : EIATTR_KPARAM_INFO
	.align		4
.L_101:
        /*0028*/ 	.byte	0x04, 0x17
        /*002a*/ 	.short	(.L_103 - .L_102)
.L_102:
        /*002c*/ 	.word	0x00000000
        /*0030*/ 	.short	0x0004
        /*0032*/ 	.short	0x0020
        /*0034*/ 	.byte	0x00, 0xf0, 0x21, 0x00


	//----- nvinfo : EIATTR_KPARAM_INFO
	.align		4
.L_103:
        /*0038*/ 	.byte	0x04, 0x17
        /*003a*/ 	.short	(.L_105 - .L_104)
.L_104:
        /*003c*/ 	.word	0x00000000
        /*0040*/ 	.short	0x0003
        /*0042*/ 	.short	0x0018
        /*0044*/ 	.byte	0x00, 0xf0, 0x21, 0x00


	//----- nvinfo : EIATTR_KPARAM_INFO
	.align		4
.L_105:
        /*0048*/ 	.byte	0x04, 0x17
        /*004a*/ 	.short	(.L_107 - .L_106)
.L_106:
        /*004c*/ 	.word	0x00000000
        /*0050*/ 	.short	0x0002
        /*0052*/ 	.short	0x0010
        /*0054*/ 	.byte	0x00, 0xf5, 0x21, 0x00


	//----- nvinfo : EIATTR_KPARAM_INFO
	.align		4
.L_107:
        /*0058*/ 	.byte	0x04, 0x17
        /*005a*/ 	.short	(.L_109 - .L_108)
.L_108:
        /*005c*/ 	.word	0x00000000
        /*0060*/ 	.short	0x0001
        /*0062*/ 	.short	0x0008
        /*0064*/ 	.byte	0x00, 0xf5, 0x21, 0x00


	//----- nvinfo : EIATTR_KPARAM_INFO
	.align		4
.L_109:
        /*0068*/ 	.byte	0x04, 0x17
        /*006a*/ 	.short	(.L_111 - .L_110)
.L_110:
        /*006c*/ 	.word	0x00000000
        /*0070*/ 	.short	0x0000
        /*0072*/ 	.short	0x0000
        /*0074*/ 	.byte	0x00, 0xf5, 0x21, 0x00


	//----- nvinfo : EIATTR_SPARSE_MMA_MASK
	.align		4
.L_111:
        /*0078*/ 	.byte	0x03, 0x50
        /*007a*/ 	.short	0x0000


	//----- nvinfo : EIATTR_MAXREG_COUNT
	.align		4
        /*007c*/ 	.byte	0x03, 0x1b
        /*007e*/ 	.short	0x00ff


	//----- nvinfo : EIATTR_NUM_BARRIERS
	.align		4
        /*0080*/ 	.byte	0x02, 0x4c
        /*0082*/ 	.byte	0x01
	.zero		1


	//----- nvinfo : EIATTR_EXTERNS
	.align		4
        /*0084*/ 	.byte	0x04, 0x0f
        /*0086*/ 	.short	(.L_113 - .L_112)


	//   ....[0]....
	.align		4
.L_112:
        /*0088*/ 	.word	index@(malloc)


	//----- nvinfo : EIATTR_MERCURY_ISA_VERSION
	.align		4
.L_113:
        /*008c*/ 	.byte	0x03, 0x5f
        /*008e*/ 	.short	0x0101


	//----- nvinfo : EIATTR_VRC_CTA_INIT_COUNT
	.align		4
        /*0090*/ 	.byte	0x02, 0x4a
	.zero		1
	.zero		1


	//----- nvinfo : EIATTR_SYSCALL_OFFSETS
	.align		4
        /*0094*/ 	.byte	0x04, 0x46
        /*0096*/ 	.short	(.L_115 - .L_114)


	//   ....[0]....
.L_114:
        /*0098*/ 	.word	0x000085f0


	//----- nvinfo : EIATTR_EXIT_INSTR_OFFSETS
	.align		4
.L_115:
        /*009c*/ 	.byte	0x04, 0x1c
        /*009e*/ 	.short	(.L_117 - .L_116)


	//   ....[0]....
.L_116:
        /*00a0*/ 	.word	0x000000a0


	//   ....[1]....
        /*00a4*/ 	.word	0x00008590


	//   ....[2]....
        /*00a8*/ 	.word	0x00011320


	//   ....[3]....
        /*00ac*/ 	.word	0x000197c0


	//   ....[4]....
        /*00b0*/ 	.word	0x00019890


	//----- nvinfo : EIATTR_CRS_STACK_SIZE
	.align		4
.L_117:
        /*00b4*/ 	.byte	0x04, 0x1e
        /*00b6*/ 	.short	(.L_119 - .L_118)
.L_118:
        /*00b8*/ 	.word	0x00000000


	//----- nvinfo : EIATTR_CBANK_PARAM_SIZE
	.align		4
.L_119:
        /*00bc*/ 	.byte	0x03, 0x19
        /*00be*/ 	.short	0x0038


	//----- nvinfo : EIATTR_PARAM_CBANK
	.align		4
        /*00c0*/ 	.byte	0x04, 0x0a
        /*00c2*/ 	.short	(.L_121 - .L_120)
	.align		4
.L_120:
        /*00c4*/ 	.word	index@(.nv.constant0._Z24OCB128EncryptRandomAccesP8aesBlockS0_S0_yyyPj)
        /*00c8*/ 	.short	0x0380
        /*00ca*/ 	.short	0x0038


	//----- nvinfo : EIATTR_SW_WAR
	.align		4
.L_121:
        /*00cc*/ 	.byte	0x04, 0x36
        /*00ce*/ 	.short	(.L_123 - .L_122)
.L_122:
        /*00d0*/ 	.word	0x00000008
.L_123:


//--------------------- .nv.info._Z7EncryptP8aesBlockyPj --------------------------
	.section	.nv.info._Z7EncryptP8aesBlockyPj,"",@"SHT_CUDA_INFO"
	.sectionflags	@""
	.align	4


	//----- nvinfo : EIATTR_CUDA_API_VERSION
	.align		4
        /*0000*/ 	.byte	0x04, 0x37
        /*0002*/ 	.short	(.L_125 - .L_124)
.L_124:
        /*0004*/ 	.word	0x00000082


	//----- nvinfo : EIATTR_KPARAM_INFO
	.align		4
.L_125:
        /*0008*/ 	.byte	0x04, 0x17
        /*000a*/ 	.short	(.L_127 - .L_126)
.L_126:
        /*000c*/ 	.word	0x00000000
        /*0010*/ 	.short	0x0002
        /*0012*/ 	.short	0x0010
        /*0014*/ 	.byte	0x00, 0xf5, 0x21, 0x00


	//----- nvinfo : EIATTR_KPARAM_INFO
	.align		4
.L_127:
        /*0018*/ 	.byte	0x04, 0x17
        /*001a*/ 	.short	(.L_129 - .L_128)
.L_128:
        /*001c*/ 	.word	0x00000000
        /*0020*/ 	.short	0x0001
        /*0022*/ 	.short	0x0008
        /*0024*/ 	.byte	0x00, 0xf0, 0x21, 0x00


	//----- nvinfo : EIATTR_KPARAM_INFO
	.align		4
.L_129:
        /*0028*/ 	.byte	0x04, 0x17
        /*002a*/ 	.short	(.L_131 - .L_130)
.L_130:
        /*002c*/ 	.word	0x00000000
        /*0030*/ 	.short	0x0000
        /*0032*/ 	.short	0x0000
        /*0034*/ 	.byte	0x00, 0xf5, 0x21, 0x00


	//----- nvinfo : EIATTR_SPARSE_MMA_MASK
	.align		4
.L_131:
        /*0038*/ 	.byte	0x03, 0x50
        /*003a*/ 	.short	0x0000


	//----- nvinfo : EIATTR_MAXREG_COUNT
	.align		4
        /*003c*/ 	.byte	0x03, 0x1b
        /*003e*/ 	.short	0x00ff


	//----- nvinfo : EIATTR_MERCURY_ISA_VERSION
	.align		4
        /*0040*/ 	.byte	0x03, 0x5f
        /*0042*/ 	.short	0x0101


	//----- nvinfo : EIATTR_VRC_CTA_INIT_COUNT
	.align		4
        /*0044*/ 	.byte	0x02, 0x4a
	.zero		1
	.zero		1


	//----- nvinfo : EIATTR_EXIT_INSTR_OFFSETS
	.align		4
        /*0048*/ 	.byte	0x04, 0x1c
        /*004a*/ 	.short	(.L_133 - .L_132)


	//   ....[0]....
.L_132:
        /*004c*/ 	.word	0x000000d0


	//   ....[1]....
        /*0050*/ 	.word	0x00008380


	//----- nvinfo : EIATTR_CRS_STACK_SIZE
	.align		4
.L_133:
        /*0054*/ 	.byte	0x04, 0x1e
        /*0056*/ 	.short	(.L_135 - .L_134)
.L_134:
        /*0058*/ 	.word	0x00000000


	//----- nvinfo : EIATTR_CBANK_PARAM_SIZE
	.align		4
.L_135:
        /*005c*/ 	.byte	0x03, 0x19
        /*005e*/ 	.short	0x0018


	//----- nvinfo : EIATTR_PARAM_CBANK
	.align		4
        /*0060*/ 	.byte	0x04, 0x0a
        /*0062*/ 	.short	(.L_137 - .L_136)
	.align		4
.L_136:
        /*0064*/ 	.word	index@(.nv.constant0._Z7EncryptP8aesBlockyPj)
        /*0068*/ 	.short	0x0380
        /*006a*/ 	.short	0x0018


	//----- nvinfo : EIATTR_SW_WAR
	.align		4
.L_137:
        /*006c*/ 	.byte	0x04, 0x36
        /*006e*/ 	.short	(.L_139 - .L_138)
.L_138:
        /*0070*/ 	.word	0x00000008
.L_139:


//--------------------- .nv.callgraph             --------------------------
	.section	.nv.callgraph,"",@"SHT_CUDA_CALLGRAPH"
	.align	4
	.sectionentsize	8
	.align		4
        /*0000*/ 	.word	0x00000000
	.align		4
        /*0004*/ 	.word	0xffffffff
	.align		4
        /*0008*/ 	.word	index@(_Z24OCB128DecryptRandomAccesP8aesBlockS0_S0_yyyPjS1_)
	.align		4
        /*000c*/ 	.word	index@(malloc)
	.align		4
        /*0010*/ 	.word	index@(_Z24OCB128EncryptRandomAccesP8aesBlockS0_S0_yyyPj)
	.align		4
        /*0014*/ 	.word	index@(malloc)
	.align		4
        /*0018*/ 	.word	0x00000000
	.align		4
        /*001c*/ 	.word	0xfffffffe
	.align		4
        /*0020*/ 	.word	0x00000000
	.align		4
        /*0024*/ 	.word	0xfffffffd
	.align		4
        /*0028*/ 	.word	0x00000000
	.align		4
        /*002c*/ 	.word	0xfffffffc


//--------------------- .nv.constant4             --------------------------
	.section	.nv.constant4,"a",@progbits
	.align	8
	.align		8
.nv.constant4:
        /*0000*/ 	.dword	malloc


//--------------------- .text._Z30OCB128DecryptRandomAccesGetTagP8aesBlockS0_S0_Pj --------------------------
	.section	.text._Z30OCB128DecryptRandomAccesGetTagP8aesBlockS0_S0_Pj,"ax",@progbits
	.align	128
        .global         _Z30OCB128DecryptRandomAccesGetTagP8aesBlockS0_S0_Pj
        .type           _Z30OCB128DecryptRandomAccesGetTagP8aesBlockS0_S0_Pj,@function
        .size           _Z30OCB128DecryptRandomAccesGetTagP8aesBlockS0_S0_Pj,(.L_x_43 - _Z30OCB128DecryptRandomAccesGetTagP8aesBlockS0_S0_Pj)
        .other          _Z30OCB128DecryptRandomAccesGetTagP8aesBlockS0_S0_Pj,@"STO_CUDA_ENTRY STV_DEFAULT"
_Z30OCB128DecryptRandomAccesGetTagP8aesBlockS0_S0_Pj:
.text._Z30OCB128DecryptRandomAccesGetTagP8aesBlockS0_S0_Pj:
[----:B------:R-:W0:Y:S01]  /*0000*/  LDC R1, c[0x0][0x37c] ;  /* 0x0000df00ff017b82 */ /* 0x000e220000000800 */
[----:B------:R-:W1:Y:S07]  /*0010*/  S2R R0, SR_TID.X ;  /* 0x0000000000007919 */ /* 0x000e6e0000002100 */
[----:B------:R-:W2:Y:S01]  /*0020*/  S2UR UR5, SR_CTAID.X ;  /* 0x00000000000579c3 */ /* 0x000ea20000002500 */
[----:B------:R-:W2:Y:S01]  /*0030*/  LDCU UR4, c[0x0][0x360] ;  /* 0x00006c00ff0477ac */ /* 0x000ea20008000800 */
[----:B0-----:R-:W-:-:S05]  /*0040*/  VIADD R1, R1, 0xffffef00 ;  /* 0xffffef0001017836 */ /* 0x001fca0000000000 */
[C---:B------:R-:W-:Y:S02]  /*0050*/  R2UR UR10, R1.reuse ;  /* 0x00000000010a72ca */ /* 0x040fe400000e0000 */
[----:B------:R-:W-:Y:S01]  /*0060*/  R2UR UR16, R1 ;  /* 0x00000000011072ca */ /* 0x000fe200000e0000 */
[----:B--2---:R-:W-:Y:S01]  /*0070*/  UIMAD UR4, UR4, UR5, URZ ;  /* 0x00000005040472a4 */ /* 0x004fe2000f8e02ff */
[----:B-1----:R-:W-:-:S05]  /*0080*/  IMAD.MOV R0, RZ, RZ, -R0 ;  /* 0x000000ffff007224 */ /* 0x002fca00078e0a00 */
[----:B------:R-:W-:-:S13]  /*0090*/  ISETP.NE.AND P0, PT, R0, UR4, PT ;  /* 0x0000000400007c0c */ /* 0x000fda000bf05270 */
[----:B------:R-:W-:Y:S05]  /*00a0*/  @P0 EXIT ;  /* 0x000000000000094d */ /* 0x000fea0003800000 */
[----:B------:R-:W-:Y:S02]  /*00b0*/  HFMA2 R13, -RZ, RZ, -19.859375, 1.802734375 ;  /* 0xccf73f36ff0d7431 */ /* 0x000fe400000001ff */
[----:B------:R-:W-:Y:S02]  /*00c0*/  IMAD.MOV.U32 R12, RZ, RZ, 0x2693fdb7 ;  /* 0x2693fdb7ff0c7424 */ /* 0x000fe400078e00ff */
[----:B------:R-:W-:Y:S02]  /*00d0*/  HFMA2 R7, -RZ, RZ, 27312, -127.875 ;  /* 0x76abd7feff077431 */ /* 0x000fe400000001ff */
[----:B------:R-:W-:Y:S02]  /*00e0*/  IMAD.MOV.U32 R14, RZ, RZ, -0xe1a5acc ;  /* 0xf1e5a534ff0e7424 */ /* 0x000fe400078e00ff */
[----:B------:R-:W-:Y:S02]  /*00f0*/  HFMA2 R19, -RZ, RZ, 23328, 0.0309295654296875 ;  /* 0x75b227ebff137431 */ /* 0x000fe400000001ff */
[----:B------:R-:W-:Y:S01]  /*0100*/  IMAD.MOV.U32 R15, RZ, RZ, 0x1531d871 ;  /* 0x1531d871ff0f7424 */ /* 0x000fe200078e00ff */
[----:B------:R-:W-:Y:S01]  /*0110*/  MOV R4, 0x7b777c63 ;  /* 0x7b777c6300047802 */ /* 0x000fe20000000f00 */
[----:B------:R-:W-:Y:S01]  /*0120*/  IMAD.MOV.U32 R5, RZ, RZ, -0x3a90940e ;  /* 0xc56f6bf2ff057424 */ /* 0x000fe200078e00ff */
[----:B------:R-:W-:Y:S01]  /*0130*/  MOV R16, 0xc323c704 ;  /* 0xc323c70400107802 */ /* 0x000fe20000000f00 */
[----:B------:R-:W-:Y:S01]  /*0140*/  IMAD.MOV.U32 R6, RZ, RZ, 0x2b670130 ;  /* 0x2b670130ff067424 */ /* 0x000fe200078e00ff */
[----:B------:R0:W-:Y:S01]  /*0150*/  STL.128 [UR16+0x20], R12 ;  /* 0x0000200cff007987 */ /* 0x0001e20008100c10 */
[----:B------:R-:W-:Y:S01]  /*0160*/  IMAD.MOV.U32 R17, RZ, RZ, -0x65fa69e8 ;  /* 0x9a059618ff117424 */ /* 0x000fe200078e00ff */
[----:B------:R-:W-:Y:S01]  /*0170*/  MOV R25, 0x5bb1fc20 ;  /* 0x5bb1fc2000197802 */ /* 0x000fe20000000f00 */
[----:B------:R-:W-:-:S02]  /*0180*/  IMAD.MOV.U32 R18, RZ, RZ, -0x1d7fedf9 ;  /* 0xe2801207ff127424 */ /* 0x000fc400078e00ff */
[----:B------:R-:W-:Y:S02]  /*0190*/  HFMA2 R28, -RZ, RZ, -62784, -8000 ;  /* 0xfbaaefd0ff1c7431 */ /* 0x000fe400000001ff */
[----:B------:R-:W-:Y:S01]  /*01a0*/  IMAD.MOV.U32 R24, RZ, RZ, -0x12ff2ead ;  /* 0xed00d153ff187424 */ /* 0x000fe200078e00ff */
[----:B------:R-:W-:Y:S01]  /*01b0*/  MOV R10, 0xafa2d4ad ;  /* 0xafa2d4ad000a7802 */ /* 0x000fe20000000f00 */
[----:B------:R-:W-:Y:S01]  /*01c0*/  IMAD.MOV.U32 R26, RZ, RZ, 0x39becb6a ;  /* 0x39becb6aff1a7424 */ /* 0x000fe200078e00ff */
[----:B------:R-:W-:Y:S01]  /*01d0*/  MOV R22, 0xb3d63b52 ;  /* 0xb3d63b5200167802 */ /* 0x000fe20000000f00 */
[----:B------:R-:W-:Y:S01]  /*01e0*/  IMAD.MOV.U32 R27, RZ, RZ, -0x30a7b3b6 ;  /* 0xcf584c4aff1b7424 */ /* 0x000fe200078e00ff */
[----:B------:R-:W-:Y:S01]  /*01f0*/  MOV R31, 0xa89f3c50 ;  /* 0xa89f3c50001f7802 */ /* 0x000fe20000000f00 */
[----:B------:R-:W-:Y:S01]  /*0200*/  IMAD.MOV.U32 R8, RZ, RZ, 0x7dc982ca ;  /* 0x7dc982caff087424 */ /* 0x000fe200078e00ff */
[----:B------:R1:W-:Y:S01]  /*0210*/  STL.128 [UR16], R4 ;  /* 0x00000004ff007987 */ /* 0x0003e20008100c10 */
[----:B------:R-:W-:-:S02]  /*0220*/  IMAD.MOV.U32 R9, RZ, RZ, -0xfb8a606 ;  /* 0xf04759faff097424 */ /* 0x000fc400078e00ff */
[----:B0-----:R-:W-:Y:S02]  /*0230*/  HFMA2 R12, -RZ, RZ, -275.75, -2.09808349609375e-05 ;  /* 0xdc4f8160ff0c7431 */ /* 0x001fe400000001ff */
[----:B------:R-:W-:Y:S01]  /*0240*/  IMAD.MOV.U32 R13, RZ, RZ, -0x776fd5de ;  /* 0x88902a22ff0d7424 */ /* 0x000fe200078e00ff */
[----:B------:R-:W-:Y:S01]  /*0250*/  MOV R15, 0xdb0b5ede ;  /* 0xdb0b5ede000f7802 */ /* 0x000fe20000000f00 */
[----:B------:R-:W-:Y:S01]  /*0260*/  IMAD.MOV.U32 R14, RZ, RZ, 0x14b8ee46 ;  /* 0x14b8ee46ff0e7424 */ /* 0x000fe200078e00ff */
[----:B------:R0:W-:Y:S01]  /*0270*/  STL.128 [UR16+0x30], R16 ;  /* 0x00003010ff007987 */ /* 0x0001e20008100c10 */
[----:B------:R-:W-:Y:S02]  /*0280*/  IMAD.MOV.U32 R11, RZ, RZ, -0x3f8d5b64 ;  /* 0xc072a49cff0b7424 */ /* 0x000fe400078e00ff */
[----:B------:R-:W-:Y:S02]  /*0290*/  HFMA2 R32, -RZ, RZ, 0.0003378391265869140625, -0.010833740234375 ;  /* 0x0d89a18cff207431 */ /* 0x000fe400000001ff */
[----:B------:R-:W-:Y:S01]  /*02a0*/  IMAD.MOV.U32 R20, RZ, RZ, 0x1a2c8309 ;  /* 0x1a2c8309ff147424 */ /* 0x000fe200078e00ff */
[----:B------:R2:W-:Y:S01]  /*02b0*/  STL.128 [UR16+0x90], R12 ;  /* 0x0000900cff007987 */ /* 0x0005e20008100c10 */
[----:B------:R-:W-:Y:S01]  /*02c0*/  IMAD.MOV.U32 R21, RZ, RZ, -0x5fa591e5 ;  /* 0xa05a6e1bff157424 */ /* 0x000fe200078e00ff */
[----:B------:R-:W-:Y:S01]  /*02d0*/  MOV R35, 0x16bb54b0 ;  /* 0x16bb54b000237802 */ /* 0x000fe20000000f00 */
[----:B------:R-:W-:Y:S01]  /*02e0*/  IMAD.MOV.U32 R23, RZ, RZ, -0x7bd01cd7 ;  /* 0x842fe329ff177424 */ /* 0x000fe200078e00ff */
[----:B------:R3:W-:Y:S01]  /*02f0*/  STL.128 [UR16+0x50], R24 ;  /* 0x00005018ff007987 */ /* 0x0007e20008100c10 */
[----:B------:R-:W-:-:S02]  /*0300*/  IMAD.MOV.U32 R29, RZ, RZ, -0x7accb2bd ;  /* 0x85334d43ff1d7424 */ /* 0x000fc400078e00ff */
[----:B-1----:R-:W-:Y:S02]  /*0310*/  HFMA2 R6, -RZ, RZ, 0.0114288330078125, -0.4208984375 ;  /* 0x21dab6bcff067431 */ /* 0x002fe400000001ff */
[----:B------:R-:W-:Y:S01]  /*0320*/  IMAD.MOV.U32 R30, RZ, RZ, 0x7f02f945 ;  /* 0x7f02f945ff1e7424 */ /* 0x000fe200078e00ff */
[----:B------:R1:W-:Y:S01]  /*0330*/  STL.128 [UR16+0x10], R8 ;  /* 0x00001008ff007987 */ /* 0x0003e20008100c10 */
[----:B------:R-:W-:Y:S02]  /*0340*/  IMAD.MOV.U32 R4, RZ, RZ, -0x70bf5caf ;  /* 0x8f40a351ff047424 */ /* 0x000fe400078e00ff */
[----:B0-----:R-:W-:Y:S02]  /*0350*/  HFMA2 R18, -RZ, RZ, 854, -62.0625 ;  /* 0x62acd3c2ff127431 */ /* 0x001fe400000001ff */
[----:B------:R-:W-:Y:S01]  /*0360*/  IMAD.MOV.U32 R5, RZ, RZ, -0xac7626e ;  /* 0xf5389d92ff057424 */ /* 0x000fe200078e00ff */
[----:B------:R0:W-:Y:S01]  /*0370*/  STL.128 [UR16+0x40], R20 ;  /* 0x00004014ff007987 */ /* 0x0001e20008100c10 */
[----:B------:R-:W-:-:S02]  /*0380*/  IMAD.MOV.U32 R7, RZ, RZ, -0x2d0c00f0 ;  /* 0xd2f3ff10ff077424 */ /* 0x000fc400078e00ff */
[----:B--2---:R-:W-:Y:S02]  /*0390*/  HFMA2 R14, -RZ, RZ, -0.66748046875, 0.336181640625 ;  /* 0xb9573561ff0e7431 */ /* 0x004fe400000001ff */
[----:B------:R-:W-:Y:S01]  /*03a0*/  IMAD.MOV.U32 R12, RZ, RZ, 0x66b53e70 ;  /* 0x66b53e70ff0c7424 */ /* 0x000fe200078e00ff */
[----:B------:R2:W-:Y:S01]  /*03b0*/  STL.128 [UR16+0x60], R28 ;  /* 0x0000601cff007987 */ /* 0x0005e20008100c10 */
[----:B------:R-:W-:Y:S02]  /*03c0*/  IMAD.MOV.U32 R13, RZ, RZ, 0xef60348 ;  /* 0x0ef60348ff0d7424 */ /* 0x000fe400078e00ff */
[----:B---3--:R-:W-:Y:S02]  /*03d0*/  HFMA2 R24, -RZ, RZ, 0.09600830078125, 38720 ;  /* 0x2e2578baff187431 */ /* 0x008fe400000001ff */
[----:B------:R-:W-:Y:S01]  /*03e0*/  IMAD.MOV.U32 R15, RZ, RZ, -0x61e23e7a ;  /* 0x9e1dc186ff0f7424 */ /* 0x000fe200078e00ff */
[----:B------:R-:W-:Y:S01]  /*03f0*/  MOV R27, 0x8a8bbd4b ;  /* 0x8a8bbd4b001b7802 */ /* 0x000fe20000000f00 */
[----:B------:R-:W-:Y:S01]  /*0400*/  IMAD.MOV.U32 R16, RZ, RZ, 0xa3a32e0 ;  /* 0x0a3a32e0ff107424 */ /* 0x000fe200078e00ff */
[----:B-1----:R-:W-:Y:S01]  /*0410*/  MOV R9, 0x1744975f ;  /* 0x1744975f00097802 */ /* 0x002fe20000000f00 */
[----:B------:R-:W-:Y:S01]  /*0420*/  IMAD.MOV.U32 R8, RZ, RZ, -0x13ecf333 ;  /* 0xec130ccdff087424 */ /* 0x000fe200078e00ff */
[----:B------:R1:W-:Y:S01]  /*0430*/  STL.128 [UR16+0xd0], R12 ;  /* 0x0000d00cff007987 */ /* 0x0003e20008100c10 */
[----:B------:R-:W-:Y:S01]  /*0440*/  IMAD.MOV.U32 R10, RZ, RZ, 0x3d7ea7c4 ;  /* 0x3d7ea7c4ff0a7424 */ /* 0x000fe200078e00ff */
[----:B0-----:R-:W-:Y:S01]  /*0450*/  MOV R21, 0xa94ed58d ;  /* 0xa94ed58d00157802 */ /* 0x001fe20000000f00 */
[----:B------:R-:W-:Y:S01]  /*0460*/  IMAD.MOV.U32 R11, RZ, RZ, 0x73195d64 ;  /* 0x73195d64ff0b7424 */ /* 0x000fe200078e00ff */
[----:B------:R0:W-:Y:S01]  /*0470*/  STL.128 [UR16+0x70], R4 ;  /* 0x00007004ff007987 */ /* 0x0001e20008100c10 */
[----:B------:R-:W-:Y:S01]  /*0480*/  IMAD.MOV.U32 R17, RZ, RZ, 0x5c240649 ;  /* 0x5c240649ff117424 */ /* 0x000fe200078e00ff */
[----:B--2---:R-:W-:Y:S01]  /*0490*/  MOV R29, 0x948ed969 ;  /* 0x948ed969001d7802 */ /* 0x004fe20000000f00 */
[----:B------:R-:W-:Y:S01]  /*04a0*/  IMAD.MOV.U32 R19, RZ, RZ, 0x79e49591 ;  /* 0x79e49591ff137424 */ /* 0x000fe200078e00ff */
[----:B------:R2:W-:Y:S01]  /*04b0*/  STL.128 [UR16+0x80], R8 ;  /* 0x00008008ff007987 */ /* 0x0005e20008100c10 */
[----:B------:R-:W-:Y:S01]  /*04c0*/  IMAD.MOV.U32 R20, RZ, RZ, 0x6d37c8e7 ;  /* 0x6d37c8e7ff147424 */ /* 0x000fe200078e00ff */
[----:B------:R-:W3:Y:S01]  /*04d0*/  LDCU.64 UR12, c[0x0][0x358] ;  /* 0x00006b00ff0c77ac */ /* 0x000ee20008000a00 */
[----:B------:R-:W-:Y:S01]  /*04e0*/  IMAD.MOV.U32 R22, RZ, RZ, -0x150ba994 ;  /* 0xeaf4566cff167424 */ /* 0x000fe200078e00ff */
[----:B------:R4:W-:Y:S01]  /*04f0*/  STL.128 [UR16+0xa0], R16 ;  /* 0x0000a010ff007987 */ /* 0x0009e20008100c10 */
[----:B------:R-:W-:-:S02]  /*0500*/  IMAD.MOV.U32 R23, RZ, RZ, 0x8ae7a65 ;  /* 0x08ae7a65ff177424 */ /* 0x000fc400078e00ff */
[----:B-1----:R-:W-:Y:S02]  /*0510*/  HFMA2 R12, -RZ, RZ, 33.5, 0.13671875 ;  /* 0x50303060ff0c7431 */ /* 0x002fe400000001ff */
[----:B------:R-:W-:Y:S01]  /*0520*/  IMAD.MOV.U32 R25, RZ, RZ, -0x394b59e4 ;  /* 0xc6b4a61cff197424 */ /* 0x000fe200078e00ff */
[----:B------:R-:W-:Y:S01]  /*0530*/  MOV R15, 0x7d2b2b56 ;  /* 0x7d2b2b56000f7802 */ /* 0x000fe20000000f00 */
[----:B------:R-:W-:Y:S01]  /*0540*/  IMAD.MOV.U32 R26, RZ, RZ, 0x1f74dde8 ;  /* 0x1f74dde8ff1a7424 */ /* 0x000fe200078e00ff */
[----:B------:R1:W-:Y:S01]  /*0550*/  STL.128 [UR16+0xb0], R20 ;  /* 0x0000b014ff007987 */ /* 0x0003e20008100c10 */
[----:B------:R-:W-:Y:S02]  /*0560*/  IMAD.MOV.U32 R28, RZ, RZ, 0x1198f8e1 ;  /* 0x1198f8e1ff1c7424 */ /* 0x000fe400078e00ff */
[----:B0-----:R-:W-:Y:S02]  /*0570*/  HFMA2 R6, -RZ, RZ, -0.0026683807373046875, 32480 ;  /* 0x997777eeff067431 */ /* 0x001fe400000001ff */
[----:B------:R-:W-:Y:S01]  /*0580*/  IMAD.MOV.U32 R30, RZ, RZ, -0x1678e165 ;  /* 0xe9871e9bff1e7424 */ /* 0x000fe200078e00ff */
[----:B------:R0:W-:Y:S01]  /*0590*/  STL.128 [UR16+0xc0], R24 ;  /* 0x0000c018ff007987 */ /* 0x0001e20008100c10 */
[----:B------:R-:W-:Y:S01]  /*05a0*/  IMAD.MOV.U32 R31, RZ, RZ, -0x20d7aa32 ;  /* 0xdf2855ceff1f7424 */ /* 0x000fe200078e00ff */
[----:B--2---:R-:W-:Y:S01]  /*05b0*/  MOV R9, 0xbd6b6bd6 ;  /* 0xbd6b6bd600097802 */ /* 0x004fe20000000f00 */
[----:B------:R-:W-:-:S02]  /*05c0*/  IMAD.MOV.U32 R33, RZ, RZ, 0x6842e6bf ;  /* 0x6842e6bfff217424 */ /* 0x000fc400078e00ff */
[----:B----4-:R-:W-:Y:S02]  /*05d0*/  HFMA2 R18, -RZ, RZ, -1707, -0.057037353515625 ;  /* 0xe6abab4dff127431 */ /* 0x010fe400000001ff */
[----:B------:R-:W-:Y:S01]  /*05e0*/  IMAD.MOV.U32 R34, RZ, RZ, 0xf2d9941 ;  /* 0x0f2d9941ff227424 */ /* 0x000fe200078e00ff */
[----:B------:R2:W-:Y:S01]  /*05f0*/  STL.128 [UR16+0xe0], R28 ;  /* 0x0000e01cff007987 */ /* 0x0005e20008100c10 */
[----:B------:R-:W-:Y:S02]  /*0600*/  IMAD.MOV.U32 R13, RZ, RZ, 0x3010102 ;  /* 0x03010102ff0d7424 */ /* 0x000fe400078e00ff */
[----:B------:R-:W-:Y:S01]  /*0610*/  IMAD.MOV.U32 R14, RZ, RZ, -0x56989832 ;  /* 0xa96767ceff0e7424 */ /* 0x000fe200078e00ff */
[----:B------:R4:W-:Y:S01]  /*0620*/  STL.128 [UR16+0xf0], R32 ;  /* 0x0000f020ff007987 */ /* 0x0009e20008100c10 */
[----:B------:R-:W-:Y:S01]  /*0630*/  IMAD.MOV.U32 R8, RZ, RZ, 0xdf2f2ff ;  /* 0x0df2f2ffff087424 */ /* 0x000fe200078e00ff */
[----:B-1----:R-:W-:Y:S01]  /*0640*/  MOV R21, 0x9d82821f ;  /* 0x9d82821f00157802 */ /* 0x002fe20000000f00 */
[----:B------:R-:W-:Y:S01]  /*0650*/  IMAD.MOV.U32 R10, RZ, RZ, -0x4e909022 ;  /* 0xb16f6fdeff0a7424 */ /* 0x000fe200078e00ff */
[----:B------:R1:W-:Y:S01]  /*0660*/  STL.128 [R1+0x120], R12 ;  /* 0x0001200c01007387 */ /* 0x0003e20000100c00 */
[----:B------:R-:W-:-:S02]  /*0670*/  IMAD.MOV.U32 R11, RZ, RZ, 0x54c5c591 ;  /* 0x54c5c591ff0b7424 */ /* 0x000fc400078e00ff */
[----:B0-----:R-:W-:Y:S02]  /*0680*/  HFMA2 R24, -RZ, RZ, 0.0014591217041015625, -56800 ;  /* 0x15fafaefff187431 */ /* 0x001fe400000001ff */
[----:B------:R-:W-:Y:S01]  /*0690*/  IMAD.MOV.U32 R4, RZ, RZ, -0x5a9c9c3a ;  /* 0xa56363c6ff047424 */ /* 0x000fe200078e00ff */
[----:B------:R-:W-:Y:S01]  /*06a0*/  MOV R27, 0xbf0f0fb ;  /* 0x0bf0f0fb001b7802 */ /* 0x000fe20000000f00 */
[----:B------:R-:W-:Y:S01]  /*06b0*/  IMAD.MOV.U32 R5, RZ, RZ, -0x7b838308 ;  /* 0x847c7cf8ff057424 */ /* 0x000fe200078e00ff */
[----:B------:R0:W-:Y:S01]  /*06c0*/  STL.128 [R1+0x110], R8 ;  /* 0x0001100801007387 */ /* 0x0001e20000100c00 */
[----:B------:R-:W-:Y:S02]  /*06d0*/  IMAD.MOV.U32 R7, RZ, RZ, -0x7284840a ;  /* 0x8d7b7bf6ff077424 */ /* 0x000fe400078e00ff */
[----:B--2---:R-:W-:Y:S02]  /*06e0*/  HFMA2 R29, -RZ, RZ, -19024, -0.0207672119140625 ;  /* 0xf4a5a551ff1d7431 */ /* 0x004fe400000001ff */
[----:B------:R-:W-:Y:S01]  /*06f0*/  IMAD.MOV.U32 R16, RZ, RZ, 0x19fefee7 ;  /* 0x19fefee7ff107424 */ /* 0x000fe200078e00ff */
[----:B----4-:R-:W3:Y:S01]  /*0700*/  LDC.64 R34, c[0x0][0x388] ;  /* 0x0000e200ff227b82 */ /* 0x010ee20000000a00 */
[----:B------:R-:W-:Y:S01]  /*0710*/  IMAD.MOV.U32 R17, RZ, RZ, 0x62d7d7b5 ;  /* 0x62d7d7b5ff117424 */ /* 0x000fe200078e00ff */
[----:B------:R2:W-:Y:S01]  /*0720*/  STL.128 [R1+0x100], R4 ;  /* 0x0001000401007387 */ /* 0x0005e20000100c00 */
[----:B------:R-:W-:-:S02]  /*0730*/  IMAD.MOV.U32 R19, RZ, RZ, -0x65898914 ;  /* 0x9a7676ecff137424 */ /* 0x000fc400078e00ff */
[----:B------:R-:W-:Y:S02]  /*0740*/  IMAD.MOV.U32 R20, RZ, RZ, 0x45caca8f ;  /* 0x45caca8fff147424 */ /* 0x000fe400078e00ff */
[----:B-1----:R-:W-:Y:S01]  /*0750*/  HFMA2 R15, -RZ, RZ, 3148, 0.02459716796875 ;  /* 0x6a26264cff0f7431 */ /* 0x002fe200000001ff */
[----:B------:R-:W-:Y:S01]  /*0760*/  MOV R12, 0xc2b7b775 ;  /* 0xc2b7b775000c7802 */ /* 0x000fe20000000f00 */
[----:B------:R-:W-:Y:S01]  /*0770*/  IMAD.MOV.U32 R13, RZ, RZ, 0x1cfdfde1 ;  /* 0x1cfdfde1ff0d7424 */ /* 0x000fe200078e00ff */
[----:B------:R1:W-:Y:S01]  /*0780*/  STL.128 [R1+0x130], R16 ;  /* 0x0001301001007387 */ /* 0x0003e20000100c00 */
[----:B------:R-:W-:Y:S01]  /*0790*/  IMAD.MOV.U32 R14, RZ, RZ, -0x516c6cc3 ;  /* 0xae93933dff0e7424 */ /* 0x000fe200078e00ff */
[----:B------:R-:W4:Y:S01]  /*07a0*/  LDC.64 R32, c[0x0][0x380] ;  /* 0x0000e000ff207b82 */ /* 0x000f220000000a00 */
[----:B0-----:R-:W-:Y:S02]  /*07b0*/  HFMA2 R9, -RZ, RZ, -31296, -0.0168914794921875 ;  /* 0xf7a4a453ff097431 */ /* 0x001fe400000001ff */
[----:B------:R-:W-:Y:S01]  /*07c0*/  IMAD.MOV.U32 R8, RZ, RZ, -0x406363dd ;  /* 0xbf9c9c23ff087424 */ /* 0x000fe200078e00ff */
[----:B------:R0:W-:Y:S01]  /*07d0*/  STL.128 [R1+0x180], R12 ;  /* 0x0001800c01007387 */ /* 0x0001e20000100c00 */
[----:B------:R-:W-:-:S02]  /*07e0*/  IMAD.MOV.U32 R10, RZ, RZ, -0x698d8d1c ;  /* 0x967272e4ff0a7424 */ /* 0x000fc400078e00ff */
[----:B------:R-:W-:Y:S01]  /*07f0*/  IMAD.MOV.U32 R11, RZ, RZ, 0x5bc0c09b ;  /* 0x5bc0c09bff0b7424 */ /* 0x000fe200078e00ff */
[----:B--2---:R-:W-:Y:S01]  /*0800*/  MOV R6, 0xfda2a25f ;  /* 0xfda2a25f00067802 */ /* 0x004fe20000000f00 */
[----:B------:R-:W-:Y:S02]  /*0810*/  IMAD.MOV.U32 R4, RZ, RZ, -0x135252bf ;  /* 0xecadad41ff047424 */ /* 0x000fe400078e00ff */
[----:B------:R-:W-:Y:S01]  /*0820*/  IMAD.MOV.U32 R5, RZ, RZ, 0x67d4d4b3 ;  /* 0x67d4d4b3ff057424 */ /* 0x000fe200078e00ff */
[----:B------:R2:W-:Y:S01]  /*0830*/  STL.128 [R1+0x170], R8 ;  /* 0x0001700801007387 */ /* 0x0005e20000100c00 */
[----:B------:R-:W-:Y:S01]  /*0840*/  IMAD.MOV.U32 R7, RZ, RZ, -0x155050bb ;  /* 0xeaafaf45ff077424 */ /* 0x000fe200078e00ff */
[----:B-1----:R-:W-:Y:S01]  /*0850*/  MOV R18, 0x2f7f7f5 ;  /* 0x02f7f7f500127802 */ /* 0x002fe20000000f00 */
[----:B------:R-:W-:Y:S02]  /*0860*/  IMAD.MOV.U32 R16, RZ, RZ, 0x5a36366c ;  /* 0x5a36366cff107424 */ /* 0x000fe400078e00ff */
[----:B------:R-:W-:Y:S01]  /*0870*/  IMAD.MOV.U32 R17, RZ, RZ, 0x413f3f7e ;  /* 0x413f3f7eff117424 */ /* 0x000fe200078e00ff */
[----:B------:R1:W-:Y:S01]  /*0880*/  STL.128 [R1+0x160], R4 ;  /* 0x0001600401007387 */ /* 0x0003e20000100c00 */
[----:B------:R-:W-:-:S02]  /*0890*/  IMAD.MOV.U32 R19, RZ, RZ, 0x4fcccc83 ;  /* 0x4fcccc83ff137424 */ /* 0x000fc400078e00ff */
[----:B0-----:R-:W-:Y:S02]  /*08a0*/  HFMA2 R13, -RZ, RZ, -0.0109100341796875, -0.00151729583740234375 ;  /* 0xa1969637ff0d7431 */ /* 0x001fe400000001ff */
[----:B------:R-:W-:Y:S02]  /*08b0*/  IMAD.MOV.U32 R12, RZ, RZ, 0x28181830 ;  /* 0x28181830ff0c7424 */ /* 0x000fe400078e00ff */
[----:B------:R-:W-:Y:S01]  /*08c0*/  IMAD.MOV.U32 R14, RZ, RZ, 0xf05050a ;  /* 0x0f05050aff0e7424 */ /* 0x000fe200078e00ff */
[----:B------:R0:W-:Y:S01]  /*08d0*/  STL.128 [R1+0x190], R16 ;  /* 0x0001901001007387 */ /* 0x0001e20000100c00 */
[----:B------:R-:W-:Y:S02]  /*08e0*/  IMAD.MOV.U32 R15, RZ, RZ, -0x4a6565d1 ;  /* 0xb59a9a2fff0f7424 */ /* 0x000fe400078e00ff */
[----:B------:R-:W-:Y:S01]  /*08f0*/  IMAD.MOV.U32 R22, RZ, RZ, 0x40c9c989 ;  /* 0x40c9c989ff167424 */ /* 0x000fe200078e00ff */
[----:B--2---:R-:W-:Y:S01]  /*0900*/  MOV R10, 0x65232346 ;  /* 0x65232346000a7802 */ /* 0x004fe20000000f00 */
[----:B------:R-:W-:Y:S01]  /*0910*/  IMAD.MOV.U32 R8, RZ, RZ, 0xc040408 ;  /* 0x0c040408ff087424 */ /* 0x000fe200078e00ff */
[----:B------:R2:W-:Y:S01]  /*0920*/  STL.128 [R1+0x1d0], R12 ;  /* 0x0001d00c01007387 */ /* 0x0005e20000100c00 */
[----:B------:R-:W-:-:S02]  /*0930*/  IMAD.MOV.U32 R9, RZ, RZ, 0x52c7c795 ;  /* 0x52c7c795ff097424 */ /* 0x000fc400078e00ff */
[----:B------:R-:W-:Y:S02]  /*0940*/  IMAD.MOV.U32 R11, RZ, RZ, 0x5ec3c39d ;  /* 0x5ec3c39dff0b7424 */ /* 0x000fe400078e00ff */
[----:B-1----:R-:W-:Y:S01]  /*0950*/  HFMA2 R7, -RZ, RZ, 1.7705078125, 0.0012607574462890625 ;  /* 0x3f15152aff077431 */ /* 0x002fe200000001ff */
[----:B------:R-:W-:Y:S01]  /*0960*/  MOV R4, 0x937171e2 ;  /* 0x937171e200047802 */ /* 0x000fe20000000f00 */
[----:B------:R-:W-:Y:S02]  /*0970*/  IMAD.MOV.U32 R5, RZ, RZ, 0x73d8d8ab ;  /* 0x73d8d8abff057424 */ /* 0x000fe400078e00ff */
[----:B------:R-:W-:Y:S01]  /*0980*/  IMAD.MOV.U32 R6, RZ, RZ, 0x53313162 ;  /* 0x53313162ff067424 */ /* 0x000fe200078e00ff */
[----:B------:R1:W-:Y:S01]  /*0990*/  STL.128 [R1+0x1c0], R8 ;  /* 0x0001c00801007387 */ /* 0x0003e20000100c00 */
[----:B------:R-:W-:Y:S02]  /*09a0*/  IMAD.MOV.U32 R23, RZ, RZ, -0x78828206 ;  /* 0x877d7dfaff177424 */ /* 0x000fe400078e00ff */
[----:B0-----:R-:W-:-:S02]  /*09b0*/  HFMA2 R17, -RZ, RZ, 1.7216796875, -1006.5 ;  /* 0x3ee3e3ddff117431 */ /* 0x001fc400000001ff */
[----:B------:R-:W-:Y:S01]  /*09c0*/  IMAD.MOV.U32 R16, RZ, RZ, 0x7b292952 ;  /* 0x7b292952ff107424 */ /* 0x000fe200078e00ff */
[----:B------:R0:W-:Y:S01]  /*09d0*/  STL.128 [R1+0x1b0], R4 ;  /* 0x0001b00401007387 */ /* 0x0001e20000100c00 */
[----:B------:R-:W-:Y:S02]  /*09e0*/  IMAD.MOV.U32 R18, RZ, RZ, 0x712f2f5e ;  /* 0x712f2f5eff127424 */ /* 0x000fe400078e00ff */
[----:B--2---:R-:W-:Y:S01]  /*09f0*/  IMAD.MOV.U32 R12, RZ, RZ, -0x9adad5c ;  /* 0xf65252a4ff0c7424 */ /* 0x004fe200078e00ff */
[----:B------:R-:W-:Y:S01]  /*0a00*/  MOV R14, 0x61d6d6b7 ;  /* 0x61d6d6b7000e7802 */ /* 0x000fe20000000f00 */
[----:B------:R-:W-:Y:S01]  /*0a10*/  IMAD.MOV.U32 R13, RZ, RZ, 0x4d3b3b76 ;  /* 0x4d3b3b76ff0d7424 */ /* 0x000fe200078e00ff */
[----:B------:R2:W-:Y:S01]  /*0a20*/  STL.128 [R1+0x140], R20 ;  /* 0x0001401401007387 */ /* 0x0005e20000100c00 */
[----:B------:R-:W-:Y:S02]  /*0a30*/  IMAD.MOV.U32 R15, RZ, RZ, -0x314c4c83 ;  /* 0xceb3b37dff0f7424 */ /* 0x000fe400078e00ff */
[----:B------:R-:W-:-:S02]  /*0a40*/  IMAD.MOV.U32 R19, RZ, RZ, -0x687b7bed ;  /* 0x97848413ff137424 */ /* 0x000fc400078e00ff */
[----:B------:R-:W-:Y:S01]  /*0a50*/  IMAD.MOV.U32 R28, RZ, RZ, 0x5c343468 ;  /* 0x5c343468ff1c7424 */ /* 0x000fe200078e00ff */
[----:B------:R5:W-:Y:S01]  /*0a60*/  STL.128 [R1+0x220], R12 ;  /* 0x0002200c01007387 */ /* 0x000be20000100c00 */
[----:B-1----:R-:W-:Y:S01]  /*0a70*/  HFMA2 R11, -RZ, RZ, -62464, -0.00850677490234375 ;  /* 0xfba0a05bff0b7431 */ /* 0x002fe200000001ff */
[----:B------:R-:W-:Y:S01]  /*0a80*/  MOV R8, 0x2d1b1b36 ;  /* 0x2d1b1b3600087802 */ /* 0x000fe20000000f00 */
[----:B------:R-:W-:Y:S02]  /*0a90*/  IMAD.MOV.U32 R9, RZ, RZ, -0x4d919124 ;  /* 0xb26e6edcff097424 */ /* 0x000fe400078e00ff */
[----:B0-----:R-:W-:Y:S02]  /*0aa0*/  HFMA2 R5, -RZ, RZ, -0.006359100341796875, -4.7504901885986328125e-05 ;  /* 0x9e83831dff057431 */ /* 0x001fe400000001ff */
[----:B------:R-:W-:Y:S01]  /*0ab0*/  IMAD.MOV.U32 R10, RZ, RZ, -0x11a5a54c ;  /* 0xee5a5ab4ff0a7424 */ /* 0x000fe200078e00ff */
[----:B------:R0:W-:Y:S01]  /*0ac0*/  STL.128 [R1+0x230], R16 ;  /* 0x0002301001007387 */ /* 0x0001e20000100c00 */
[----:B------:R-:W-:-:S02]  /*0ad0*/  IMAD.MOV.U32 R4, RZ, RZ, 0x1b090912 ;  /* 0x1b090912ff047424 */ /* 0x000fc400078e00ff */
[----:B------:R-:W-:Y:S01]  /*0ae0*/  IMAD.MOV.U32 R6, RZ, RZ, 0x742c2c58 ;  /* 0x742c2c58ff067424 */ /* 0x000fe200078e00ff */
[----:B------:R1:W-:Y:S01]  /*0af0*/  STL.128 [R1+0x210], R8 ;  /* 0x0002100801007387 */ /* 0x0003e20000100c00 */
[----:B------:R-:W-:Y:S02]  /*0b00*/  IMAD.MOV.U32 R7, RZ, RZ, 0x2e1a1a34 ;  /* 0x2e1a1a34ff077424 */ /* 0x000fe400078e00ff */
[----:B--2---:R-:W-:Y:S02]  /*0b10*/  HFMA2 R23, -RZ, RZ, 1.470703125, -879.5 ;  /* 0x3de2e2dfff177431 */ /* 0x004fe400000001ff */
[----:B------:R-:W-:Y:S01]  /*0b20*/  IMAD.MOV.U32 R30, RZ, RZ, 0x34e5e5d1 ;  /* 0x34e5e5d1ff1e7424 */ /* 0x000fe200078e00ff */
[----:B------:R-:W-:Y:S01]  /*0b30*/  MOV R20, 0x907070e ;  /* 0x0907070e00147802 */ /* 0x000fe20000000f00 */
[----:B------:R-:W-:Y:S02]  /*0b40*/  IMAD.MOV.U32 R31, RZ, RZ, 0x8f1f1f9 ;  /* 0x08f1f1f9ff1f7424 */ /* 0x000fe400078e00ff */
[----:B-----5:R-:W-:Y:S01]  /*0b50*/  HFMA2 R15, -RZ, RZ, 13.6171875, -30.078125 ;  /* 0x4acfcf85ff0f7431 */ /* 0x020fe200000001ff */
[----:B------:R-:W-:Y:S01]  /*0b60*/  MOV R12, 0xde4a4a94 ;  /* 0xde4a4a94000c7802 */ /* 0x000fe20000000f00 */
[----:B------:R-:W-:Y:S01]  /*0b70*/  IMAD.MOV.U32 R13, RZ, RZ, -0x2bb3b368 ;  /* 0xd44c4c98ff0d7424 */ /* 0x000fe200078e00ff */
[----:B------:R2:W-:Y:S01]  /*0b80*/  STL.128 [R1+0x200], R4 ;  /* 0x0002000401007387 */ /* 0x0005e20000100c00 */
[----:B------:R-:W-:-:S02]  /*0b90*/  IMAD.MOV.U32 R14, RZ, RZ, -0x17a7a750 ;  /* 0xe85858b0ff0e7424 */ /* 0x000fc400078e00ff */
[----:B------:R-:W-:Y:S02]  /*0ba0*/  IMAD.MOV.U32 R25, RZ, RZ, -0x14a6a64e ;  /* 0xeb5959b2ff197424 */ /* 0x000fe400078e00ff */
[----:B0-----:R-:W-:Y:S02]  /*0bb0*/  HFMA2 R16, -RZ, RZ, -0.0870361328125, -0.000762462615966796875 ;  /* 0xad92923fff107431 */ /* 0x001fe400000001ff */
[----:B------:R-:W-:Y:S01]  /*0bc0*/  IMAD.MOV.U32 R26, RZ, RZ, -0x36b8b872 ;  /* 0xc947478eff1a7424 */ /* 0x000fe200078e00ff */
[----:B------:R0:W-:Y:S01]  /*0bd0*/  STL.128 [R1+0x270], R12 ;  /* 0x0002700c01007387 */ /* 0x0001e20000100c00 */
[----:B-1----:R-:W-:Y:S02]  /*0be0*/  HFMA2 R9, -RZ, RZ, 6.79296875, -15.1015625 ;  /* 0x46cbcb8dff097431 */ /* 0x002fe400000001ff */
[----:B------:R-:W-:Y:S01]  /*0bf0*/  IMAD.MOV.U32 R8, RZ, RZ, -0x4195952c ;  /* 0xbe6a6ad4ff087424 */ /* 0x000fe200078e00ff */
[----:B------:R-:W-:Y:S01]  /*0c00*/  MOV R19, 0x4f5f5f1 ;  /* 0x04f5f5f100137802 */ /* 0x000fe20000000f00 */
[----:B------:R-:W-:Y:S01]  /*0c10*/  IMAD.MOV.U32 R10, RZ, RZ, -0x26414199 ;  /* 0xd9bebe67ff0a7424 */ /* 0x000fe200078e00ff */
[----:B------:R1:W-:Y:S01]  /*0c20*/  STL.128 [R1+0x1a0], R28 ;  /* 0x0001a01c01007387 */ /* 0x0003e20000100c00 */
[----:B------:R-:W-:-:S02]  /*0c30*/  IMAD.MOV.U32 R11, RZ, RZ, 0x4b393972 ;  /* 0x4b393972ff0b7424 */ /* 0x000fc400078e00ff */
[----:B------:R-:W-:Y:S01]  /*0c40*/  IMAD.MOV.U32 R21, RZ, RZ, 0x36121224 ;  /* 0x36121224ff157424 */ /* 0x000fe200078e00ff */
[----:B------:R5:W-:Y:S01]  /*0c50*/  STL.128 [R1+0x150], R24 ;  /* 0x0001501801007387 */ /* 0x000be20000100c00 */
[----:B--2---:R-:W-:Y:S01]  /*0c60*/  IMAD.MOV.U32 R4, RZ, RZ, 0x60202040 ;  /* 0x60202040ff047424 */ /* 0x004fe200078e00ff */
[----:B------:R-:W-:Y:S01]  /*0c70*/  MOV R6, 0xc8b1b179 ;  /* 0xc8b1b17900067802 */ /* 0x000fe20000000f00 */
[----:B------:R-:W-:Y:S01]  /*0c80*/  IMAD.MOV.U32 R5, RZ, RZ, 0x1ffcfce3 ;  /* 0x1ffcfce3ff057424 */ /* 0x000fe200078e00ff */
[----:B------:R2:W-:Y:S01]  /*0c90*/  STL.128 [R1+0x260], R8 ;  /* 0x0002600801007387 */ /* 0x0005e20000100c00 */
[----:B------:R-:W-:Y:S02]  /*0ca0*/  IMAD.MOV.U32 R7, RZ, RZ, -0x12a4a44a ;  /* 0xed5b5bb6ff077424 */ /* 0x000fe400078e00ff */
[----:B0-----:R-:W-:Y:S01]  /*0cb0*/  IMAD.MOV.U32 R12, RZ, RZ, -0xcaeae5e ;  /* 0xf35151a2ff0c7424 */ /* 0x001fe200078e00ff */
[----:B------:R-:W-:Y:S01]  /*0cc0*/  MOV R13, 0xfea3a35d ;  /* 0xfea3a35d000d7802 */ /* 0x000fe20000000f00 */
[----:B------:R-:W-:Y:S01]  /*0cd0*/  IMAD.MOV.U32 R14, RZ, RZ, -0x3fbfbf80 ;  /* 0xc0404080ff0e7424 */ /* 0x000fe200078e00ff */
[----:B------:R0:W-:Y:S01]  /*0ce0*/  STL.128 [R1+0x250], R4 ;  /* 0x0002500401007387 */ /* 0x0001e20000100c00 */
[----:B------:R-:W-:-:S02]  /*0cf0*/  IMAD.MOV.U32 R15, RZ, RZ, -0x757070fb ;  /* 0x8a8f8f05ff0f7424 */ /* 0x000fc400078e00ff */
[----:B-1----:R-:W-:Y:S02]  /*0d00*/  HFMA2 R30, -RZ, RZ, 0, 0 ;  /* 0x00000000ff1e7431 */ /* 0x002fe400000001ff */
[----:B------:R-:W-:Y:S01]  /*0d10*/  IMAD.MOV.U32 R22, RZ, RZ, -0x647f7fe5 ;  /* 0x9b80801bff167424 */ /* 0x000fe200078e00ff */
[----:B------:R-:W-:Y:S01]  /*0d20*/  MOV R28, 0xf55353a6 ;  /* 0xf55353a6001c7802 */ /* 0x000fe20000000f00 */
[----:B------:R-:W-:Y:S01]  /*0d30*/  IMAD.MOV.U32 R17, RZ, RZ, -0x436262df ;  /* 0xbc9d9d21ff117424 */ /* 0x000fe200078e00ff */
[----:B------:R1:W-:Y:S01]  /*0d40*/  STL.128 [R1+0x2c0], R12 ;  /* 0x0002c00c01007387 */ /* 0x0003e20000100c00 */
[----:B------:R-:W-:Y:S01]  /*0d50*/  IMAD.MOV.U32 R18, RZ, RZ, 0x48383870 ;  /* 0x48383870ff127424 */ /* 0x000fe200078e00ff */
[----:B-----5:R-:W-:Y:S01]  /*0d60*/  MOV R26, 0xcdb2b27f ;  /* 0xcdb2b27f001a7802 */ /* 0x020fe20000000f00 */
[----:B------:R-:W-:Y:S02]  /*0d70*/  IMAD.MOV.U32 R24, RZ, RZ, 0x26ebebcd ;  /* 0x26ebebcdff187424 */ /* 0x000fe400078e00ff */
[----:B--2---:R-:W-:-:S02]  /*0d80*/  HFMA2 R10, -RZ, RZ, -0.82763671875, -0.006977081298828125 ;  /* 0xba9f9f25ff0a7431 */ /* 0x004fc400000001ff */
[----:B------:R-:W-:Y:S01]  /*0d90*/  IMAD.MOV.U32 R8, RZ, RZ, -0xfafaf60 ;  /* 0xf05050a0ff087424 */ /* 0x000fe200078e00ff */
[----:B------:R2:W-:Y:S01]  /*0da0*/  STL.128 [R1+0x1e0], R20 ;  /* 0x0001e01401007387 */ /* 0x0005e20000100c00 */
[----:B------:R-:W-:Y:S02]  /*0db0*/  IMAD.MOV.U32 R9, RZ, RZ, 0x443c3c78 ;  /* 0x443c3c78ff097424 */ /* 0x000fe400078e00ff */
[----:B------:R-:W-:Y:S01]  /*0dc0*/  IMAD.MOV.U32 R11, RZ, RZ, -0x1c5757b5 ;  /* 0xe3a8a84bff0b7424 */ /* 0x000fe200078e00ff */
[----:B0-----:R-:W-:Y:S01]  /*0dd0*/  MOV R4, 0xcf45458a ;  /* 0xcf45458a00047802 */ /* 0x001fe20000000f00 */
[----:B------:R-:W-:Y:S01]  /*0de0*/  IMAD.MOV.U32 R5, RZ, RZ, 0x10f9f9e9 ;  /* 0x10f9f9e9ff057424 */ /* 0x000fe200078e00ff */
[----:B------:R-:W-:Y:S01]  /*0df0*/  MOV R7, 0x817f7ffe ;  /* 0x817f7ffe00077802 */ /* 0x000fe20000000f00 */
[----:B------:R-:W-:Y:S01]  /*0e00*/  IMAD.MOV.U32 R6, RZ, RZ, 0x6020204 ;  /* 0x06020204ff067424 */ /* 0x000fe200078e00ff */
[----:B------:R0:W-:Y:S01]  /*0e10*/  STL.128 [R1+0x2b0], R8 ;  /* 0x0002b00801007387 */ /* 0x0001e20000100c00 */
[----:B------:R-:W-:-:S02]  /*0e20*/  IMAD.MOV.U32 R25, RZ, RZ, 0x6927274e ;  /* 0x6927274eff197424 */ /* 0x000fc400078e00ff */
[----:B-1----:R-:W-:Y:S02]  /*0e30*/  HFMA2 R14, -RZ, RZ, -17.0625, 4.53125 ;  /* 0xcc444488ff0e7431 */ /* 0x002fe400000001ff */
[----:B------:R-:W-:Y:S01]  /*0e40*/  IMAD.MOV.U32 R12, RZ, RZ, -0x1ea0a042 ;  /* 0xe15f5fbeff0c7424 */ /* 0x000fe200078e00ff */
[----:B------:R1:W-:Y:S01]  /*0e50*/  STL.128 [R1+0x2a0], R4 ;  /* 0x0002a00401007387 */ /* 0x0003e20000100c00 */
[----:B------:R-:W-:Y:S02]  /*0e60*/  IMAD.MOV.U32 R13, RZ, RZ, -0x5d6868cb ;  /* 0xa2979735ff0d7424 */ /* 0x000fe400078e00ff */
[----:B------:R-:W-:Y:S01]  /*0e70*/  IMAD.MOV.U32 R15, RZ, RZ, 0x3917172e ;  /* 0x3917172eff0f7424 */ /* 0x000fe200078e00ff */
[----:B--2---:R-:W-:Y:S01]  /*0e80*/  MOV R22, 0xe5aaaa4f ;  /* 0xe5aaaa4f00167802 */ /* 0x004fe20000000f00 */
[----:B------:R-:W-:Y:S01]  /*0e90*/  IMAD.MOV.U32 R27, RZ, RZ, -0x608a8a16 ;  /* 0x9f7575eaff1b7424 */ /* 0x000fe200078e00ff */
[----:B------:R2:W-:Y:S01]  /*0ea0*/  STL.128 [R1+0x2d0], R16 ;  /* 0x0002d01001007387 */ /* 0x0005e20000100c00 */
[----:B------:R-:W-:-:S02]  /*0eb0*/  IMAD.MOV.U32 R29, RZ, RZ, 0x68d1d1b9 ;  /* 0x68d1d1b9ff1d7424 */ /* 0x000fc400078e00ff */
[----:B------:R-:W-:Y:S01]  /*0ec0*/  IMAD.MOV.U32 R31, RZ, RZ, 0x2cededc1 ;  /* 0x2cededc1ff1f7424 */ /* 0x000fe200078e00ff */
[----:B------:R5:W-:Y:S01]  /*0ed0*/  STL.128 [R1+0x310], R12 ;  /* 0x0003100c01007387 */ /* 0x000be20000100c00 */
[----:B------:R-:W-:Y:S02]  /*0ee0*/  IMAD.MOV.U32 R20, RZ, RZ, 0x6bd0d0bb ;  /* 0x6bd0d0bbff147424 */ /* 0x000fe400078e00ff */
[----:B0-----:R-:W-:Y:S02]  /*0ef0*/  HFMA2 R8, -RZ, RZ, 19.203125, -22.015625 ;  /* 0x4ccdcd81ff087431 */ /* 0x001fe400000001ff */
[----:B------:R-:W-:Y:S01]  /*0f00*/  IMAD.MOV.U32 R9, RZ, RZ, 0x140c0c18 ;  /* 0x140c0c18ff097424 */ /* 0x000fe200078e00ff */
[----:B------:R-:W-:Y:S01]  /*0f10*/  MOV R11, 0x2fececc3 ;  /* 0x2fececc3000b7802 */ /* 0x000fe20000000f00 */
[----:B------:R-:W-:Y:S01]  /*0f20*/  IMAD.MOV.U32 R10, RZ, RZ, 0x35131326 ;  /* 0x35131326ff0a7424 */ /* 0x000fe200078e00ff */
[----:B-1----:R-:W-:Y:S01]  /*0f30*/  MOV R5, 0x1affffe5 ;  /* 0x1affffe500057802 */ /* 0x002fe20000000f00 */
[----:B------:R-:W-:Y:S01]  /*0f40*/  IMAD.MOV.U32 R4, RZ, RZ, 0x30101020 ;  /* 0x30101020ff047424 */ /* 0x000fe200078e00ff */
[----:B------:R0:W-:Y:S01]  /*0f50*/  STL.128 [R1+0x1f0], R24 ;  /* 0x0001f01801007387 */ /* 0x0001e20000100c00 */
[----:B------:R-:W-:-:S02]  /*0f60*/  IMAD.MOV.U32 R6, RZ, RZ, 0xef3f3fd ;  /* 0x0ef3f3fdff067424 */ /* 0x000fc400078e00ff */
[----:B------:R-:W-:Y:S01]  /*0f70*/  IMAD.MOV.U32 R7, RZ, RZ, 0x6dd2d2bf ;  /* 0x6dd2d2bfff077424 */ /* 0x000fe200078e00ff */
[----:B------:R1:W-:Y:S01]  /*0f80*/  STL.128 [R1+0x300], R8 ;  /* 0x0003000801007387 */ /* 0x0003e20000100c00 */
[----:B------:R-:W-:Y:S02]  /*0f90*/  IMAD.MOV.U32 R21, RZ, RZ, 0x2aefefc5 ;  /* 0x2aefefc5ff157424 */ /* 0x000fe400078e00ff */
[----:B--2---:R-:W-:Y:S02]  /*0fa0*/  HFMA2 R18, -RZ, RZ, 0.004924774169921875, 0.0002162456512451171875 ;  /* 0x1d0b0b16ff127431 */ /* 0x004fe400000001ff */
[----:B------:R-:W-:Y:S02]  /*0fb0*/  IMAD.MOV.U32 R23, RZ, RZ, 0x16fbfbed ;  /* 0x16fbfbedff177424 */ /* 0x000fe400078e00ff */
[----:B-----5:R-:W-:Y:S02]  /*0fc0*/  HFMA2 R12, -RZ, RZ, -12.546875, 6.546875 ;  /* 0xca46468cff0c7431 */ /* 0x020fe400000001ff */
[----:B------:R-:W-:Y:S01]  /*0fd0*/  IMAD.MOV.U32 R13, RZ, RZ, 0x29eeeec7 ;  /* 0x29eeeec7ff0d7424 */ /* 0x000fe200078e00ff */
[----:B------:R-:W-:Y:S01]  /*0fe0*/  MOV R15, 0x3c141428 ;  /* 0x3c141428000f7802 */ /* 0x000fe20000000f00 */
[----:B------:R-:W-:Y:S01]  /*0ff0*/  IMAD.MOV.U32 R14, RZ, RZ, -0x2c474795 ;  /* 0xd3b8b86bff0e7424 */ /* 0x000fe200078e00ff */
[----:B------:R2:W-:Y:S01]  /*1000*/  STL.128 [R1+0x2f0], R4 ;  /* 0x0002f00401007387 */ /* 0x0005e20000100c00 */
[----:B------:R-:W-:-:S02]  /*1010*/  IMAD.MOV.U32 R16, RZ, RZ, 0x79dedea7 ;  /* 0x79dedea7ff107424 */ /* 0x000fc400078e00ff */
[----:B------:R-:W-:Y:S01]  /*1020*/  IMAD.MOV.U32 R17, RZ, RZ, -0x1da1a144 ;  /* 0xe25e5ebcff117424 */ /* 0x000fe200078e00ff */
[----:B------:R5:W-:Y:S01]  /*1030*/  STL.128 [R1+0x360], R12 ;  /* 0x0003600c01007387 */ /* 0x000be20000100c00 */
[----:B0-----:R-:W-:Y:S02]  /*1040*/  HFMA2 R25, -RZ, RZ, -116.8125, 22.40625 ;  /* 0xd74d4d9aff197431 */ /* 0x001fe400000001ff */
[----:B------:R-:W-:Y:S02]  /*1050*/  IMAD.MOV.U32 R19, RZ, RZ, 0x76dbdbad ;  /* 0x76dbdbadff137424 */ /* 0x000fe400078e00ff */
[----:B-1----:R-:W-:Y:S01]  /*1060*/  IMAD.MOV.U32 R8, RZ, RZ, 0x66222244 ;  /* 0x66222244ff087424 */ /* 0x002fe200078e00ff */
[----:B------:R-:W-:Y:S01]  /*1070*/  MOV R9, 0x7e2a2a54 ;  /* 0x7e2a2a5400097802 */ /* 0x000fe20000000f00 */
[----:B------:R-:W-:Y:S01]  /*1080*/  IMAD.MOV.U32 R10, RZ, RZ, -0x546f6fc5 ;  /* 0xab90903bff0a7424 */ /* 0x000fe200078e00ff */
[----:B------:R0:W-:Y:S01]  /*1090*/  STL.128 [R1+0x240], R28 ;  /* 0x0002401c01007387 */ /* 0x0001e20000100c00 */
[----:B------:R-:W-:-:S02]  /*10a0*/  IMAD.MOV.U32 R11, RZ, RZ, -0x7c7777f5 ;  /* 0x8388880bff0b7424 */ /* 0x000fc400078e00ff */
[----:B------:R-:W-:Y:S01]  /*10b0*/  IMAD.MOV.U32 R24, RZ, RZ, -0x3abcbc7a ;  /* 0xc5434386ff187424 */ /* 0x000fe200078e00ff */
[----:B------:R1:W-:Y:S01]  /*10c0*/  STL.128 [R1+0x280], R20 ;  /* 0x0002801401007387 */ /* 0x0003e20000100c00 */
[----:B--2---:R-:W-:Y:S02]  /*10d0*/  HFMA2 R6, -RZ, RZ, -42.46875, 30.46875 ;  /* 0xd14f4f9eff067431 */ /* 0x004fe400000001ff */
[----:B------:R-:W-:Y:S02]  /*10e0*/  IMAD.MOV.U32 R4, RZ, RZ, -0x5f9f9f40 ;  /* 0xa06060c0ff047424 */ /* 0x000fe400078e00ff */
[----:B------:R-:W-:Y:S01]  /*10f0*/  IMAD.MOV.U32 R5, RZ, RZ, -0x677e7ee7 ;  /* 0x98818119ff057424 */ /* 0x000fe200078e00ff */
[----:B-----5:R-:W-:Y:S01]  /*1100*/  MOV R13, 0xa4959531 ;  /* 0xa4959531000d7802 */ /* 0x020fe20000000f00 */
[----:B------:R-:W-:Y:S01]  /*1110*/  IMAD.MOV.U32 R12, RZ, RZ, -0x576e6ec7 ;  /* 0xa8919139ff0c7424 */ /* 0x000fe200078e00ff */
[----:B------:R2:W-:Y:S01]  /*1120*/  STL.128 [R1+0x350], R8 ;  /* 0x0003500801007387 */ /* 0x0005e20000100c00 */
[----:B------:R-:W-:-:S02]  /*1130*/  IMAD.MOV.U32 R14, RZ, RZ, 0x37e4e4d3 ;  /* 0x37e4e4d3ff0e7424 */ /* 0x000fc400078e00ff */
[----:B------:R-:W-:Y:S01]  /*1140*/  IMAD.MOV.U32 R15, RZ, RZ, -0x7486860e ;  /* 0x8b7979f2ff0f7424 */ /* 0x000fe200078e00ff */
[----:B------:R5:W-:Y:S01]  /*1150*/  STL.128 [R1+0x370], R16 ;  /* 0x0003701001007387 */ /* 0x000be20000100c00 */
[----:B------:R-:W-:Y:S02]  /*1160*/  IMAD.MOV.U32 R7, RZ, RZ, 0x7fdcdca3 ;  /* 0x7fdcdca3ff077424 */ /* 0x000fe400078e00ff */
[----:B0-----:R-:W-:Y:S02]  /*1170*/  HFMA2 R30, -RZ, RZ, 23968, -213.875 ;  /* 0x75dadaafff1e7431 */ /* 0x001fe400000001ff */
[----:B------:R-:W-:Y:S01]  /*1180*/  IMAD.MOV.U32 R26, RZ, RZ, 0x55333366 ;  /* 0x55333366ff1a7424 */ /* 0x000fe200078e00ff */
[----:B------:R0:W-:Y:S01]  /*1190*/  STL.128 [R1+0x3b0], R12 ;  /* 0x0003b00c01007387 */ /* 0x0001e20000100c00 */
[----:B-1----:R-:W-:Y:S01]  /*11a0*/  IMAD.MOV.U32 R20, RZ, RZ, 0x57c4c493 ;  /* 0x57c4c493ff147424 */ /* 0x002fe200078e00ff */
[----:B------:R-:W-:Y:S01]  /*11b0*/  MOV R21, 0xf2a7a755 ;  /* 0xf2a7a75500157802 */ /* 0x000fe20000000f00 */
[----:B------:R-:W-:Y:S01]  /*11c0*/  IMAD.MOV.U32 R22, RZ, RZ, -0x7d818104 ;  /* 0x827e7efcff167424 */ /* 0x000fe200078e00ff */
[----:B------:R1:W-:Y:S01]  /*11d0*/  STL.128 [R1+0x340], R4 ;  /* 0x0003400401007387 */ /* 0x0003e20000100c00 */
[----:B------:R-:W-:-:S02]  /*11e0*/  IMAD.MOV.U32 R23, RZ, RZ, 0x473d3d7a ;  /* 0x473d3d7aff177424 */ /* 0x000fc400078e00ff */
[----:B------:R-:W-:Y:S02]  /*11f0*/  IMAD.MOV.U32 R27, RZ, RZ, -0x6b7a7aef ;  /* 0x94858511ff1b7424 */ /* 0x000fe400078e00ff */
[----:B--2---:R-:W-:Y:S02]  /*1200*/  HFMA2 R10, -RZ, RZ, -7856, -0.06658935546875 ;  /* 0xefacac43ff0a7431 */ /* 0x004fe400000001ff */
[----:B------:R-:W-:Y:S01]  /*1210*/  IMAD.MOV.U32 R8, RZ, RZ, 0x5dc2c29f ;  /* 0x5dc2c29fff087424 */ /* 0x000fe200078e00ff */
[----:B------:R2:W-:Y:S01]  /*1220*/  STL.128 [R1+0x320], R20 ;  /* 0x0003201401007387 */ /* 0x0005e20000100c00 */
[----:B------:R-:W-:Y:S01]  /*1230*/  IMAD.MOV.U32 R9, RZ, RZ, 0x6ed3d3bd ;  /* 0x6ed3d3bdff097424 */ /* 0x000fe200078e00ff */
[----:B-----5:R-:W-:Y:S01]  /*1240*/  MOV R17, 0xf1a6a657 ;  /* 0xf1a6a65700117802 */ /* 0x020fe20000000f00 */
[----:B------:R-:W-:Y:S01]  /*1250*/  IMAD.MOV.U32 R11, RZ, RZ, -0x599d9d3c ;  /* 0xa66262c4ff0b7424 */ /* 0x000fe200078e00ff */
[----:B------:R5:W-:Y:S01]  /*1260*/  STL.128 [R1+0x290], R24 ;  /* 0x0002901801007387 */ /* 0x000be20000100c00 */
[----:B------:R-:W-:-:S02]  /*1270*/  IMAD.MOV.U32 R28, RZ, RZ, -0x2043439d ;  /* 0xdfbcbc63ff1c7424 */ /* 0x000fc400078e00ff */
[----:B0-----:R-:W-:Y:S02]  /*1280*/  HFMA2 R14, -RZ, RZ, 7316, 0.020660400390625 ;  /* 0x6f25254aff0e7431 */ /* 0x001fe400000001ff */
[----:B------:R-:W-:Y:S01]  /*1290*/  IMAD.MOV.U32 R12, RZ, RZ, -0x2a454591 ;  /* 0xd5baba6fff0c7424 */ /* 0x000fe200078e00ff */
[----:B------:R0:W-:Y:S01]  /*12a0*/  STL.128 [R1+0x3a0], R8 ;  /* 0x0003a00801007387 */ /* 0x0001e20000100c00 */
[----:B------:R-:W-:Y:S02]  /*12b0*/  IMAD.MOV.U32 R13, RZ, RZ, -0x77878710 ;  /* 0x887878f0ff0d7424 */ /* 0x000fe400078e00ff */
[----:B-1----:R-:W-:Y:S02]  /*12c0*/  HFMA2 R4, -RZ, RZ, -233.125, 11.140625 ;  /* 0xdb494992ff047431 */ /* 0x002fe400000001ff */
[----:B------:R-:W-:Y:S01]  /*12d0*/  IMAD.MOV.U32 R15, RZ, RZ, 0x722e2e5c ;  /* 0x722e2e5cff0f7424 */ /* 0x000fe200078e00ff */
[----:B------:R-:W-:Y:S01]  /*12e0*/  MOV R7, 0xe45c5cb8 ;  /* 0xe45c5cb800077802 */ /* 0x000fe20000000f00 */
[----:B------:R-:W-:-:S02]  /*12f0*/  IMAD.MOV.U32 R5, RZ, RZ, 0xa06060c ;  /* 0x0a06060cff057424 */ /* 0x000fc400078e00ff */
[----:B------:R-:W-:Y:S01]  /*1300*/  IMAD.MOV.U32 R6, RZ, RZ, 0x6c242448 ;  /* 0x6c242448ff067424 */ /* 0x000fe200078e00ff */
[----:B------:R1:W-:Y:S01]  /*1310*/  STL.128 [R1+0x400], R12 ;  /* 0x0004000c01007387 */ /* 0x0003e20000100c00 */
[----:B------:R-:W-:Y:S02]  /*1320*/  IMAD.MOV.U32 R29, RZ, RZ, -0x3e494989 ;  /* 0xc1b6b677ff1d7424 */ /* 0x000fe400078e00ff */
[----:B--2---:R-:W-:Y:S02]  /*1330*/  HFMA2 R20, -RZ, RZ, 0.2156982421875, -2005 ;  /* 0x32e7e7d5ff147431 */ /* 0x004fe400000001ff */
[----:B------:R-:W-:Y:S01]  /*1340*/  IMAD.MOV.U32 R31, RZ, RZ, 0x63212142 ;  /* 0x63212142ff1f7424 */ /* 0x000fe200078e00ff */
[----:B------:R2:W-:Y:S01]  /*1350*/  STL.128 [R1+0x390], R4 ;  /* 0x0003900401007387 */ /* 0x0005e20000100c00 */
[----:B------:R-:W-:Y:S02]  /*1360*/  IMAD.MOV.U32 R16, RZ, RZ, 0x241c1c38 ;  /* 0x241c1c38ff107424 */ /* 0x000fe400078e00ff */
[----:B-----5:R-:W-:-:S02]  /*1370*/  HFMA2 R24, -RZ, RZ, -0.068603515625, 1224 ;  /* 0xac6464c8ff187431 */ /* 0x020fc400000001ff */
[----:B------:R-:W-:Y:S02]  /*1380*/  IMAD.MOV.U32 R18, RZ, RZ, -0x384b4b8d ;  /* 0xc7b4b473ff127424 */ /* 0x000fe400078e00ff */
[----:B0-----:R-:W-:Y:S02]  /*1390*/  HFMA2 R8, -RZ, RZ, -0.11553955078125, 1482 ;  /* 0xaf6565caff087431 */ /* 0x001fe400000001ff */
[----:B------:R-:W-:Y:S01]  /*13a0*/  IMAD.MOV.U32 R9, RZ, RZ, -0x7185850c ;  /* 0x8e7a7af4ff097424 */ /* 0x000fe200078e00ff */
[----:B------:R-:W-:Y:S01]  /*13b0*/  MOV R11, 0x18080810 ;  /* 0x18080810000b7802 */ /* 0x000fe20000000f00 */
[----:B------:R-:W-:Y:S01]  /*13c0*/  IMAD.MOV.U32 R10, RZ, RZ, -0x165151b9 ;  /* 0xe9aeae47ff0a7424 */ /* 0x000fe200078e00ff */
[----:B------:R0:W-:Y:S01]  /*13d0*/  STL.128 [R1+0x2e0], R28 ;  /* 0x0002e01c01007387 */ /* 0x0001e20000100c00 */
[----:B------:R-:W-:Y:S01]  /*13e0*/  IMAD.MOV.U32 R19, RZ, RZ, 0x51c6c697 ;  /* 0x51c6c697ff137424 */ /* 0x000fe200078e00ff */
[----:B------:R-:W-:Y:S01]  /*13f0*/  MOV R23, 0xb76d6dda ;  /* 0xb76d6dda00177802 */ /* 0x000fe20000000f00 */
[----:B------:R-:W-:-:S02]  /*1400*/  IMAD.MOV.U32 R21, RZ, RZ, 0x43c8c88b ;  /* 0x43c8c88bff157424 */ /* 0x000fc400078e00ff */
[----:B-1----:R-:W-:Y:S02]  /*1410*/  HFMA2 R12, -RZ, RZ, -137, 9.125 ;  /* 0xd8484890ff0c7431 */ /* 0x002fe400000001ff */
[----:B------:R-:W-:Y:S01]  /*1420*/  IMAD.MOV.U32 R13, RZ, RZ, 0x5030306 ;  /* 0x05030306ff0d7424 */ /* 0x000fe200078e00ff */
[----:B------:R-:W-:Y:S01]  /*1430*/  MOV R15, 0x120e0e1c ;  /* 0x120e0e1c000f7802 */ /* 0x000fe20000000f00 */
[----:B------:R-:W-:Y:S01]  /*1440*/  IMAD.MOV.U32 R14, RZ, RZ, 0x1f6f6f7 ;  /* 0x01f6f6f7ff0e7424 */ /* 0x000fe200078e00ff */
[----:B--2---:R-:W-:Y:S01]  /*1450*/  MOV R5, 0xfa5656ac ;  /* 0xfa5656ac00057802 */ /* 0x004fe20000000f00 */
[----:B------:R-:W-:Y:S01]  /*1460*/  IMAD.MOV.U32 R4, RZ, RZ, -0x4b939328 ;  /* 0xb46c6cd8ff047424 */ /* 0x000fe200078e00ff */
[----:B------:R1:W-:Y:S01]  /*1470*/  STL.128 [R1+0x3f0], R8 ;  /* 0x0003f00801007387 */ /* 0x0003e20000100c00 */
[----:B------:R-:W-:Y:S01]  /*1480*/  IMAD.MOV.U32 R6, RZ, RZ, 0x7f4f4f3 ;  /* 0x07f4f4f3ff067424 */ /* 0x000fe200078e00ff */
[----:B------:R-:W-:Y:S01]  /*1490*/  MOV R27, 0x957373e6 ;  /* 0x957373e6001b7802 */ /* 0x000fe20000000f00 */
[----:B------:R-:W-:Y:S01]  /*14a0*/  IMAD.MOV.U32 R7, RZ, RZ, 0x25eaeacf ;  /* 0x25eaeacfff077424 */ /* 0x000fe200078e00ff */
[----:B------:R2:W-:Y:S01]  /*14b0*/  STL.128 [R1+0x450], R12 ;  /* 0x0004500c01007387 */ /* 0x0005e20000100c00 */
[----:B------:R-:W-:Y:S01]  /*14c0*/  IMAD.MOV.U32 R22, RZ, RZ, 0x5937376e ;  /* 0x5937376eff167424 */ /* 0x000fe200078e00ff */
[----:B0-----:R-:W-:Y:S01]  /*14d0*/  MOV R29, 0x56323264 ;  /* 0x56323264001d7802 */ /* 0x001fe20000000f00 */
[----:B------:R-:W-:Y:S01]  /*14e0*/  IMAD.MOV.U32 R28, RZ, RZ, 0x3be0e0db ;  /* 0x3be0e0dbff1c7424 */ /* 0x000fe200078e00ff */
[----:B------:R0:W-:Y:S01]  /*14f0*/  STL.128 [R1+0x3e0], R4 ;  /* 0x0003e00401007387 */ /* 0x0001e20000100c00 */
[----:B------:R-:W-:-:S02]  /*1500*/  IMAD.MOV.U32 R30, RZ, RZ, 0x4e3a3a74 ;  /* 0x4e3a3a74ff1e7424 */ /* 0x000fc400078e00ff */
[----:B------:R-:W-:Y:S01]  /*1510*/  IMAD.MOV.U32 R31, RZ, RZ, 0x1e0a0a14 ;  /* 0x1e0a0a14ff1f7424 */ /* 0x000fe200078e00ff */
[----:B------:R5:W-:Y:S01]  /*1520*/  STL.128 [R1+0x410], R16 ;  /* 0x0004101001007387 */ /* 0x000be20000100c00 */
[----:B------:R-:W-:Y:S02]  /*1530*/  IMAD.MOV.U32 R25, RZ, RZ, -0x18a2a246 ;  /* 0xe75d5dbaff197424 */ /* 0x000fe400078e00ff */
[----:B------:R-:W-:Y:S01]  /*1540*/  IMAD.MOV.U32 R26, RZ, RZ, 0x2b191932 ;  /* 0x2b191932ff1a7424 */ /* 0x000fe200078e00ff */
[----:B-1----:R-:W-:Y:S01]  /*1550*/  MOV R9, 0x423e3e7c ;  /* 0x423e3e7c00097802 */ /* 0x002fe20000000f00 */
[----:B------:R-:W-:Y:S01]  /*1560*/  IMAD.MOV.U32 R8, RZ, RZ, -0x6f8f8f20 ;  /* 0x907070e0ff087424 */ /* 0x000fe200078e00ff */
[----:B------:R1:W-:Y:S01]  /*1570*/  STL.128 [R1+0x380], R28 ;  /* 0x0003801c01007387 */ /* 0x0003e20000100c00 */
[----:B------:R-:W-:Y:S01]  /*1580*/  IMAD.MOV.U32 R10, RZ, RZ, -0x3b4a4a8f ;  /* 0xc4b5b571ff0a7424 */ /* 0x000fe200078e00ff */
[----:B--2---:R-:W-:Y:S01]  /*1590*/  MOV R13, 0x221e1e3c ;  /* 0x221e1e3c000d7802 */ /* 0x004fe20000000f00 */
[----:B------:R-:W-:Y:S01]  /*15a0*/  IMAD.MOV.U32 R12, RZ, RZ, -0x496464d3 ;  /* 0xb69b9b2dff0c7424 */ /* 0x000fe200078e00ff */
[----:B------:R2:W-:Y:S01]  /*15b0*/  STL.128 [R1+0x3c0], R20 ;  /* 0x0003c01401007387 */ /* 0x0005e20000100c00 */
[----:B------:R-:W-:-:S02]  /*15c0*/  IMAD.MOV.U32 R14, RZ, RZ, -0x6d7878eb ;  /* 0x92878715ff0e7424 */ /* 0x000fc400078e00ff */
[----:B0-----:R-:W-:Y:S02]  /*15d0*/  HFMA2 R6, -RZ, RZ, -9.9837779998779296875e-05, -0.00021517276763916015625 ;  /* 0x868b8b0dff067431 */ /* 0x001fe400000001ff */
[----:B------:R-:W-:Y:S01]  /*15e0*/  IMAD.MOV.U32 R15, RZ, RZ, 0x20e9e9c9 ;  /* 0x20e9e9c9ff0f7424 */ /* 0x000fe200078e00ff */
[----:B------:R0:W-:Y:S01]  /*15f0*/  STL.128 [R1+0x330], R24 ;  /* 0x0003301801007387 */ /* 0x0001e20000100c00 */
[----:B------:R-:W-:Y:S02]  /*1600*/  IMAD.MOV.U32 R4, RZ, RZ, -0x22b4b46a ;  /* 0xdd4b4b96ff047424 */ /* 0x000fe400078e00ff */
[----:B-----5:R-:W-:Y:S02]  /*1610*/  HFMA2 R16, -RZ, RZ, 11.609375, -26.109375 ;  /* 0x49cece87ff107431 */ /* 0x020fe400000001ff */
[----:B------:R-:W-:Y:S01]  /*1620*/  IMAD.MOV.U32 R5, RZ, RZ, -0x2342429f ;  /* 0xdcbdbd61ff057424 */ /* 0x000fe200078e00ff */
[----:B------:R5:W-:Y:S01]  /*1630*/  STL.128 [R1+0x4a0], R12 ;  /* 0x0004a00c01007387 */ /* 0x000be20000100c00 */
[----:B------:R-:W-:Y:S01]  /*1640*/  IMAD.MOV.U32 R7, RZ, RZ, -0x7a7575f1 ;  /* 0x858a8a0fff077424 */ /* 0x000fe200078e00ff */
[----:B------:R-:W-:Y:S01]  /*1650*/  MOV R19, 0x7adfdfa5 ;  /* 0x7adfdfa500137802 */ /* 0x000fe20000000f00 */
[----:B------:R-:W-:-:S02]  /*1660*/  IMAD.MOV.U32 R11, RZ, RZ, -0x55999934 ;  /* 0xaa6666ccff0b7424 */ /* 0x000fc400078e00ff */
[----:B-1----:R-:W-:Y:S02]  /*1670*/  HFMA2 R28, -RZ, RZ, 0.01544189453125, -2454 ;  /* 0x23e8e8cbff1c7431 */ /* 0x002fe400000001ff */
[----:B------:R-:W-:Y:S01]  /*1680*/  IMAD.MOV.U32 R17, RZ, RZ, -0xaaaa56 ;  /* 0xff5555aaff117424 */ /* 0x000fe200078e00ff */
[----:B------:R1:W-:Y:S01]  /*1690*/  STL.128 [R1+0x430], R4 ;  /* 0x0004300401007387 */ /* 0x0003e20000100c00 */
[----:B------:R-:W-:Y:S02]  /*16a0*/  IMAD.MOV.U32 R18, RZ, RZ, 0x78282850 ;  /* 0x78282850ff127424 */ /* 0x000fe400078e00ff */
[----:B--2---:R-:W-:Y:S02]  /*16b0*/  HFMA2 R22, -RZ, RZ, -43744, 122.875 ;  /* 0xf95757aeff167431 */ /* 0x004fe400000001ff */
[----:B------:R-:W-:Y:S01]  /*16c0*/  IMAD.MOV.U32 R29, RZ, RZ, 0x7cdddda1 ;  /* 0x7cdddda1ff1d7424 */ /* 0x000fe200078e00ff */
[----:B------:R2:W-:Y:S01]  /*16d0*/  STL.128 [R1+0x440], R8 ;  /* 0x0004400801007387 */ /* 0x0005e20000100c00 */
[----:B------:R-:W-:-:S02]  /*16e0*/  IMAD.MOV.U32 R30, RZ, RZ, -0x638b8b18 ;  /* 0x9c7474e8ff1e7424 */ /* 0x000fc400078e00ff */
[----:B0-----:R-:W-:Y:S01]  /*16f0*/  HFMA2 R26, -RZ, RZ, -50.4375, 26.4375 ;  /* 0xd24e4e9cff1a7431 */ /* 0x001fe200000001ff */
[----:B------:R-:W-:Y:S01]  /*1700*/  MOV R31, 0x211f1f3e ;  /* 0x211f1f3e001f7802 */ /* 0x000fe20000000f00 */
[----:B------:R-:W-:Y:S01]  /*1710*/  IMAD.MOV.U32 R20, RZ, RZ, -0x5c9e9e3e ;  /* 0xa36161c2ff147424 */ /* 0x000fe200078e00ff */
[----:B------:R0:W-:Y:S01]  /*1720*/  STL.128 [R1+0x4b0], R16 ;  /* 0x0004b01001007387 */ /* 0x0001e20000100c00 */
[----:B-----5:R-:W-:Y:S02]  /*1730*/  HFMA2 R14, -RZ, RZ, -107.6875, -0.92822265625 ;  /* 0xd6bbbb6dff0e7431 */ /* 0x020fe400000001ff */
[----:B------:R-:W-:Y:S02]  /*1740*/  IMAD.MOV.U32 R12, RZ, RZ, -0x344f4f85 ;  /* 0xcbb0b07bff0c7424 */ /* 0x000fe400078e00ff */
[----:B------:R-:W-:Y:S01]  /*1750*/  IMAD.MOV.U32 R13, RZ, RZ, -0x3abab58 ;  /* 0xfc5454a8ff0d7424 */ /* 0x000fe200078e00ff */
[----:B------:R5:W-:Y:S01]  /*1760*/  STL.128 [R1+0x420], R28 ;  /* 0x0004201c01007387 */ /* 0x000be20000100c00 */
[----:B------:R-:W-:-:S02]  /*1770*/  IMAD.MOV.U32 R15, RZ, RZ, 0x3a16162c ;  /* 0x3a16162cff0f7424 */ /* 0x000fc400078e00ff */
[----:B-1----:R-:W-:Y:S02]  /*1780*/  HFMA2 R4, -RZ, RZ, 0.60986328125, -748.5 ;  /* 0x38e1e1d9ff047431 */ /* 0x002fe400000001ff */
[----:B------:R-:W-:Y:S01]  /*1790*/  IMAD.MOV.U32 R5, RZ, RZ, 0x13f8f8eb ;  /* 0x13f8f8ebff057424 */ /* 0x000fe200078e00ff */
[----:B------:R-:W-:Y:S01]  /*17a0*/  MOV R7, 0x33111122 ;  /* 0x3311112200077802 */ /* 0x000fe20000000f00 */
[----:B------:R-:W-:Y:S02]  /*17b0*/  IMAD.MOV.U32 R6, RZ, RZ, -0x4c6767d5 ;  /* 0xb398982bff067424 */ /* 0x000fe400078e00ff */
[----:B--2---:R-:W-:Y:S02]  /*17c0*/  HFMA2 R10, -RZ, RZ, -0.0001695156097412109375, -0.0003678798675537109375 ;  /* 0x898e8e07ff0a7431 */ /* 0x004fe400000001ff */
[----:B------:R-:W-:Y:S01]  /*17d0*/  IMAD.MOV.U32 R8, RZ, RZ, -0x4496962e ;  /* 0xbb6969d2ff087424 */ /* 0x000fe200078e00ff */
[----:B------:R1:W-:Y:S01]  /*17e0*/  STL.128 [R1+0x4f0], R12 ;  /* 0x0004f00c01007387 */ /* 0x0003e20000100c00 */
[----:B------:R-:W-:-:S02]  /*17f0*/  IMAD.MOV.U32 R9, RZ, RZ, 0x70d9d9a9 ;  /* 0x70d9d9a9ff097424 */ /* 0x000fc400078e00ff */
[----:B------:R-:W-:Y:S01]  /*1800*/  IMAD.MOV.U32 R11, RZ, RZ, -0x586b6bcd ;  /* 0xa7949433ff0b7424 */ /* 0x000fe200078e00ff */
[----:B------:R2:W-:Y:S01]  /*1810*/  STL.128 [R1+0x480], R4 ;  /* 0x0004800401007387 */ /* 0x0005e20000100c00 */
[----:B------:R-:W-:Y:S02]  /*1820*/  IMAD.MOV.U32 R21, RZ, RZ, 0x5f35356a ;  /* 0x5f35356aff157424 */ /* 0x000fe400078e00ff */
[----:B0-----:R-:W-:Y:S02]  /*1830*/  HFMA2 R18, -RZ, RZ, 7.27734375, -0.0004141330718994140625 ;  /* 0x47478ec9ff127431 */ /* 0x001fe400000001ff */
[----:B------:R-:W-:Y:S01]  /*1840*/  IMAD.MOV.U32 R23, RZ, RZ, -0x2f464697 ;  /* 0xd0b9b969ff177424 */ /* 0x000fe200078e00ff */
[----:B------:R0:W-:Y:S01]  /*1850*/  STL.128 [R1+0x490], R8 ;  /* 0x0004900801007387 */ /* 0x0001e20000100c00 */
[----:B------:R-:W-:Y:S02]  /*1860*/  IMAD.MOV.U32 R24, RZ, RZ, -0x737272ff ;  /* 0x8c8d8d01ff187424 */ /* 0x000fe400078e00ff */
[----:B-----5:R-:W-:-:S02]  /*1870*/  HFMA2 R30, -RZ, RZ, -8.165836334228515625e-06, -0.00015366077423095703125 ;  /* 0x80898909ff1e7431 */ /* 0x020fc400000001ff */
[----:B------:R-:W-:Y:S01]  /*1880*/  IMAD.MOV.U32 R25, RZ, RZ, 0x64d5d5b1 ;  /* 0x64d5d5b1ff197424 */ /* 0x000fe200078e00ff */
[----:B------:R5:W-:Y:S01]  /*1890*/  STL.128 [R1+0x460], R20 ;  /* 0x0004601401007387 */ /* 0x000be20000100c00 */
[----:B------:R-:W-:Y:S02]  /*18a0*/  IMAD.MOV.U32 R27, RZ, RZ, -0x1f5656b7 ;  /* 0xe0a9a949ff1b7424 */ /* 0x000fe400078e00ff */
[----:B------:R-:W-:Y:S01]  /*18b0*/  IMAD.MOV.U32 R16, RZ, RZ, -0x50510eb ;  /* 0xfafaef15ff107424 */ /* 0x000fe200078e00ff */
[----:B-1----:R-:W-:Y:S01]  /*18c0*/  MOV R12, 0xcaca8f45 ;  /* 0xcaca8f45000c7802 */ /* 0x002fe20000000f00 */
[----:B------:R-:W-:Y:S01]  /*18d0*/  IMAD.MOV.U32 R13, RZ, RZ, -0x7d7de063 ;  /* 0x82821f9dff0d7424 */ /* 0x000fe200078e00ff */
[----:B------:R-:W-:Y:S01]  /*18e0*/  MOV R15, 0x7d7dfa87 ;  /* 0x7d7dfa87000f7802 */ /* 0x000fe20000000f00 */
[----:B------:R-:W-:Y:S01]  /*18f0*/  IMAD.MOV.U32 R14, RZ, RZ, -0x363676c0 ;  /* 0xc9c98940ff0e7424 */ /* 0x000fe200078e00ff */
[----:B--2---:R-:W-:Y:S01]  /*1900*/  MOV R5, 0x31e6e6d7 ;  /* 0x31e6e6d700057802 */ /* 0x004fe20000000f00 */
[----:B------:R-:W-:Y:S01]  /*1910*/  IMAD.MOV.U32 R4, RZ, RZ, -0x2540409b ;  /* 0xdabfbf65ff047424 */ /* 0x000fe200078e00ff */
[----:B------:R1:W-:Y:S01]  /*1920*/  STL.128 [R1+0x3d0], R24 ;  /* 0x0003d01801007387 */ /* 0x0003e20000100c00 */
[----:B------:R-:W-:-:S02]  /*1930*/  IMAD.MOV.U32 R6, RZ, RZ, -0x39bdbd7c ;  /* 0xc6424284ff067424 */ /* 0x000fc400078e00ff */
[----:B0-----:R-:W-:Y:S02]  /*1940*/  HFMA2 R8, -RZ, RZ, -3.626953125, 2.75390625 ;  /* 0xc3414182ff087431 */ /* 0x001fe400000001ff */
[----:B------:R-:W-:Y:S01]  /*1950*/  IMAD.MOV.U32 R7, RZ, RZ, -0x47979730 ;  /* 0xb86868d0ff077424 */ /* 0x000fe200078e00ff */
[----:B------:R0:W-:Y:S01]  /*1960*/  STL.128 [R1+0x540], R12 ;  /* 0x0005400c01007387 */ /* 0x0001e20000100c00 */
[----:B------:R-:W-:Y:S01]  /*1970*/  IMAD.MOV.U32 R9, RZ, RZ, -0x4f6666d7 ;  /* 0xb0999929ff097424 */ /* 0x000fe200078e00ff */
[----:B------:R-:W-:Y:S01]  /*1980*/  MOV R11, 0x110f0f1e ;  /* 0x110f0f1e000b7802 */ /* 0x000fe20000000f00 */
[----:B------:R-:W-:Y:S01]  /*1990*/  IMAD.MOV.U32 R10, RZ, RZ, 0x772d2d5a ;  /* 0x772d2d5aff0a7424 */ /* 0x000fe200078e00ff */
[----:B------:R2:W-:Y:S01]  /*19a0*/  STL.128 [R1+0x4d0], R4 ;  /* 0x0004d00401007387 */ /* 0x0005e20000100c00 */
[----:B-----5:R-:W-:Y:S01]  /*19b0*/  IMAD.MOV.U32 R20, RZ, RZ, 0x6363c6a5 ;  /* 0x6363c6a5ff147424 */ /* 0x020fe200078e00ff */
[----:B------:R-:W-:Y:S01]  /*19c0*/  MOV R21, 0x7c7cf884 ;  /* 0x7c7cf88400157802 */ /* 0x000fe20000000f00 */
[----:B------:R-:W-:Y:S01]  /*19d0*/  IMAD.MOV.U32 R22, RZ, RZ, 0x7777ee99 ;  /* 0x7777ee99ff167424 */ /* 0x000fe200078e00ff */
[----:B------:R5:W-:Y:S01]  /*19e0*/  STL.128 [R1+0x4e0], R8 ;  /* 0x0004e00801007387 */ /* 0x000be20000100c00 */
[----:B------:R-:W-:-:S02]  /*19f0*/  IMAD.MOV.U32 R23, RZ, RZ, 0x7b7bf68d ;  /* 0x7b7bf68dff177424 */ /* 0x000fc400078e00ff */
[----:B------:R-:W-:Y:S01]  /*1a00*/  IMAD.MOV.U32 R17, RZ, RZ, 0x5959b2eb ;  /* 0x5959b2ebff117424 */ /* 0x000fe200078e00ff */
[----:B-1----:R-:W-:Y:S01]  /*1a10*/  MOV R25, 0x58c1c199 ;  /* 0x58c1c19900197802 */ /* 0x002fe20000000f00 */
[----:B------:R-:W-:Y:S01]  /*1a20*/  IMAD.MOV.U32 R19, RZ, RZ, -0xf0f04f5 ;  /* 0xf0f0fb0bff137424 */ /* 0x000fe200078e00ff */
[----:B------:R1:W-:Y:S01]  /*1a30*/  STL.128 [R1+0x500], R20 ;  /* 0x0005001401007387 */ /* 0x0003e20000100c00 */
[----:B------:R-:W-:Y:S01]  /*1a40*/  IMAD.MOV.U32 R24, RZ, RZ, -0x6e7979e9 ;  /* 0x91868617ff187424 */ /* 0x000fe200078e00ff */
[----:B0-----:R-:W-:Y:S01]  /*1a50*/  MOV R13, 0x3f3f7e41 ;  /* 0x3f3f7e41000d7802 */ /* 0x001fe20000000f00 */
[----:B------:R-:W-:Y:S01]  /*1a60*/  IMAD.MOV.U32 R12, RZ, RZ, 0x36366c5a ;  /* 0x36366c5aff0c7424 */ /* 0x000fe200078e00ff */
[----:B------:R0:W-:Y:S01]  /*1a70*/  STL.128 [R1+0x550], R16 ;  /* 0x0005501001007387 */ /* 0x0001e20000100c00 */
[----:B------:R-:W-:Y:S01]  /*1a80*/  IMAD.MOV.U32 R14, RZ, RZ, -0x8080afe ;  /* 0xf7f7f502ff0e7424 */ /* 0x000fe200078e00ff */
[----:B--2---:R-:W-:Y:S01]  /*1a90*/  MOV R6, 0x6767cea9 ;  /* 0x6767cea900067802 */ /* 0x004fe20000000f00 */
[----:B------:R-:W-:-:S02]  /*1aa0*/  IMAD.MOV.U32 R15, RZ, RZ, -0x33337cb1 ;  /* 0xcccc834fff0f7424 */ /* 0x000fc400078e00ff */
[----:B------:R-:W-:Y:S02]  /*1ab0*/  IMAD.MOV.U32 R4, RZ, RZ, 0x30306050 ;  /* 0x30306050ff047424 */ /* 0x000fe400078e00ff */
[----:B-----5:R-:W-:Y:S02]  /*1ac0*/  HFMA2 R9, -RZ, RZ, -125.4375, -0.33642578125 ;  /* 0xd7d7b562ff097431 */ /* 0x020fe400000001ff */
[----:B------:R-:W-:Y:S01]  /*1ad0*/  IMAD.MOV.U32 R5, RZ, RZ, 0x1010203 ;  /* 0x01010203ff057424 */ /* 0x000fe200078e00ff */
[----:B------:R2:W-:Y:S01]  /*1ae0*/  STL.128 [R1+0x590], R12 ;  /* 0x0005900c01007387 */ /* 0x0005e20000100c00 */
[----:B------:R-:W-:Y:S02]  /*1af0*/  IMAD.MOV.U32 R7, RZ, RZ, 0x2b2b567d ;  /* 0x2b2b567dff077424 */ /* 0x000fe400078e00ff */
[----:B------:R-:W-:Y:S02]  /*1b00*/  IMAD.MOV.U32 R8, RZ, RZ, -0x10118e7 ;  /* 0xfefee719ff087424 */ /* 0x000fe400078e00ff */
[----:B-1----:R-:W-:-:S02]  /*1b10*/  HFMA2 R20, -RZ, RZ, 0.2626953125, 2232 ;  /* 0x3434685cff147431 */ /* 0x002fc400000001ff */
[----:B------:R-:W-:Y:S01]  /*1b20*/  IMAD.MOV.U32 R10, RZ, RZ, -0x5454b21a ;  /* 0xabab4de6ff0a7424 */ /* 0x000fe200078e00ff */
[----:B------:R1:W-:Y:S01]  /*1b30*/  STL.128 [R1+0x520], R4 ;  /* 0x0005200401007387 */ /* 0x0003e20000100c00 */
[----:B------:R-:W-:Y:S01]  /*1b40*/  IMAD.MOV.U32 R11, RZ, RZ, 0x7676ec9a ;  /* 0x7676ec9aff0b7424 */ /* 0x000fe200078e00ff */
[----:B0-----:R-:W-:Y:S01]  /*1b50*/  MOV R17, 0x27274e69 ;  /* 0x27274e6900117802 */ /* 0x001fe20000000f00 */
[----:B------:R-:W-:Y:S01]  /*1b60*/  IMAD.MOV.U32 R26, RZ, RZ, 0x271d1d3a ;  /* 0x271d1d3aff1a7424 */ /* 0x000fe200078e00ff */
[----:B------:R-:W-:Y:S01]  /*1b70*/  MOV R23, 0xf1f1f908 ;  /* 0xf1f1f90800177802 */ /* 0x000fe20000000f00 */
[----:B------:R-:W-:Y:S01]  /*1b80*/  IMAD.MOV.U32 R27, RZ, RZ, -0x466161d9 ;  /* 0xb99e9e27ff1b7424 */ /* 0x000fe200078e00ff */
[----:B------:R0:W-:Y:S01]  /*1b90*/  STL.128 [R1+0x530], R8 ;  /* 0x0005300801007387 */ /* 0x0001e20000100c00 */
[----:B------:R-:W-:Y:S02]  /*1ba0*/  IMAD.MOV.U32 R28, RZ, RZ, -0x707373fd ;  /* 0x8f8c8c03ff1c7424 */ /* 0x000fe400078e00ff */
[----:B------:R-:W-:-:S02]  /*1bb0*/  IMAD.MOV.U32 R29, RZ, RZ, -0x75e5ea7 ;  /* 0xf8a1a159ff1d7424 */ /* 0x000fc400078e00ff */
[----:B--2---:R-:W-:Y:S02]  /*1bc0*/  HFMA2 R14, -RZ, RZ, -7.62939453125e-06, 0.0037136077880859375 ;  /* 0x80801b9bff0e7431 */ /* 0x004fe400000001ff */
[----:B------:R-:W-:Y:S01]  /*1bd0*/  IMAD.MOV.U32 R12, RZ, RZ, 0x7070e09 ;  /* 0x07070e09ff0c7424 */ /* 0x000fe200078e00ff */
[----:B------:R2:W-:Y:S01]  /*1be0*/  STL.128 [R1+0x470], R24 ;  /* 0x0004701801007387 */ /* 0x0005e20000100c00 */
[----:B------:R-:W-:Y:S02]  /*1bf0*/  IMAD.MOV.U32 R13, RZ, RZ, 0x12122436 ;  /* 0x12122436ff0d7424 */ /* 0x000fe400078e00ff */
[----:B------:R-:W-:Y:S02]  /*1c00*/  IMAD.MOV.U32 R15, RZ, RZ, -0x1d1d20c3 ;  /* 0xe2e2df3dff0f7424 */ /* 0x000fe400078e00ff */
[----:B-1----:R-:W-:Y:S02]  /*1c10*/  HFMA2 R4, -RZ, RZ, -0.0045013427734375, 0.01512908935546875 ;  /* 0x9c9c23bfff047431 */ /* 0x002fe400000001ff */
[----:B------:R-:W-:Y:S01]  /*1c20*/  IMAD.MOV.U32 R5, RZ, RZ, -0x5b5bac09 ;  /* 0xa4a453f7ff057424 */ /* 0x000fe200078e00ff */
[----:B------:R-:W-:Y:S01]  /*1c30*/  MOV R7, 0xc0c09b5b ;  /* 0xc0c09b5b00077802 */ /* 0x000fe20000000f00 */
[----:B------:R-:W-:Y:S01]  /*1c40*/  IMAD.MOV.U32 R6, RZ, RZ, 0x7272e496 ;  /* 0x7272e496ff067424 */ /* 0x000fe200078e00ff */
[----:B------:R1:W-:Y:S01]  /*1c50*/  STL.128 [R1+0x5e0], R12 ;  /* 0x0005e00c01007387 */ /* 0x0003e20000100c00 */
[----:B------:R-:W-:-:S02]  /*1c60*/  IMAD.MOV.U32 R31, RZ, RZ, 0x170d0d1a ;  /* 0x170d0d1aff1f7424 */ /* 0x000fc400078e00ff */
[----:B0-----:R-:W-:Y:S02]  /*1c70*/  HFMA2 R10, -RZ, RZ, -0.000924587249755859375, 1.419921875 ;  /* 0x93933daeff0a7431 */ /* 0x001fe400000001ff */
[----:B------:R-:W-:Y:S01]  /*1c80*/  IMAD.MOV.U32 R8, RZ, RZ, -0x48488a3e ;  /* 0xb7b775c2ff087424 */ /* 0x000fe200078e00ff */
[----:B------:R0:W-:Y:S01]  /*1c90*/  STL.128 [R1+0x570], R4 ;  /* 0x0005700401007387 */ /* 0x0001e20000100c00 */
[----:B------:R-:W-:Y:S02]  /*1ca0*/  IMAD.MOV.U32 R9, RZ, RZ, -0x2021ee4 ;  /* 0xfdfde11cff097424 */ /* 0x000fe400078e00ff */
[----:B------:R-:W-:Y:S01]  /*1cb0*/  IMAD.MOV.U32 R11, RZ, RZ, 0x26264c6a ;  /* 0x26264c6aff0b7424 */ /* 0x000fe200078e00ff */
[----:B------:R5:W-:Y:S01]  /*1cc0*/  STL.128 [R1+0x4c0], R28 ;  /* 0x0004c01c01007387 */ /* 0x000be20000100c00 */
[----:B------:R-:W-:Y:S02]  /*1cd0*/  IMAD.MOV.U32 R16, RZ, RZ, -0x141432da ;  /* 0xebebcd26ff107424 */ /* 0x000fe400078e00ff */
[----:B--2---:R-:W-:-:S02]  /*1ce0*/  HFMA2 R27, -RZ, RZ, -5.76953125, -0.0006504058837890625 ;  /* 0xc5c59154ff1b7431 */ /* 0x004fc400000001ff */
[----:B------:R-:W-:Y:S01]  /*1cf0*/  IMAD.MOV.U32 R18, RZ, RZ, -0x4d4d8033 ;  /* 0xb2b27fcdff127424 */ /* 0x000fe200078e00ff */
[----:B------:R2:W-:Y:S01]  /*1d00*/  STL.128 [R1+0x580], R8 ;  /* 0x0005800801007387 */ /* 0x0005e20000100c00 */
[----:B------:R-:W-:Y:S01]  /*1d10*/  IMAD.MOV.U32 R19, RZ, RZ, 0x7575ea9f ;  /* 0x7575ea9fff137424 */ /* 0x000fe200078e00ff */
[----:B------:R-:W-:Y:S01]  /*1d20*/  MOV R24, 0xf2f2ff0d ;  /* 0xf2f2ff0d00187802 */ /* 0x000fe20000000f00 */
[----:B------:R-:W-:Y:S02]  /*1d30*/  IMAD.MOV.U32 R21, RZ, RZ, -0x5a5aae0c ;  /* 0xa5a551f4ff157424 */ /* 0x000fe400078e00ff */
[----:B-1----:R-:W-:Y:S02]  /*1d40*/  HFMA2 R12, -RZ, RZ, 0.040313720703125, 51.84375 ;  /* 0x2929527bff0c7431 */ /* 0x002fe400000001ff */
[----:B------:R-:W-:Y:S01]  /*1d50*/  IMAD.MOV.U32 R13, RZ, RZ, -0x1c1c22c2 ;  /* 0xe3e3dd3eff0d7424 */ /* 0x000fe200078e00ff */
[----:B------:R-:W-:Y:S01]  /*1d60*/  MOV R15, 0x84841397 ;  /* 0x84841397000f7802 */ /* 0x000fe20000000f00 */
[----:B------:R-:W-:Y:S01]  /*1d70*/  IMAD.MOV.U32 R14, RZ, RZ, 0x2f2f5e71 ;  /* 0x2f2f5e71ff0e7424 */ /* 0x000fe200078e00ff */
[----:B0-----:R-:W-:Y:S01]  /*1d80*/  MOV R5, 0xc7c79552 ;  /* 0xc7c7955200057802 */ /* 0x001fe20000000f00 */
[----:B------:R-:W-:Y:S01]  /*1d90*/  IMAD.MOV.U32 R4, RZ, RZ, 0x404080c ;  /* 0x0404080cff047424 */ /* 0x000fe200078e00ff */
[----:B------:R0:W-:Y:S01]  /*1da0*/  STL.128 [R1+0x5f0], R16 ;  /* 0x0005f01001007387 */ /* 0x0001e20000100c00 */
[----:B------:R-:W-:Y:S01]  /*1db0*/  IMAD.MOV.U32 R6, RZ, RZ, 0x23234665 ;  /* 0x23234665ff067424 */ /* 0x000fe200078e00ff */
[----:B-----5:R-:W-:Y:S01]  /*1dc0*/  MOV R29, 0xd4d4b367 ;  /* 0xd4d4b367001d7802 */ /* 0x020fe20000000f00 */
[----:B------:R-:W-:Y:S01]  /*1dd0*/  IMAD.MOV.U32 R7, RZ, RZ, -0x3c3c62a2 ;  /* 0xc3c39d5eff077424 */ /* 0x000fe200078e00ff */
[----:B------:R1:W-:Y:S01]  /*1de0*/  STL.128 [R1+0x630], R12 ;  /* 0x0006300c01007387 */ /* 0x0003e20000100c00 */
[----:B------:R-:W-:-:S02]  /*1df0*/  IMAD.MOV.U32 R28, RZ, RZ, -0x5252be14 ;  /* 0xadad41ecff1c7424 */ /* 0x000fc400078e00ff */
[----:B--2---:R-:W-:Y:S02]  /*1e00*/  HFMA2 R8, -RZ, RZ, 0.0019989013671875, 0.1298828125 ;  /* 0x18183028ff087431 */ /* 0x004fe400000001ff */
[----:B------:R-:W-:Y:S01]  /*1e10*/  IMAD.MOV.U32 R9, RZ, RZ, -0x6969c85f ;  /* 0x969637a1ff097424 */ /* 0x000fe200078e00ff */
[----:B------:R2:W-:Y:S01]  /*1e20*/  STL.128 [R1+0x5c0], R4 ;  /* 0x0005c00401007387 */ /* 0x0005e20000100c00 */
[----:B------:R-:W-:Y:S01]  /*1e30*/  IMAD.MOV.U32 R10, RZ, RZ, 0x5050a0f ;  /* 0x05050a0fff0a7424 */ /* 0x000fe200078e00ff */
[----:B------:R-:W-:Y:S01]  /*1e40*/  MOV R11, 0x9a9a2fb5 ;  /* 0x9a9a2fb5000b7802 */ /* 0x000fe20000000f00 */
[----:B------:R-:W-:Y:S02]  /*1e50*/  IMAD.MOV.U32 R30, RZ, RZ, -0x5d5da003 ;  /* 0xa2a25ffdff1e7424 */ /* 0x000fe400078e00ff */
[----:B------:R-:W-:Y:S02]  /*1e60*/  IMAD.MOV.U32 R31, RZ, RZ, -0x5050ba16 ;  /* 0xafaf45eaff1f7424 */ /* 0x000fe400078e00ff */
[----:B------:R5:W-:Y:S01]  /*1e70*/  STL.128 [R1+0x5d0], R8 ;  /* 0x0005d00801007387 */ /* 0x000be20000100c00 */
[----:B------:R-:W-:-:S02]  /*1e80*/  IMAD.MOV.U32 R22, RZ, RZ, -0x1a1a2ecc ;  /* 0xe5e5d134ff167424 */ /* 0x000fc400078e00ff */
[----:B0-----:R-:W-:Y:S02]  /*1e90*/  HFMA2 R16, -RZ, RZ, 3.630859375, -0.00010329484939575195312 ;  /* 0x434386c5ff107431 */ /* 0x001fe400000001ff */
[----:B------:R-:W-:Y:S01]  /*1ea0*/  IMAD.MOV.U32 R25, RZ, RZ, 0x6b6bd6bd ;  /* 0x6b6bd6bdff197424 */ /* 0x000fe200078e00ff */
[----:B------:R0:W-:Y:S01]  /*1eb0*/  STL.128 [R1+0x560], R28 ;  /* 0x0005601c01007387 */ /* 0x0001e20000100c00 */
[----:B-1----:R-:W-:Y:S01]  /*1ec0*/  IMAD.MOV.U32 R12, RZ, RZ, -0x2f2f4495 ;  /* 0xd0d0bb6bff0c7424 */ /* 0x002fe200078e00ff */
[----:B------:R-:W-:Y:S01]  /*1ed0*/  MOV R13, 0xefefc52a ;  /* 0xefefc52a000d7802 */ /* 0x000fe20000000f00 */
[----:B------:R-:W-:Y:S01]  /*1ee0*/  IMAD.MOV.U32 R14, RZ, RZ, -0x5555b01b ;  /* 0xaaaa4fe5ff0e7424 */ /* 0x000fe200078e00ff */
[----:B------:R1:W-:Y:S01]  /*1ef0*/  STL.128 [R1+0x5a0], R20 ;  /* 0x0005a01401007387 */ /* 0x0003e20000100c00 */
[----:B------:R-:W-:Y:S02]  /*1f00*/  IMAD.MOV.U32 R15, RZ, RZ, -0x40412ea ;  /* 0xfbfbed16ff0f7424 */ /* 0x000fe400078e00ff */
[----:B--2---:R-:W-:-:S02]  /*1f10*/  HFMA2 R6, -RZ, RZ, 203.25, -0.30810546875 ;  /* 0x5a5ab4eeff067431 */ /* 0x004fc400000001ff */
[----:B------:R-:W-:Y:S01]  /*1f20*/  IMAD.MOV.U32 R4, RZ, RZ, 0x1b1b362d ;  /* 0x1b1b362dff047424 */ /* 0x000fe200078e00ff */
[----:B------:R-:W-:Y:S01]  /*1f30*/  MOV R19, 0x85851194 ;  /* 0x8585119400137802 */ /* 0x000fe20000000f00 */
[----:B------:R-:W-:Y:S01]  /*1f40*/  IMAD.MOV.U32 R5, RZ, RZ, 0x6e6edcb2 ;  /* 0x6e6edcb2ff057424 */ /* 0x000fe200078e00ff */
[----:B------:R2:W-:Y:S01]  /*1f50*/  STL.128 [R1+0x680], R12 ;  /* 0x0006800c01007387 */ /* 0x0005e20000100c00 */
[----:B------:R-:W-:Y:S01]  /*1f60*/  IMAD.MOV.U32 R7, RZ, RZ, -0x5f5fa405 ;  /* 0xa0a05bfbff077424 */ /* 0x000fe200078e00ff */
[----:B-----5:R-:W-:Y:S01]  /*1f70*/  MOV R9, 0x3b3b764d ;  /* 0x3b3b764d00097802 */ /* 0x020fe20000000f00 */
[----:B------:R-:W-:Y:S02]  /*1f80*/  IMAD.MOV.U32 R8, RZ, RZ, 0x5252a4f6 ;  /* 0x5252a4f6ff087424 */ /* 0x000fe400078e00ff */
[----:B------:R-:W-:Y:S01]  /*1f90*/  IMAD.MOV.U32 R10, RZ, RZ, -0x2929489f ;  /* 0xd6d6b761ff0a7424 */ /* 0x000fe200078e00ff */
[----:B------:R5:W-:Y:S01]  /*1fa0*/  STL.128 [R1+0x610], R4 ;  /* 0x0006100401007387 */ /* 0x000be20000100c00 */
[----:B------:R-:W-:-:S02]  /*1fb0*/  IMAD.MOV.U32 R11, RZ, RZ, -0x4c4c8232 ;  /* 0xb3b37dceff0b7424 */ /* 0x000fc400078e00ff */
[----:B0-----:R-:W-:Y:S02]  /*1fc0*/  HFMA2 R28, -RZ, RZ, 0.00015366077423095703125, 0.000745296478271484375 ;  /* 0x0909121bff1c7431 */ /* 0x001fe400000001ff */
[----:B------:R-:W-:Y:S02]  /*1fd0*/  IMAD.MOV.U32 R26, RZ, RZ, 0x6f6fdeb1 ;  /* 0x6f6fdeb1ff1a7424 */ /* 0x000fe400078e00ff */
[----:B-1----:R-:W-:Y:S02]  /*1fe0*/  HFMA2 R23, -RZ, RZ, -6068, -2.5859375 ;  /* 0xededc12cff177431 */ /* 0x002fe400000001ff */
[----:B------:R-:W-:Y:S01]  /*1ff0*/  IMAD.MOV.U32 R17, RZ, RZ, 0x4d4d9ad7 ;  /* 0x4d4d9ad7ff117424 */ /* 0x000fe200078e00ff */
[----:B------:R0:W-:Y:S01]  /*2000*/  STL.128 [R1+0x620], R8 ;  /* 0x0006200801007387 */ /* 0x0001e20000100c00 */
[----:B------:R-:W-:Y:S01]  /*2010*/  IMAD.MOV.U32 R18, RZ, RZ, 0x33336655 ;  /* 0x33336655ff127424 */ /* 0x000fe200078e00ff */
[----:B------:R-:W-:Y:S01]  /*2020*/  MOV R31, 0x1a1a342e ;  /* 0x1a1a342e001f7802 */ /* 0x000fe20000000f00 */
[----:B------:R-:W-:-:S02]  /*2030*/  IMAD.MOV.U32 R29, RZ, RZ, -0x7c7ce262 ;  /* 0x83831d9eff1d7424 */ /* 0x000fc400078e00ff */
[----:B--2---:R-:W-:Y:S02]  /*2040*/  HFMA2 R14, -RZ, RZ, 0.52734375, 8768 ;  /* 0x38387048ff0e7431 */ /* 0x004fe400000001ff */
[----:B------:R-:W-:Y:S01]  /*2050*/  IMAD.MOV.U32 R12, RZ, RZ, -0x6d6dc053 ;  /* 0x92923fadff0c7424 */ /* 0x000fe200078e00ff */
[----:B------:R1:W-:Y:S01]  /*2060*/  STL.128 [R1+0x510], R24 ;  /* 0x0005101801007387 */ /* 0x0003e20000100c00 */
[----:B------:R-:W-:Y:S02]  /*2070*/  IMAD.MOV.U32 R13, RZ, RZ, -0x6262de44 ;  /* 0x9d9d21bcff0d7424 */ /* 0x000fe400078e00ff */
[----:B------:R-:W-:Y:S02]  /*2080*/  IMAD.MOV.U32 R15, RZ, RZ, -0xa0a0efc ;  /* 0xf5f5f104ff0f7424 */ /* 0x000fe400078e00ff */
[----:B-----5:R-:W-:Y:S02]  /*2090*/  HFMA2 R4, -RZ, RZ, 3284, -75.875 ;  /* 0x6a6ad4beff047431 */ /* 0x020fe400000001ff */
[----:B------:R-:W-:Y:S01]  /*20a0*/  IMAD.MOV.U32 R5, RZ, RZ, -0x343472ba ;  /* 0xcbcb8d46ff057424 */ /* 0x000fe200078e00ff */
[----:B------:R-:W-:Y:S01]  /*20b0*/  MOV R7, 0x3939724b ;  /* 0x3939724b00077802 */ /* 0x000fe20000000f00 */
[----:B------:R-:W-:Y:S01]  /*20c0*/  IMAD.MOV.U32 R6, RZ, RZ, -0x41419827 ;  /* 0xbebe67d9ff067424 */ /* 0x000fe200078e00ff */
[----:B------:R2:W-:Y:S01]  /*20d0*/  STL.128 [R1+0x6d0], R12 ;  /* 0x0006d00c01007387 */ /* 0x0005e20000100c00 */
[----:B------:R-:W-:-:S02]  /*20e0*/  IMAD.MOV.U32 R30, RZ, RZ, 0x2c2c5874 ;  /* 0x2c2c5874ff1e7424 */ /* 0x000fc400078e00ff */
[----:B0-----:R-:W-:Y:S02]  /*20f0*/  HFMA2 R10, -RZ, RZ, 139, -0.1533203125 ;  /* 0x5858b0e8ff0a7431 */ /* 0x001fe400000001ff */
[----:B------:R-:W-:Y:S01]  /*2100*/  IMAD.MOV.U32 R8, RZ, RZ, 0x4a4a94de ;  /* 0x4a4a94deff087424 */ /* 0x000fe200078e00ff */
[----:B------:R0:W-:Y:S01]  /*2110*/  STL.128 [R1+0x660], R4 ;  /* 0x0006600401007387 */ /* 0x0001e20000100c00 */
[----:B------:R-:W-:Y:S02]  /*2120*/  IMAD.MOV.U32 R9, RZ, RZ, 0x4c4c98d4 ;  /* 0x4c4c98d4ff097424 */ /* 0x000fe400078e00ff */
[----:B------:R-:W-:Y:S02]  /*2130*/  IMAD.MOV.U32 R11, RZ, RZ, -0x30307ab6 ;  /* 0xcfcf854aff0b7424 */ /* 0x000fe400078e00ff */
[----:B-1----:R-:W-:Y:S02]  /*2140*/  HFMA2 R26, -RZ, RZ, 0.1622314453125, 809.5 ;  /* 0x31316253ff1a7431 */ /* 0x002fe400000001ff */
[----:B------:R-:W-:Y:S01]  /*2150*/  IMAD.MOV.U32 R20, RZ, RZ, 0x5353a6f5 ;  /* 0x5353a6f5ff147424 */ /* 0x000fe200078e00ff */
[----:B------:R1:W-:Y:S01]  /*2160*/  STL.128 [R1+0x690], R16 ;  /* 0x0006901001007387 */ /* 0x0003e20000100c00 */
[----:B------:R-:W-:-:S02]  /*2170*/  IMAD.MOV.U32 R21, RZ, RZ, -0x2e2e4698 ;  /* 0xd1d1b968ff157424 */ /* 0x000fc400078e00ff */
[----:B------:R-:W-:Y:S01]  /*2180*/  IMAD.MOV.U32 R22, RZ, RZ, RZ ;  /* 0x000000ffff167224 */ /* 0x000fe200078e00ff */
[----:B------:R5:W-:Y:S01]  /*2190*/  STL.128 [R1+0x670], R8 ;  /* 0x0006700801007387 */ /* 0x000be20000100c00 */
[----:B------:R-:W-:Y:S02]  /*21a0*/  IMAD.MOV.U32 R24, RZ, RZ, 0x7171e293 ;  /* 0x7171e293ff187424 */ /* 0x000fe400078e00ff */
[----:B--2---:R-:W-:Y:S02]  /*21b0*/  HFMA2 R12, -RZ, RZ, -4.765625, -0.000895977020263671875 ;  /* 0xc4c49357ff0c7431 */ /* 0x004fe400000001ff */
[----:B------:R-:W-:Y:S01]  /*21c0*/  IMAD.MOV.U32 R13, RZ, RZ, -0x5858aa0e ;  /* 0xa7a755f2ff0d7424 */ /* 0x000fe200078e00ff */
[----:B------:R-:W-:Y:S01]  /*21d0*/  MOV R15, 0x3d3d7a47 ;  /* 0x3d3d7a47000f7802 */ /* 0x000fe20000000f00 */
[----:B------:R-:W-:Y:S01]  /*21e0*/  IMAD.MOV.U32 R14, RZ, RZ, 0x7e7efc82 ;  /* 0x7e7efc82ff0e7424 */ /* 0x000fe200078e00ff */
[----:B0-----:R-:W-:Y:S01]  /*21f0*/  MOV R5, 0x3c3c7844 ;  /* 0x3c3c784400057802 */ /* 0x001fe20000000f00 */
[----:B------:R-:W-:Y:S01]  /*2200*/  IMAD.MOV.U32 R4, RZ, RZ, 0x5050a0f0 ;  /* 0x5050a0f0ff047424 */ /* 0x000fe200078e00ff */
[----:B------:R0:W-:Y:S01]  /*2210*/  STL.128 [R1+0x600], R28 ;  /* 0x0006001c01007387 */ /* 0x0001e20000100c00 */
[----:B------:R-:W-:-:S02]  /*2220*/  IMAD.MOV.U32 R6, RZ, RZ, -0x6060da46 ;  /* 0x9f9f25baff067424 */ /* 0x000fc400078e00ff */
[----:B------:R-:W-:Y:S01]  /*2230*/  IMAD.MOV.U32 R7, RZ, RZ, -0x5757b41d ;  /* 0xa8a84be3ff077424 */ /* 0x000fe200078e00ff */
[----:B------:R2:W-:Y:S01]  /*2240*/  STL.128 [R1+0x720], R12 ;  /* 0x0007200c01007387 */ /* 0x0005e20000100c00 */
[----:B------:R-:W-:Y:S02]  /*2250*/  IMAD.MOV.U32 R25, RZ, RZ, -0x2727548d ;  /* 0xd8d8ab73ff197424 */ /* 0x000fe400078e00ff */
[----:B-1----:R-:W-:Y:S02]  /*2260*/  HFMA2 R18, -RZ, RZ, 0.0024890899658203125, 0.1927490234375 ;  /* 0x1919322bff127431 */ /* 0x002fe400000001ff */
[----:B------:R-:W-:Y:S02]  /*2270*/  IMAD.MOV.U32 R27, RZ, RZ, 0x15152a3f ;  /* 0x15152a3fff1b7424 */ /* 0x000fe400078e00ff */
[----:B-----5:R-:W-:Y:S01]  /*2280*/  HFMA2 R8, -RZ, RZ, 42.53125, -0.01357269287109375 ;  /* 0x5151a2f3ff087431 */ /* 0x020fe200000001ff */
[----:B------:R1:W-:Y:S01]  /*2290*/  STL.128 [R1+0x6b0], R4 ;  /* 0x0006b00401007387 */ /* 0x0003e20000100c00 */
[----:B------:R-:W-:Y:S01]  /*22a0*/  IMAD.MOV.U32 R9, RZ, RZ, -0x5c5ca202 ;  /* 0xa3a35dfeff097424 */ /* 0x000fe200078e00ff */
[----:B------:R-:W-:Y:S01]  /*22b0*/  MOV R11, 0x8f8f058a ;  /* 0x8f8f058a000b7802 */ /* 0x000fe20000000f00 */
[----:B------:R-:W-:Y:S01]  /*22c0*/  IMAD.MOV.U32 R10, RZ, RZ, 0x404080c0 ;  /* 0x404080c0ff0a7424 */ /* 0x000fe200078e00ff */
[----:B------:R5:W-:Y:S01]  /*22d0*/  STL.128 [R1+0x640], R20 ;  /* 0x0006401401007387 */ /* 0x000be20000100c00 */
[----:B------:R-:W-:-:S02]  /*22e0*/  IMAD.MOV.U32 R16, RZ, RZ, 0x6464c8ac ;  /* 0x6464c8acff107424 */ /* 0x000fc400078e00ff */
[----:B0-----:R-:W-:Y:S01]  /*22f0*/  HFMA2 R30, -RZ, RZ, 3.063678741455078125e-05, 6.139278411865234375e-05 ;  /* 0x02020406ff1e7431 */ /* 0x001fe200000001ff */
[----:B------:R0:W-:Y:S01]  /*2300*/  STL.128 [R1+0x6c0], R8 ;  /* 0x0006c00801007387 */ /* 0x0001e20000100c00 */
[----:B------:R-:W-:Y:S02]  /*2310*/  IMAD.MOV.U32 R17, RZ, RZ, 0x5d5dbae7 ;  /* 0x5d5dbae7ff117424 */ /* 0x000fe400078e00ff */
[----:B--2---:R-:W-:Y:S01]  /*2320*/  IMAD.MOV.U32 R12, RZ, RZ, -0x21215887 ;  /* 0xdedea779ff0c7424 */ /* 0x004fe200078e00ff */
[----:B------:R-:W-:Y:S01]  /*2330*/  MOV R13, 0x5e5ebce2 ;  /* 0x5e5ebce2000d7802 */ /* 0x000fe20000000f00 */
[----:B------:R-:W-:Y:S01]  /*2340*/  IMAD.MOV.U32 R14, RZ, RZ, 0xb0b161d ;  /* 0x0b0b161dff0e7424 */ /* 0x000fe200078e00ff */
[----:B------:R2:W-:Y:S01]  /*2350*/  STL.128 [R1+0x5b0], R24 ;  /* 0x0005b01801007387 */ /* 0x0005e20000100c00 */
[----:B------:R-:W-:Y:S02]  /*2360*/  IMAD.MOV.U32 R15, RZ, RZ, -0x2424528a ;  /* 0xdbdbad76ff0f7424 */ /* 0x000fe400078e00ff */
[----:B-1----:R-:W-:-:S02]  /*2370*/  HFMA2 R6, -RZ, RZ, 0.000863552093505859375, 0.0242462158203125 ;  /* 0x13132635ff067431 */ /* 0x002fc400000001ff */
[----:B------:R-:W-:Y:S02]  /*2380*/  IMAD.MOV.U32 R4, RZ, RZ, -0x32327eb4 ;  /* 0xcdcd814cff047424 */ /* 0x000fe400078e00ff */
[----:B------:R-:W-:Y:S01]  /*2390*/  IMAD.MOV.U32 R5, RZ, RZ, 0xc0c1814 ;  /* 0x0c0c1814ff057424 */ /* 0x000fe200078e00ff */
[----:B------:R1:W-:Y:S01]  /*23a0*/  STL.128 [R1+0x770], R12 ;  /* 0x0007700c01007387 */ /* 0x0003e20000100c00 */
[----:B------:R-:W-:Y:S01]  /*23b0*/  IMAD.MOV.U32 R7, RZ, RZ, -0x13133cd1 ;  /* 0xececc32fff077424 */ /* 0x000fe200078e00ff */
[----:B-----5:R-:W-:Y:S01]  /*23c0*/  MOV R21, 0xb6b677c1 ;  /* 0xb6b677c100157802 */ /* 0x020fe20000000f00 */
[----:B------:R-:W-:Y:S01]  /*23d0*/  IMAD.MOV.U32 R20, RZ, RZ, -0x43439c21 ;  /* 0xbcbc63dfff147424 */ /* 0x000fe200078e00ff */
[----:B0-----:R-:W-:Y:S01]  /*23e0*/  MOV R9, 0x979735a2 ;  /* 0x979735a200097802 */ /* 0x001fe20000000f00 */
[----:B------:R-:W-:Y:S01]  /*23f0*/  IMAD.MOV.U32 R8, RZ, RZ, 0x5f5fbee1 ;  /* 0x5f5fbee1ff087424 */ /* 0x000fe200078e00ff */
[----:B------:R0:W-:Y:S01]  /*2400*/  STL.128 [R1+0x700], R4 ;  /* 0x0007000401007387 */ /* 0x0001e20000100c00 */
[----:B------:R-:W-:-:S02]  /*2410*/  IMAD.MOV.U32 R10, RZ, RZ, 0x444488cc ;  /* 0x444488ccff0a7424 */ /* 0x000fc400078e00ff */
[----:B------:R-:W-:Y:S01]  /*2420*/  IMAD.MOV.U32 R11, RZ, RZ, 0x17172e39 ;  /* 0x17172e39ff0b7424 */ /* 0x000fe200078e00ff */
[----:B--2---:R-:W-:Y:S01]  /*2430*/  MOV R25, 0xfcfce31f ;  /* 0xfcfce31f00197802 */ /* 0x004fe20000000f00 */
[----:B------:R-:W-:Y:S02]  /*2440*/  IMAD.MOV.U32 R22, RZ, RZ, -0x2525508b ;  /* 0xdadaaf75ff167424 */ /* 0x000fe400078e00ff */
[----:B------:R-:W-:Y:S01]  /*2450*/  IMAD.MOV.U32 R23, RZ, RZ, 0x21214263 ;  /* 0x21214263ff177424 */ /* 0x000fe200078e00ff */
[----:B------:R2:W-:Y:S01]  /*2460*/  STL.128 [R1+0x710], R8 ;  /* 0x0007100801007387 */ /* 0x0005e20000100c00 */
[----:B------:R-:W-:Y:S02]  /*2470*/  IMAD.MOV.U32 R19, RZ, RZ, 0x7373e695 ;  /* 0x7373e695ff137424 */ /* 0x000fe400078e00ff */
[----:B-1----:R-:W-:Y:S02]  /*2480*/  HFMA2 R14, -RZ, RZ, 0.450927734375, 6500 ;  /* 0x37376e59ff0e7431 */ /* 0x002fe400000001ff */
[----:B------:R-:W-:Y:S01]  /*2490*/  IMAD.MOV.U32 R12, RZ, RZ, -0x18182ace ;  /* 0xe7e7d532ff0c7424 */ /* 0x000fe200078e00ff */
[----:B------:R1:W-:Y:S01]  /*24a0*/  STL.128 [R1+0x6e0], R20 ;  /* 0x0006e01401007387 */ /* 0x0003e20000100c00 */
[----:B------:R-:W-:-:S02]  /*24b0*/  IMAD.MOV.U32 R13, RZ, RZ, -0x373774bd ;  /* 0xc8c88b43ff0d7424 */ /* 0x000fc400078e00ff */
[----:B------:R-:W-:Y:S02]  /*24c0*/  IMAD.MOV.U32 R15, RZ, RZ, 0x6d6ddab7 ;  /* 0x6d6ddab7ff0f7424 */ /* 0x000fe400078e00ff */
[----:B0-----:R-:W-:Y:S02]  /*24d0*/  HFMA2 R4, -RZ, RZ, 0.0119781494140625, 4.3984375 ;  /* 0x22224466ff047431 */ /* 0x001fe400000001ff */
[----:B------:R-:W-:Y:S01]  /*24e0*/  IMAD.MOV.U32 R5, RZ, RZ, 0x2a2a547e ;  /* 0x2a2a547eff057424 */ /* 0x000fe200078e00ff */
[----:B------:R-:W-:Y:S01]  /*24f0*/  MOV R7, 0x88880b83 ;  /* 0x88880b8300077802 */ /* 0x000fe20000000f00 */
[----:B------:R-:W-:Y:S01]  /*2500*/  IMAD.MOV.U32 R6, RZ, RZ, -0x6f6fc455 ;  /* 0x90903babff067424 */ /* 0x000fe200078e00ff */
[----:B------:R0:W-:Y:S01]  /*2510*/  STL.128 [R1+0x7c0], R12 ;  /* 0x0007c00c01007387 */ /* 0x0001e20000100c00 */
[----:B------:R-:W-:Y:S02]  /*2520*/  IMAD.MOV.U32 R24, RZ, RZ, 0x20204060 ;  /* 0x20204060ff187424 */ /* 0x000fe400078e00ff */
[----:B------:R-:W-:-:S02]  /*2530*/  IMAD.MOV.U32 R26, RZ, RZ, -0x4e4e8638 ;  /* 0xb1b179c8ff1a7424 */ /* 0x000fc400078e00ff */
[----:B--2---:R-:W-:Y:S02]  /*2540*/  HFMA2 R10, -RZ, RZ, -0.58984375, 4006 ;  /* 0xb8b86bd3ff0a7431 */ /* 0x004fe400000001ff */
[----:B------:R-:W-:Y:S01]  /*2550*/  IMAD.MOV.U32 R8, RZ, RZ, 0x46468cca ;  /* 0x46468ccaff087424 */ /* 0x000fe200078e00ff */
[----:B------:R2:W-:Y:S01]  /*2560*/  STL.128 [R1+0x750], R4 ;  /* 0x0007500401007387 */ /* 0x0005e20000100c00 */
[----:B------:R-:W-:Y:S02]  /*2570*/  IMAD.MOV.U32 R9, RZ, RZ, -0x111138d7 ;  /* 0xeeeec729ff097424 */ /* 0x000fe400078e00ff */
[----:B-1----:R-:W-:Y:S02]  /*2580*/  HFMA2 R20, -RZ, RZ, -624, -231.375 ;  /* 0xe0e0db3bff147431 */ /* 0x002fe400000001ff */
[----:B------:R-:W-:Y:S01]  /*2590*/  IMAD.MOV.U32 R11, RZ, RZ, 0x1414283c ;  /* 0x1414283cff0b7424 */ /* 0x000fe200078e00ff */
[----:B------:R1:W-:Y:S01]  /*25a0*/  STL.128 [R1+0x730], R16 ;  /* 0x0007301001007387 */ /* 0x0003e20000100c00 */
[----:B------:R-:W-:Y:S01]  /*25b0*/  IMAD.MOV.U32 R27, RZ, RZ, 0x5b5bb6ed ;  /* 0x5b5bb6edff1b7424 */ /* 0x000fe200078e00ff */
[----:B------:R-:W-:Y:S01]  /*25c0*/  MOV R23, 0xa0a141e ;  /* 0x0a0a141e00177802 */ /* 0x000fe20000000f00 */
[----:B------:R-:W-:Y:S01]  /*25d0*/  IMAD.MOV.U32 R28, RZ, RZ, 0x45458acf ;  /* 0x45458acfff1c7424 */ /* 0x000fe200078e00ff */
[----:B------:R5:W-:Y:S01]  /*25e0*/  STL.128 [R1+0x760], R8 ;  /* 0x0007600801007387 */ /* 0x000be20000100c00 */
[----:B------:R-:W-:-:S02]  /*25f0*/  IMAD.MOV.U32 R29, RZ, RZ, -0x60616f0 ;  /* 0xf9f9e910ff1d7424 */ /* 0x000fc400078e00ff */
[----:B0-----:R-:W-:Y:S02]  /*2600*/  HFMA2 R12, -RZ, RZ, 0.0040130615234375, 0.517578125 ;  /* 0x1c1c3824ff0c7431 */ /* 0x001fe400000001ff */
[----:B------:R-:W-:Y:S01]  /*2610*/  IMAD.MOV.U32 R13, RZ, RZ, -0x5959a80f ;  /* 0xa6a657f1ff0d7424 */ /* 0x000fe200078e00ff */
[----:B------:R-:W-:Y:S01]  /*2620*/  MOV R15, 0xc6c69751 ;  /* 0xc6c69751000f7802 */ /* 0x000fe20000000f00 */
[----:B------:R-:W-:Y:S01]  /*2630*/  IMAD.MOV.U32 R14, RZ, RZ, -0x4b4b8c39 ;  /* 0xb4b473c7ff0e7424 */ /* 0x000fe200078e00ff */
[----:B------:R0:W-:Y:S01]  /*2640*/  STL.128 [R1+0x650], R24 ;  /* 0x0006501801007387 */ /* 0x0001e20000100c00 */
[----:B------:R-:W-:Y:S01]  /*2650*/  IMAD.MOV.U32 R31, RZ, RZ, 0x7f7ffe81 ;  /* 0x7f7ffe81ff1f7424 */ /* 0x000fe200078e00ff */
[----:B--2---:R-:W-:Y:S01]  /*2660*/  MOV R5, 0xd3d3bd6e ;  /* 0xd3d3bd6e00057802 */ /* 0x004fe20000000f00 */
[----:B------:R-:W-:Y:S01]  /*2670*/  IMAD.MOV.U32 R4, RZ, RZ, -0x3d3d60a3 ;  /* 0xc2c29f5dff047424 */ /* 0x000fe200078e00ff */
[----:B------:R2:W-:Y:S01]  /*2680*/  STL.128 [R1+0x810], R12 ;  /* 0x0008100c01007387 */ /* 0x0005e20000100c00 */
[----:B------:R-:W-:Y:S01]  /*2690*/  IMAD.MOV.U32 R6, RZ, RZ, -0x5353bc11 ;  /* 0xacac43efff067424 */ /* 0x000fe200078e00ff */
[----:B-1----:R-:W-:Y:S01]  /*26a0*/  MOV R17, 0xd5d5b164 ;  /* 0xd5d5b16400117802 */ /* 0x002fe20000000f00 */
[----:B------:R-:W-:Y:S01]  /*26b0*/  IMAD.MOV.U32 R7, RZ, RZ, 0x6262c4a6 ;  /* 0x6262c4a6ff077424 */ /* 0x000fe200078e00ff */
[----:B------:R1:W-:Y:S01]  /*26c0*/  STL.128 [R1+0x6a0], R28 ;  /* 0x0006a01c01007387 */ /* 0x0003e20000100c00 */
[----:B------:R-:W-:-:S02]  /*26d0*/  IMAD.MOV.U32 R16, RZ, RZ, -0x7272fe74 ;  /* 0x8d8d018cff107424 */ /* 0x000fc400078e00ff */
[----:B-----5:R-:W-:Y:S02]  /*26e0*/  HFMA2 R8, -RZ, RZ, -0.000679492950439453125, 0.70703125 ;  /* 0x919139a8ff087431 */ /* 0x020fe400000001ff */
[----:B------:R-:W-:Y:S01]  /*26f0*/  IMAD.MOV.U32 R9, RZ, RZ, -0x6a6ace5c ;  /* 0x959531a4ff097424 */ /* 0x000fe200078e00ff */
[----:B------:R5:W-:Y:S01]  /*2700*/  STL.128 [R1+0x7a0], R4 ;  /* 0x0007a00401007387 */ /* 0x000be20000100c00 */
[----:B------:R-:W-:Y:S01]  /*2710*/  IMAD.MOV.U32 R10, RZ, RZ, -0x1b1b2cc9 ;  /* 0xe4e4d337ff0a7424 */ /* 0x000fe200078e00ff */
[----:B------:R-:W-:Y:S01]  /*2720*/  MOV R11, 0x7979f28b ;  /* 0x7979f28b000b7802 */ /* 0x000fe20000000f00 */
[----:B------:R-:W-:Y:S02]  /*2730*/  IMAD.MOV.U32 R18, RZ, RZ, 0x4e4e9cd2 ;  /* 0x4e4e9cd2ff127424 */ /* 0x000fe400078e00ff */
[----:B0-----:R-:W-:Y:S02]  /*2740*/  HFMA2 R24, -RZ, RZ, 0.00049591064453125, 0.0081787109375 ;  /* 0x10102030ff187431 */ /* 0x001fe400000001ff */
[----:B------:R-:W-:Y:S01]  /*2750*/  IMAD.MOV.U32 R19, RZ, RZ, -0x5656b620 ;  /* 0xa9a949e0ff137424 */ /* 0x000fe200078e00ff */
[----:B------:R-:W-:Y:S01]  /*2760*/  MOV R27, 0xd2d2bf6d ;  /* 0xd2d2bf6d001b7802 */ /* 0x000fe20000000f00 */
[----:B------:R0:W-:Y:S01]  /*2770*/  STL.128 [R1+0x7b0], R8 ;  /* 0x0007b00801007387 */ /* 0x0001e20000100c00 */
[----:B--2---:R-:W-:Y:S01]  /*2780*/  IMAD.MOV.U32 R12, RZ, RZ, 0x6161c2a3 ;  /* 0x6161c2a3ff0c7424 */ /* 0x004fe200078e00ff */
[----:B------:R-:W-:Y:S01]  /*2790*/  MOV R13, 0x35356a5f ;  /* 0x35356a5f000d7802 */ /* 0x000fe20000000f00 */
[----:B------:R-:W-:Y:S01]  /*27a0*/  IMAD.MOV.U32 R14, RZ, RZ, 0x5757aef9 ;  /* 0x5757aef9ff0e7424 */ /* 0x000fe200078e00ff */
[----:B------:R2:W-:Y:S01]  /*27b0*/  STL.128 [R1+0x7d0], R16 ;  /* 0x0007d01001007387 */ /* 0x0005e20000100c00 */
[----:B------:R-:W-:Y:S01]  /*27c0*/  IMAD.MOV.U32 R15, RZ, RZ, -0x46469630 ;  /* 0xb9b969d0ff0f7424 */ /* 0x000fe200078e00ff */
[----:B-1----:R-:W-:Y:S01]  /*27d0*/  MOV R29, 0x81811998 ;  /* 0x81811998001d7802 */ /* 0x002fe20000000f00 */
[----:B------:R-:W-:-:S02]  /*27e0*/  IMAD.MOV.U32 R28, RZ, RZ, 0x6060c0a0 ;  /* 0x6060c0a0ff1c7424 */ /* 0x000fc400078e00ff */
[----:B-----5:R-:W-:Y:S02]  /*27f0*/  HFMA2 R6, -RZ, RZ, -0.1043701171875, 7.91015625 ;  /* 0xaeae47e9ff067431 */ /* 0x020fe400000001ff */
[----:B------:R-:W-:Y:S01]  /*2800*/  IMAD.MOV.U32 R4, RZ, RZ, 0x6565caaf ;  /* 0x6565caafff047424 */ /* 0x000fe200078e00ff */
[----:B------:R1:W-:Y:S01]  /*2810*/  STL.128 [R1+0x860], R12 ;  /* 0x0008600c01007387 */ /* 0x0003e20000100c00 */
[----:B------:R-:W-:Y:S02]  /*2820*/  IMAD.MOV.U32 R5, RZ, RZ, 0x7a7af48e ;  /* 0x7a7af48eff057424 */ /* 0x000fe400078e00ff */
[----:B------:R-:W-:Y:S02]  /*2830*/  IMAD.MOV.U32 R7, RZ, RZ, 0x8081018 ;  /* 0x08081018ff077424 */ /* 0x000fe400078e00ff */
[----:B0-----:R-:W-:Y:S01]  /*2840*/  IMAD.MOV.U32 R8, RZ, RZ, -0x4545902b ;  /* 0xbaba6fd5ff087424 */ /* 0x001fe200078e00ff */
[----:B------:R-:W-:Y:S01]  /*2850*/  MOV R9, 0x7878f088 ;  /* 0x7878f08800097802 */ /* 0x000fe20000000f00 */
[----:B------:R-:W-:Y:S01]  /*2860*/  IMAD.MOV.U32 R10, RZ, RZ, 0x25254a6f ;  /* 0x25254a6fff0a7424 */ /* 0x000fe200078e00ff */
[----:B------:R0:W-:Y:S01]  /*2870*/  STL.128 [R1+0x7f0], R4 ;  /* 0x0007f00401007387 */ /* 0x0001e20000100c00 */
[----:B------:R-:W-:-:S02]  /*2880*/  IMAD.MOV.U32 R11, RZ, RZ, 0x2e2e5c72 ;  /* 0x2e2e5c72ff0b7424 */ /* 0x000fc400078e00ff */
[----:B--2---:R-:W-:Y:S02]  /*2890*/  HFMA2 R16, -RZ, RZ, -9.953975677490234375e-05, 0.00184726715087890625 ;  /* 0x86861791ff107431 */ /* 0x004fe400000001ff */
[----:B------:R-:W-:Y:S01]  /*28a0*/  IMAD.MOV.U32 R30, RZ, RZ, 0x4f4f9ed1 ;  /* 0x4f4f9ed1ff1e7424 */ /* 0x000fe200078e00ff */
[----:B------:R-:W-:Y:S01]  /*28b0*/  MOV R19, 0x9e9e27b9 ;  /* 0x9e9e27b900137802 */ /* 0x000fe20000000f00 */
[----:B------:R-:W-:Y:S01]  /*28c0*/  IMAD.MOV.U32 R31, RZ, RZ, -0x23235c81 ;  /* 0xdcdca37fff1f7424 */ /* 0x000fe200078e00ff */
[----:B------:R2:W-:Y:S01]  /*28d0*/  STL.128 [R1+0x800], R8 ;  /* 0x0008000801007387 */ /* 0x0005e20000100c00 */
[----:B------:R-:W-:Y:S02]  /*28e0*/  IMAD.MOV.U32 R21, RZ, RZ, 0x32326456 ;  /* 0x32326456ff157424 */ /* 0x000fe400078e00ff */
[----:B-1----:R-:W-:Y:S02]  /*28f0*/  HFMA2 R14, -RZ, RZ, 0.032470703125, 35.75 ;  /* 0x28285078ff0e7431 */ /* 0x002fe400000001ff */
[----:B------:R-:W-:Y:S01]  /*2900*/  IMAD.MOV.U32 R12, RZ, RZ, -0x313178b7 ;  /* 0xcece8749ff0c7424 */ /* 0x000fe200078e00ff */
[----:B------:R1:W-:Y:S01]  /*2910*/  STL.128 [R1+0x740], R28 ;  /* 0x0007401c01007387 */ /* 0x0003e20000100c00 */
[----:B------:R-:W-:-:S02]  /*2920*/  IMAD.MOV.U32 R13, RZ, RZ, 0x5555aaff ;  /* 0x5555aaffff0d7424 */ /* 0x000fc400078e00ff */
[----:B------:R-:W-:Y:S02]  /*2930*/  IMAD.MOV.U32 R15, RZ, RZ, -0x20205a86 ;  /* 0xdfdfa57aff0f7424 */ /* 0x000fe400078e00ff */
[----:B------:R-:W-:Y:S02]  /*2940*/  IMAD.MOV.U32 R22, RZ, RZ, 0x3a3a744e ;  /* 0x3a3a744eff167424 */ /* 0x000fe400078e00ff */
[----:B0-----:R-:W-:Y:S02]  /*2950*/  HFMA2 R4, -RZ, RZ, 9088, -584 ;  /* 0x7070e090ff047431 */ /* 0x001fe400000001ff */
[----:B------:R-:W-:Y:S01]  /*2960*/  IMAD.MOV.U32 R5, RZ, RZ, 0x3e3e7c42 ;  /* 0x3e3e7c42ff057424 */ /* 0x000fe200078e00ff */
[----:B------:R-:W-:Y:S01]  /*2970*/  MOV R7, 0x6666ccaa ;  /* 0x6666ccaa00077802 */ /* 0x000fe20000000f00 */
[----:B------:R-:W-:Y:S01]  /*2980*/  IMAD.MOV.U32 R6, RZ, RZ, -0x4a4a8e3c ;  /* 0xb5b571c4ff067424 */ /* 0x000fe200078e00ff */
[----:B------:R0:W-:Y:S01]  /*2990*/  STL.128 [R1+0x8b0], R12 ;  /* 0x0008b00c01007387 */ /* 0x0001e20000100c00 */
[----:B------:R-:W-:-:S02]  /*29a0*/  IMAD.MOV.U32 R25, RZ, RZ, -0x1ae6 ;  /* 0xffffe51aff197424 */ /* 0x000fc400078e00ff */
[----:B--2---:R-:W-:Y:S02]  /*29b0*/  HFMA2 R10, -RZ, RZ, -28512, -28688 ;  /* 0xf6f6f701ff0a7431 */ /* 0x004fe400000001ff */
[----:B------:R-:W-:Y:S01]  /*29c0*/  IMAD.MOV.U32 R8, RZ, RZ, 0x484890d8 ;  /* 0x484890d8ff087424 */ /* 0x000fe200078e00ff */
[----:B------:R2:W-:Y:S01]  /*29d0*/  STL.128 [R1+0x840], R4 ;  /* 0x0008400401007387 */ /* 0x0005e20000100c00 */
[----:B------:R-:W-:Y:S02]  /*29e0*/  IMAD.MOV.U32 R9, RZ, RZ, 0x3030605 ;  /* 0x03030605ff097424 */ /* 0x000fe400078e00ff */
[----:B-1----:R-:W-:Y:S02]  /*29f0*/  HFMA2 R28, -RZ, RZ, 4528, -150.5 ;  /* 0x6c6cd8b4ff1c7431 */ /* 0x002fe400000001ff */
[----:B------:R-:W-:Y:S01]  /*2a00*/  IMAD.MOV.U32 R11, RZ, RZ, 0xe0e1c12 ;  /* 0x0e0e1c12ff0b7424 */ /* 0x000fe200078e00ff */
[----:B------:R1:W-:Y:S01]  /*2a10*/  STL.128 [R1+0x780], R20 ;  /* 0x0007801401007387 */ /* 0x0003e20000100c00 */
[----:B------:R-:W-:Y:S01]  /*2a20*/  IMAD.MOV.U32 R26, RZ, RZ, -0xc0c02f2 ;  /* 0xf3f3fd0eff1a7424 */ /* 0x000fe200078e00ff */
[----:B------:R-:W-:Y:S01]  /*2a30*/  MOV R31, 0xeaeacf25 ;  /* 0xeaeacf25001f7802 */ /* 0x000fe20000000f00 */
[----:B------:R-:W-:Y:S01]  /*2a40*/  IMAD.MOV.U32 R17, RZ, RZ, -0x3e3e66a8 ;  /* 0xc1c19958ff117424 */ /* 0x000fe200078e00ff */
[----:B------:R5:W-:Y:S01]  /*2a50*/  STL.128 [R1+0x850], R8 ;  /* 0x0008500801007387 */ /* 0x000be20000100c00 */
[----:B------:R-:W-:-:S02]  /*2a60*/  IMAD.MOV.U32 R18, RZ, RZ, 0x1d1d3a27 ;  /* 0x1d1d3a27ff127424 */ /* 0x000fc400078e00ff */
[----:B------:R-:W-:Y:S02]  /*2a70*/  IMAD.MOV.U32 R29, RZ, RZ, 0x5656acfa ;  /* 0x5656acfaff1d7424 */ /* 0x000fe400078e00ff */
[----:B0-----:R-:W-:Y:S02]  /*2a80*/  HFMA2 R12, -RZ, RZ, 995, -0.0210418701171875 ;  /* 0x63c6a563ff0c7431 */ /* 0x001fe400000001ff */
[----:B------:R-:W-:Y:S01]  /*2a90*/  IMAD.MOV.U32 R13, RZ, RZ, 0x7cf8847c ;  /* 0x7cf8847cff0d7424 */ /* 0x000fe200078e00ff */
[----:B------:R-:W-:Y:S01]  /*2aa0*/  MOV R15, 0x7bf68d7b ;  /* 0x7bf68d7b000f7802 */ /* 0x000fe20000000f00 */
[----:B------:R-:W-:Y:S01]  /*2ab0*/  IMAD.MOV.U32 R14, RZ, RZ, 0x77ee9977 ;  /* 0x77ee9977ff0e7424 */ /* 0x000fe200078e00ff */
[----:B--2---:R-:W-:Y:S01]  /*2ac0*/  MOV R5, 0xd9d9a970 ;  /* 0xd9d9a97000057802 */ /* 0x004fe20000000f00 */
[----:B------:R-:W-:Y:S01]  /*2ad0*/  IMAD.MOV.U32 R4, RZ, RZ, 0x6969d2bb ;  /* 0x6969d2bbff047424 */ /* 0x000fe200078e00ff */
[----:B------:R0:W-:Y:S01]  /*2ae0*/  STL.128 [R1+0x6f0], R24 ;  /* 0x0006f01801007387 */ /* 0x0001e20000100c00 */
[----:B------:R-:W-:-:S02]  /*2af0*/  IMAD.MOV.U32 R6, RZ, RZ, -0x7171f877 ;  /* 0x8e8e0789ff067424 */ /* 0x000fc400078e00ff */
[----:B-1----:R-:W-:Y:S02]  /*2b00*/  HFMA2 R22, -RZ, RZ, 18240, -2360 ;  /* 0x7474e89cff167431 */ /* 0x002fe400000001ff */
[----:B------:R-:W-:Y:S01]  /*2b10*/  IMAD.MOV.U32 R7, RZ, RZ, -0x6b6bcc59 ;  /* 0x949433a7ff077424 */ /* 0x000fe200078e00ff */
[----:B------:R1:W-:Y:S01]  /*2b20*/  STL.128 [R1+0x900], R12 ;  /* 0x0009000c01007387 */ /* 0x0003e20000100c00 */
[----:B------:R-:W-:Y:S02]  /*2b30*/  IMAD.MOV.U32 R30, RZ, RZ, -0xb0b0cf9 ;  /* 0xf4f4f307ff1e7424 */ /* 0x000fe400078e00ff */
[----:B-----5:R-:W-:Y:S02]  /*2b40*/  HFMA2 R8, -RZ, RZ, -0.0037136077880859375, 0.0892333984375 ;  /* 0x9b9b2db6ff087431 */ /* 0x020fe400000001ff */
[----:B------:R-:W-:Y:S01]  /*2b50*/  IMAD.MOV.U32 R9, RZ, RZ, 0x1e1e3c22 ;  /* 0x1e1e3c22ff097424 */ /* 0x000fe200078e00ff */
[----:B------:R2:W-:Y:S01]  /*2b60*/  STL.128 [R1+0x890], R4 ;  /* 0x0008900401007387 */ /* 0x0005e20000100c00 */
[----:B------:R-:W-:Y:S01]  /*2b70*/  IMAD.MOV.U32 R10, RZ, RZ, -0x7878ea6e ;  /* 0x87871592ff0a7424 */ /* 0x000fe200078e00ff */
[----:B------:R-:W-:Y:S01]  /*2b80*/  MOV R11, 0xe9e9c920 ;  /* 0xe9e9c920000b7802 */ /* 0x000fe20000000f00 */
[----:B------:R-:W-:Y:S01]  /*2b90*/  IMAD.MOV.U32 R20, RZ, RZ, -0x171734dd ;  /* 0xe8e8cb23ff147424 */ /* 0x000fe200078e00ff */
[----:B------:R5:W-:Y:S01]  /*2ba0*/  STL.128 [R1+0x870], R16 ;  /* 0x0008701001007387 */ /* 0x000be20000100c00 */
[----:B------:R-:W-:-:S02]  /*2bb0*/  IMAD.MOV.U32 R21, RZ, RZ, -0x22225e84 ;  /* 0xdddda17cff157424 */ /* 0x000fc400078e00ff */
[----:B------:R-:W-:Y:S01]  /*2bc0*/  IMAD.MOV.U32 R23, RZ, RZ, 0x1f1f3e21 ;  /* 0x1f1f3e21ff177424 */ /* 0x000fe200078e00ff */
[----:B------:R3:W-:Y:S01]  /*2bd0*/  STL.128 [R1+0x8a0], R8 ;  /* 0x0008a00801007387 */ /* 0x0007e20000100c00 */
[----:B0-----:R-:W-:Y:S02]  /*2be0*/  HFMA2 R26, -RZ, RZ, 0.01617431640625, 8.84375 ;  /* 0x2424486cff1a7431 */ /* 0x001fe400000001ff */
[----:B------:R-:W-:Y:S02]  /*2bf0*/  IMAD.MOV.U32 R24, RZ, RZ, 0x494992db ;  /* 0x494992dbff187424 */ /* 0x000fe400078e00ff */
[----:B-1----:R-:W-:Y:S02]  /*2c00*/  HFMA2 R13, -RZ, RZ, 182.25, -3762 ;  /* 0x59b2eb59ff0d7431 */ /* 0x002fe400000001ff */
[----:B------:R-:W-:Y:S01]  /*2c10*/  IMAD.MOV.U32 R12, RZ, RZ, -0x510ea06 ;  /* 0xfaef15faff0c7424 */ /* 0x000fe200078e00ff */
[----:B------:R0:W-:Y:S01]  /*2c20*/  STL.128 [R1+0x7e0], R28 ;  /* 0x0007e01c01007387 */ /* 0x0001e20000100c00 */
[----:B------:R-:W-:-:S02]  /*2c30*/  IMAD.MOV.U32 R14, RZ, RZ, 0x478ec947 ;  /* 0x478ec947ff0e7424 */ /* 0x000fc400078e00ff */
[----:B--2---:R-:W-:Y:S02]  /*2c40*/  HFMA2 R6, -RZ, RZ, 0.08087158203125, 206.875 ;  /* 0x2d2d5a77ff067431 */ /* 0x004fe400000001ff */
[----:B------:R-:W-:Y:S01]  /*2c50*/  IMAD.MOV.U32 R15, RZ, RZ, -0xf04f410 ;  /* 0xf0fb0bf0ff0f7424 */ /* 0x000fe200078e00ff */
[----:B------:R1:W-:Y:S01]  /*2c60*/  STL.128 [R1+0x820], R20 ;  /* 0x0008201401007387 */ /* 0x0003e20000100c00 */
[----:B------:R-:W-:Y:S02]  /*2c70*/  IMAD.MOV.U32 R4, RZ, RZ, 0x414182c3 ;  /* 0x414182c3ff047424 */ /* 0x000fe400078e00ff */
[----:B-----5:R-:W-:Y:S02]  /*2c80*/  HFMA2 R18, -RZ, RZ, 8056, -0.1697998046875 ;  /* 0x6fdeb16fff127431 */ /* 0x020fe400000001ff */
[----:B------:R-:W-:Y:S01]  /*2c90*/  IMAD.MOV.U32 R5, RZ, RZ, -0x6666d650 ;  /* 0x999929b0ff057424 */ /* 0x000fe200078e00ff */
[----:B------:R2:W-:Y:S01]  /*2ca0*/  STL.128 [R1+0x950], R12 ;  /* 0x0009500c01007387 */ /* 0x0005e20000100c00 */
[----:B------:R-:W-:Y:S01]  /*2cb0*/  IMAD.MOV.U32 R7, RZ, RZ, 0xf0f1e11 ;  /* 0x0f0f1e11ff077424 */ /* 0x000fe200078e00ff */
[----:B---3--:R-:W-:Y:S01]  /*2cc0*/  MOV R9, 0x5454a8fc ;  /* 0x5454a8fc00097802 */ /* 0x008fe20000000f00 */
[----:B------:R-:W-:-:S02]  /*2cd0*/  IMAD.MOV.U32 R8, RZ, RZ, -0x4f4f8435 ;  /* 0xb0b07bcbff087424 */ /* 0x000fc400078e00ff */
[----:B------:R-:W-:Y:S01]  /*2ce0*/  IMAD.MOV.U32 R10, RZ, RZ, -0x4444922a ;  /* 0xbbbb6dd6ff0a7424 */ /* 0x000fe200078e00ff */
[----:B------:R3:W-:Y:S01]  /*2cf0*/  STL.128 [R1+0x8e0], R4 ;  /* 0x0008e00401007387 */ /* 0x0007e20000100c00 */
[----:B------:R-:W-:Y:S02]  /*2d00*/  IMAD.MOV.U32 R11, RZ, RZ, 0x16162c3a ;  /* 0x16162c3aff0b7424 */ /* 0x000fe400078e00ff */
[----:B0-----:R-:W-:Y:S02]  /*2d10*/  HFMA2 R30, -RZ, RZ, -0.0022430419921875, 0.060150146484375 ;  /* 0x98982bb3ff1e7431 */ /* 0x001fe400000001ff */
[----:B------:R-:W-:Y:S02]  /*2d20*/  IMAD.MOV.U32 R25, RZ, RZ, 0x6060c0a ;  /* 0x06060c0aff197424 */ /* 0x000fe400078e00ff */
[----:B------:R-:W-:Y:S01]  /*2d30*/  IMAD.MOV.U32 R27, RZ, RZ, 0x5c5cb8e4 ;  /* 0x5c5cb8e4ff1b7424 */ /* 0x000fe200078e00ff */
[----:B------:R0:W-:Y:S01]  /*2d40*/  STL.128 [R1+0x8f0], R8 ;  /* 0x0008f00801007387 */ /* 0x0001e20000100c00 */
[----:B-1----:R-:W-:Y:S01]  /*2d50*/  IMAD.MOV.U32 R20, RZ, RZ, -0x7373fc71 ;  /* 0x8c8c038fff147424 */ /* 0x002fe200078e00ff */
[----:B------:R-:W-:Y:S01]  /*2d60*/  MOV R21, 0xa1a159f8 ;  /* 0xa1a159f800157802 */ /* 0x000fe20000000f00 */
[----:B------:R-:W-:-:S02]  /*2d70*/  IMAD.MOV.U32 R22, RZ, RZ, -0x7676f680 ;  /* 0x89890980ff167424 */ /* 0x000fc400078e00ff */
[----:B--2---:R-:W-:Y:S02]  /*2d80*/  HFMA2 R14, -RZ, RZ, -1489, 0.305908203125 ;  /* 0xe5d134e5ff0e7431 */ /* 0x004fe400000001ff */
[----:B------:R-:W-:Y:S01]  /*2d90*/  IMAD.MOV.U32 R12, RZ, RZ, 0x34685c34 ;  /* 0x34685c34ff0c7424 */ /* 0x000fe200078e00ff */
[----:B------:R1:W-:Y:S01]  /*2da0*/  STL.128 [R1+0x790], R24 ;  /* 0x0007901801007387 */ /* 0x0003e20000100c00 */
[----:B------:R-:W-:Y:S02]  /*2db0*/  IMAD.MOV.U32 R13, RZ, RZ, -0x5aae0b5b ;  /* 0xa551f4a5ff0d7424 */ /* 0x000fe400078e00ff */
[----:B------:R-:W-:Y:S02]  /*2dc0*/  IMAD.MOV.U32 R15, RZ, RZ, -0xe06f70f ;  /* 0xf1f908f1ff0f7424 */ /* 0x000fe400078e00ff */
[----:B---3--:R-:W-:Y:S01]  /*2dd0*/  HFMA2 R7, -RZ, RZ, 28352, -0.003154754638671875 ;  /* 0x76ec9a76ff077431 */ /* 0x008fe200000001ff */
[----:B------:R-:W-:Y:S01]  /*2de0*/  MOV R4, 0xfee719fe ;  /* 0xfee719fe00047802 */ /* 0x000fe20000000f00 */
[----:B------:R-:W-:-:S02]  /*2df0*/  IMAD.MOV.U32 R5, RZ, RZ, -0x284a9d29 ;  /* 0xd7b562d7ff057424 */ /* 0x000fc400078e00ff */
[----:B------:R-:W-:Y:S01]  /*2e00*/  IMAD.MOV.U32 R6, RZ, RZ, -0x54b21955 ;  /* 0xab4de6abff067424 */ /* 0x000fe200078e00ff */
[----:B------:R2:W-:Y:S01]  /*2e10*/  STL.128 [R1+0x9a0], R12 ;  /* 0x0009a00c01007387 */ /* 0x0005e20000100c00 */
[----:B0-----:R-:W-:Y:S01]  /*2e20*/  IMAD.MOV.U32 R8, RZ, RZ, -0x3570ba36 ;  /* 0xca8f45caff087424 */ /* 0x001fe200078e00ff */
[----:B------:R-:W-:Y:S01]  /*2e30*/  MOV R10, 0xc98940c9 ;  /* 0xc98940c9000a7802 */ /* 0x000fe20000000f00 */
[----:B------:R-:W-:Y:S01]  /*2e40*/  IMAD.MOV.U32 R9, RZ, RZ, -0x7de0627e ;  /* 0x821f9d82ff097424 */ /* 0x000fe200078e00ff */
[----:B------:R0:W-:Y:S01]  /*2e50*/  STL.128 [R1+0x930], R4 ;  /* 0x0009300401007387 */ /* 0x0001e20000100c00 */
[----:B------:R-:W-:Y:S02]  /*2e60*/  IMAD.MOV.U32 R11, RZ, RZ, 0x7dfa877d ;  /* 0x7dfa877dff0b7424 */ /* 0x000fe400078e00ff */
[----:B------:R-:W-:Y:S01]  /*2e70*/  IMAD.MOV.U32 R23, RZ, RZ, 0xd0d1a17 ;  /* 0x0d0d1a17ff177424 */ /* 0x000fe200078e00ff */
[----:B-1----:R-:W-:Y:S01]  /*2e80*/  MOV R25, 0xbdbd61dc ;  /* 0xbdbd61dc00197802 */ /* 0x002fe20000000f00 */
[----:B------:R-:W-:Y:S01]  /*2e90*/  IMAD.MOV.U32 R16, RZ, RZ, -0xd00f20e ;  /* 0xf2ff0df2ff107424 */ /* 0x000fe200078e00ff */
[----:B------:R1:W-:Y:S01]  /*2ea0*/  STL.128 [R1+0x940], R8 ;  /* 0x0009400801007387 */ /* 0x0003e20000100c00 */
[----:B------:R-:W-:-:S02]  /*2eb0*/  IMAD.MOV.U32 R17, RZ, RZ, 0x6bd6bd6b ;  /* 0x6bd6bd6bff117424 */ /* 0x000fc400078e00ff */
[----:B------:R-:W-:Y:S01]  /*2ec0*/  IMAD.MOV.U32 R19, RZ, RZ, -0x3a6eab3b ;  /* 0xc59154c5ff137424 */ /* 0x000fe200078e00ff */
[----:B------:R3:W-:Y:S01]  /*2ed0*/  STL.128 [R1+0x8c0], R20 ;  /* 0x0008c01401007387 */ /* 0x0007e20000100c00 */
[----:B------:R-:W-:Y:S02]  /*2ee0*/  IMAD.MOV.U32 R24, RZ, RZ, 0x4b4b96dd ;  /* 0x4b4b96ddff187424 */ /* 0x000fe400078e00ff */
[----:B--2---:R-:W-:Y:S02]  /*2ef0*/  HFMA2 R12, -RZ, RZ, -3994, 0.0270233154296875 ;  /* 0xebcd26ebff0c7431 */ /* 0x004fe400000001ff */
[----:B------:R-:W-:Y:S01]  /*2f00*/  IMAD.MOV.U32 R13, RZ, RZ, 0x274e6927 ;  /* 0x274e6927ff0d7424 */ /* 0x000fe200078e00ff */
[----:B------:R-:W-:Y:S01]  /*2f10*/  MOV R15, 0x75ea9f75 ;  /* 0x75ea9f75000f7802 */ /* 0x000fe20000000f00 */
[----:B------:R-:W-:Y:S01]  /*2f20*/  IMAD.MOV.U32 R14, RZ, RZ, -0x4d80324e ;  /* 0xb27fcdb2ff0e7424 */ /* 0x000fe200078e00ff */
[----:B0-----:R-:W-:Y:S01]  /*2f30*/  MOV R5, 0xfde11cfd ;  /* 0xfde11cfd00057802 */ /* 0x001fe20000000f00 */
[----:B------:R-:W-:Y:S01]  /*2f40*/  IMAD.MOV.U32 R4, RZ, RZ, -0x488a3d49 ;  /* 0xb775c2b7ff047424 */ /* 0x000fe200078e00ff */
[----:B------:R0:W-:Y:S01]  /*2f50*/  STL.128 [R1+0x910], R16 ;  /* 0x0009101001007387 */ /* 0x0001e20000100c00 */
[----:B------:R-:W-:-:S02]  /*2f60*/  IMAD.MOV.U32 R6, RZ, RZ, -0x6cc2516d ;  /* 0x933dae93ff067424 */ /* 0x000fc400078e00ff */
[----:B------:R-:W-:Y:S02]  /*2f70*/  IMAD.MOV.U32 R7, RZ, RZ, 0x264c6a26 ;  /* 0x264c6a26ff077424 */ /* 0x000fe400078e00ff */
[----:B-1----:R-:W-:Y:S02]  /*2f80*/  HFMA2 R8, -RZ, RZ, 0.4013671875, 198.75 ;  /* 0x366c5a36ff087431 */ /* 0x002fe400000001ff */
[----:B------:R-:W-:Y:S01]  /*2f90*/  IMAD.MOV.U32 R9, RZ, RZ, 0x3f7e413f ;  /* 0x3f7e413fff097424 */ /* 0x000fe200078e00ff */
[----:B------:R-:W-:Y:S01]  /*2fa0*/  MOV R11, 0xcc834fcc ;  /* 0xcc834fcc000b7802 */ /* 0x000fe20000000f00 */
[----:B------:R-:W-:Y:S01]  /*2fb0*/  IMAD.MOV.U32 R10, RZ, RZ, -0x80afd09 ;  /* 0xf7f502f7ff0a7424 */ /* 0x000fe200078e00ff */
[----:B------:R1:W-:Y:S01]  /*2fc0*/  STL.128 [R1+0x980], R4 ;  /* 0x0009800401007387 */ /* 0x0003e20000100c00 */
[----:B------:R-:W-:Y:S02]  /*2fd0*/  IMAD.MOV.U32 R26, RZ, RZ, -0x7474f27a ;  /* 0x8b8b0d86ff1a7424 */ /* 0x000fe400078e00ff */
[----:B---3--:R-:W-:-:S02]  /*2fe0*/  HFMA2 R23, -RZ, RZ, -0.11358642578125, -3422 ;  /* 0xaf45eaafff177431 */ /* 0x008fc400000001ff */
[----:B------:R-:W-:Y:S01]  /*2ff0*/  IMAD.MOV.U32 R27, RZ, RZ, -0x7575f07b ;  /* 0x8a8a0f85ff1b7424 */ /* 0x000fe200078e00ff */
[----:B------:R2:W-:Y:S01]  /*3000*/  STL.128 [R1+0x9f0], R12 ;  /* 0x0009f00c01007387 */ /* 0x0005e20000100c00 */
[----:B------:R-:W-:Y:S01]  /*3010*/  IMAD.MOV.U32 R28, RZ, RZ, -0x1e1e26c8 ;  /* 0xe1e1d938ff1c7424 */ /* 0x000fe200078e00ff */
[----:B------:R-:W-:Y:S01]  /*3020*/  MOV R20, 0xad41ecad ;  /* 0xad41ecad00147802 */ /* 0x000fe20000000f00 */
[----:B------:R-:W-:Y:S01]  /*3030*/  IMAD.MOV.U32 R29, RZ, RZ, -0x70714ed ;  /* 0xf8f8eb13ff1d7424 */ /* 0x000fe200078e00ff */
[----:B------:R3:W-:Y:S01]  /*3040*/  STL.128 [R1+0x990], R8 ;  /* 0x0009900801007387 */ /* 0x0007e20000100c00 */
[----:B------:R-:W-:Y:S01]  /*3050*/  IMAD.MOV.U32 R31, RZ, RZ, 0x11112233 ;  /* 0x11112233ff1f7424 */ /* 0x000fe200078e00ff */
[----:B0-----:R-:W-:Y:S01]  /*3060*/  MOV R17, 0xd8ab73d8 ;  /* 0xd8ab73d800117802 */ /* 0x001fe20000000f00 */
[----:B------:R-:W-:Y:S01]  /*3070*/  IMAD.MOV.U32 R16, RZ, RZ, 0x71e29371 ;  /* 0x71e29371ff107424 */ /* 0x000fe200078e00ff */
[----:B------:R0:W-:Y:S01]  /*3080*/  STL.128 [R1+0x830], R24 ;  /* 0x0008301801007387 */ /* 0x0001e20000100c00 */
[----:B------:R-:W-:-:S02]  /*3090*/  IMAD.MOV.U32 R18, RZ, RZ, 0x31625331 ;  /* 0x31625331ff127424 */ /* 0x000fc400078e00ff */
[----:B------:R-:W-:Y:S02]  /*30a0*/  IMAD.MOV.U32 R19, RZ, RZ, 0x152a3f15 ;  /* 0x152a3f15ff137424 */ /* 0x000fe400078e00ff */
[----:B-1----:R-:W-:Y:S02]  /*30b0*/  HFMA2 R6, -RZ, RZ, 7.688999176025390625e-05, 0.0004284381866455078125 ;  /* 0x050a0f05ff067431 */ /* 0x002fe400000001ff */
[----:B------:R-:W-:Y:S01]  /*30c0*/  IMAD.MOV.U32 R4, RZ, RZ, 0x18302818 ;  /* 0x18302818ff047424 */ /* 0x000fe200078e00ff */
[----:B------:R1:W-:Y:S01]  /*30d0*/  STL.128 [R1+0x880], R28 ;  /* 0x0008801c01007387 */ /* 0x0003e20000100c00 */
[----:B------:R-:W-:Y:S01]  /*30e0*/  IMAD.MOV.U32 R5, RZ, RZ, -0x69c85e6a ;  /* 0x9637a196ff057424 */ /* 0x000fe200078e00ff */
[----:B--2---:R-:W-:Y:S01]  /*30f0*/  MOV R13, 0xd1b968d1 ;  /* 0xd1b968d1000d7802 */ /* 0x004fe20000000f00 */
[----:B------:R-:W-:Y:S01]  /*3100*/  IMAD.MOV.U32 R12, RZ, RZ, 0x53a6f553 ;  /* 0x53a6f553ff0c7424 */ /* 0x000fe200078e00ff */
[----:B------:R2:W-:Y:S01]  /*3110*/  STL.128 [R1+0x9b0], R16 ;  /* 0x0009b01001007387 */ /* 0x0005e20000100c00 */
[----:B------:R-:W-:Y:S01]  /*3120*/  IMAD.MOV.U32 R15, RZ, RZ, -0x123ed313 ;  /* 0xedc12cedff0f7424 */ /* 0x000fe200078e00ff */
[----:B---3--:R-:W-:Y:S01]  /*3130*/  MOV R9, 0x12243612 ;  /* 0x1224361200097802 */ /* 0x008fe20000000f00 */
[----:B------:R-:W-:-:S02]  /*3140*/  IMAD.MOV.U32 R14, RZ, RZ, RZ ;  /* 0x000000ffff0e7224 */ /* 0x000fc400078e00ff */
[----:B------:R-:W-:Y:S02]  /*3150*/  IMAD.MOV.U32 R7, RZ, RZ, -0x65d04a66 ;  /* 0x9a2fb59aff077424 */ /* 0x000fe400078e00ff */
[----:B0-----:R-:W-:Y:S02]  /*3160*/  HFMA2 R24, -RZ, RZ, -1.9365234375, 1498 ;  /* 0xbfbf65daff187431 */ /* 0x001fe400000001ff */
[----:B------:R-:W-:Y:S01]  /*3170*/  IMAD.MOV.U32 R8, RZ, RZ, 0x70e0907 ;  /* 0x070e0907ff087424 */ /* 0x000fe200078e00ff */
[----:B------:R0:W-:Y:S01]  /*3180*/  STL.128 [R1+0xa40], R12 ;  /* 0x000a400c01007387 */ /* 0x0001e20000100c00 */
[----:B------:R-:W-:Y:S01]  /*3190*/  IMAD.MOV.U32 R10, RZ, RZ, -0x7fe46480 ;  /* 0x801b9b80ff0a7424 */ /* 0x000fe200078e00ff */
[----:B------:R-:W-:Y:S01]  /*31a0*/  MOV R27, 0x6868d0b8 ;  /* 0x6868d0b8001b7802 */ /* 0x000fe20000000f00 */
[----:B------:R-:W-:Y:S01]  /*31b0*/  IMAD.MOV.U32 R11, RZ, RZ, -0x1d20c21e ;  /* 0xe2df3de2ff0b7424 */ /* 0x000fe200078e00ff */
[----:B------:R3:W-:Y:S01]  /*31c0*/  STL.128 [R1+0x9d0], R4 ;  /* 0x0009d00401007387 */ /* 0x0007e20000100c00 */
[----:B-1----:R-:W-:Y:S01]  /*31d0*/  IMAD.MOV.U32 R28, RZ, RZ, 0x30605030 ;  /* 0x30605030ff1c7424 */ /* 0x002fe200078e00ff */
[----:B------:R-:W-:Y:S01]  /*31e0*/  MOV R29, 0x1020301 ;  /* 0x01020301001d7802 */ /* 0x000fe20000000f00 */
[----:B------:R-:W-:Y:S01]  /*31f0*/  IMAD.MOV.U32 R30, RZ, RZ, 0x67cea967 ;  /* 0x67cea967ff1e7424 */ /* 0x000fe200078e00ff */
[----:B------:R1:W-:Y:S01]  /*3200*/  STL.128 [R1+0x9e0], R8 ;  /* 0x0009e00801007387 */ /* 0x0003e20000100c00 */
[----:B------:R-:W-:-:S02]  /*3210*/  IMAD.MOV.U32 R31, RZ, RZ, 0x2b567d2b ;  /* 0x2b567d2bff1f7424 */ /* 0x000fc400078e00ff */
[----:B--2---:R-:W-:Y:S02]  /*3220*/  HFMA2 R16, -RZ, RZ, 0.00830078125, 528 ;  /* 0x20406020ff107431 */ /* 0x004fe400000001ff */
[----:B------:R-:W-:Y:S01]  /*3230*/  IMAD.MOV.U32 R21, RZ, RZ, -0x2b4c982c ;  /* 0xd4b367d4ff157424 */ /* 0x000fe200078e00ff */
[----:B------:R-:W-:Y:S01]  /*3240*/  MOV R19, 0x5bb6ed5b ;  /* 0x5bb6ed5b00137802 */ /* 0x000fe20000000f00 */
[----:B------:R-:W-:Y:S01]  /*3250*/  IMAD.MOV.U32 R22, RZ, RZ, -0x5da0025e ;  /* 0xa25ffda2ff167424 */ /* 0x000fe200078e00ff */
[----:B------:R2:W-:Y:S01]  /*3260*/  STL.128 [R1+0x920], R28 ;  /* 0x0009201c01007387 */ /* 0x0005e20000100c00 */
[----:B------:R-:W-:Y:S02]  /*3270*/  IMAD.MOV.U32 R25, RZ, RZ, -0x191928cf ;  /* 0xe6e6d731ff197424 */ /* 0x000fe400078e00ff */
[----:B0-----:R-:W-:Y:S02]  /*3280*/  HFMA2 R14, -RZ, RZ, 0.231201171875, 83.1875 ;  /* 0x33665533ff0e7431 */ /* 0x001fe400000001ff */
[----:B------:R-:W-:Y:S01]  /*3290*/  IMAD.MOV.U32 R12, RZ, RZ, 0x4386c543 ;  /* 0x4386c543ff0c7424 */ /* 0x000fe200078e00ff */
[----:B------:R0:W-:Y:S01]  /*32a0*/  STL.128 [R1+0x960], R20 ;  /* 0x0009601401007387 */ /* 0x0001e20000100c00 */
[----:B------:R-:W-:-:S02]  /*32b0*/  IMAD.MOV.U32 R13, RZ, RZ, 0x4d9ad74d ;  /* 0x4d9ad74dff0d7424 */ /* 0x000fc400078e00ff */
[----:B---3--:R-:W-:Y:S02]  /*32c0*/  HFMA2 R4, -RZ, RZ, 53.125, -25888 ;  /* 0x52a4f652ff047431 */ /* 0x008fe400000001ff */
[----:B------:R-:W-:Y:S01]  /*32d0*/  IMAD.MOV.U32 R15, RZ, RZ, -0x7aee6b7b ;  /* 0x85119485ff0f7424 */ /* 0x000fe200078e00ff */
[----:B------:R-:W-:Y:S01]  /*32e0*/  MOV R7, 0xb37dceb3 ;  /* 0xb37dceb300077802 */ /* 0x000fe20000000f00 */
[----:B------:R-:W-:Y:S02]  /*32f0*/  IMAD.MOV.U32 R5, RZ, RZ, 0x3b764d3b ;  /* 0x3b764d3bff057424 */ /* 0x000fe400078e00ff */
[----:B-1----:R-:W-:Y:S02]  /*3300*/  HFMA2 R10, -RZ, RZ, 0.1151123046875, 10616 ;  /* 0x2f5e712fff0a7431 */ /* 0x002fe400000001ff */
[----:B------:R-:W-:Y:S01]  /*3310*/  IMAD.MOV.U32 R6, RZ, RZ, -0x29489e2a ;  /* 0xd6b761d6ff067424 */ /* 0x000fe200078e00ff */
[----:B------:R1:W-:Y:S01]  /*3320*/  STL.128 [R1+0xa90], R12 ;  /* 0x000a900c01007387 */ /* 0x0003e20000100c00 */
[----:B------:R-:W-:-:S02]  /*3330*/  IMAD.MOV.U32 R8, RZ, RZ, 0x29527b29 ;  /* 0x29527b29ff087424 */ /* 0x000fc400078e00ff */
[----:B------:R-:W-:Y:S01]  /*3340*/  IMAD.MOV.U32 R9, RZ, RZ, -0x1c22c11d ;  /* 0xe3dd3ee3ff097424 */ /* 0x000fe200078e00ff */
[----:B------:R3:W-:Y:S01]  /*3350*/  STL.128 [R1+0xa20], R4 ;  /* 0x000a200401007387 */ /* 0x0007e20000100c00 */
[----:B------:R-:W-:Y:S02]  /*3360*/  IMAD.MOV.U32 R11, RZ, RZ, -0x7bec687c ;  /* 0x84139784ff0b7424 */ /* 0x000fe400078e00ff */
[----:B--2---:R-:W-:Y:S02]  /*3370*/  HFMA2 R28, -RZ, RZ, 6.1511993408203125e-05, 0.00024509429931640625 ;  /* 0x04080c04ff1c7431 */ /* 0x004fe400000001ff */
[----:B------:R-:W-:Y:S02]  /*3380*/  IMAD.MOV.U32 R26, RZ, RZ, 0x424284c6 ;  /* 0x424284c6ff1a7424 */ /* 0x000fe400078e00ff */
[----:B0-----:R-:W-:Y:S02]  /*3390*/  HFMA2 R22, -RZ, RZ, 0.06787109375, 17088 ;  /* 0x2c58742cff167431 */ /* 0x001fe400000001ff */
[----:B------:R-:W-:Y:S01]  /*33a0*/  IMAD.MOV.U32 R17, RZ, RZ, -0x31ce004 ;  /* 0xfce31ffcff117424 */ /* 0x000fe200078e00ff */
[----:B------:R0:W-:Y:S01]  /*33b0*/  STL.128 [R1+0xa30], R8 ;  /* 0x000a300801007387 */ /* 0x0001e20000100c00 */
[----:B------:R-:W-:Y:S01]  /*33c0*/  IMAD.MOV.U32 R18, RZ, RZ, -0x4e86374f ;  /* 0xb179c8b1ff127424 */ /* 0x000fe200078e00ff */
[----:B------:R-:W-:Y:S01]  /*33d0*/  MOV R31, 0xc39d5ec3 ;  /* 0xc39d5ec3001f7802 */ /* 0x000fe20000000f00 */
[----:B------:R-:W-:Y:S01]  /*33e0*/  IMAD.MOV.U32 R29, RZ, RZ, -0x386aad39 ;  /* 0xc79552c7ff1d7424 */ /* 0x000fe200078e00ff */
[----:B------:R2:W-:Y:S01]  /*33f0*/  STL.128 [R1+0x8d0], R24 ;  /* 0x0008d01801007387 */ /* 0x0005e20000100c00 */
[----:B------:R-:W-:-:S02]  /*3400*/  IMAD.MOV.U32 R30, RZ, RZ, 0x23466523 ;  /* 0x23466523ff1e7424 */ /* 0x000fc400078e00ff */
[----:B-1----:R-:W-:Y:S02]  /*3410*/  HFMA2 R12, -RZ, RZ, -1.0966796875, -495 ;  /* 0xbc63dfbcff0c7431 */ /* 0x002fe400000001ff */
[----:B------:R-:W-:Y:S01]  /*3420*/  IMAD.MOV.U32 R13, RZ, RZ, -0x49883e4a ;  /* 0xb677c1b6ff0d7424 */ /* 0x000fe200078e00ff */
[----:B------:R-:W-:Y:S01]  /*3430*/  MOV R15, 0x21426321 ;  /* 0x21426321000f7802 */ /* 0x000fe20000000f00 */
[----:B------:R-:W-:Y:S01]  /*3440*/  IMAD.MOV.U32 R14, RZ, RZ, -0x25508a26 ;  /* 0xdaaf75daff0e7424 */ /* 0x000fe200078e00ff */
[----:B---3--:R-:W-:Y:S01]  /*3450*/  MOV R5, 0x4c98d44c ;  /* 0x4c98d44c00057802 */ /* 0x008fe20000000f00 */
[----:B------:R-:W-:Y:S01]  /*3460*/  IMAD.MOV.U32 R4, RZ, RZ, 0x4a94de4a ;  /* 0x4a94de4aff047424 */ /* 0x000fe200078e00ff */
[----:B------:R1:W-:Y:S01]  /*3470*/  STL.128 [R1+0xa50], R16 ;  /* 0x000a501001007387 */ /* 0x0003e20000100c00 */
[----:B------:R-:W-:Y:S02]  /*3480*/  IMAD.MOV.U32 R6, RZ, RZ, 0x58b0e858 ;  /* 0x58b0e858ff067424 */ /* 0x000fe400078e00ff */
[----:B------:R-:W-:-:S02]  /*3490*/  IMAD.MOV.U32 R7, RZ, RZ, -0x307ab531 ;  /* 0xcf854acfff077424 */ /* 0x000fc400078e00ff */
[----:B0-----:R-:W-:Y:S02]  /*34a0*/  HFMA2 R8, -RZ, RZ, -37.84375, 4000 ;  /* 0xd0bb6bd0ff087431 */ /* 0x001fe400000001ff */
[----:B------:R-:W-:Y:S01]  /*34b0*/  IMAD.MOV.U32 R9, RZ, RZ, -0x103ad511 ;  /* 0xefc52aefff097424 */ /* 0x000fe200078e00ff */
[----:B------:R-:W-:Y:S01]  /*34c0*/  MOV R11, 0xfbed16fb ;  /* 0xfbed16fb000b7802 */ /* 0x000fe20000000f00 */
[----:B------:R-:W-:Y:S01]  /*34d0*/  IMAD.MOV.U32 R10, RZ, RZ, -0x55b01a56 ;  /* 0xaa4fe5aaff0a7424 */ /* 0x000fe200078e00ff */
[----:B------:R0:W-:Y:S01]  /*34e0*/  STL.128 [R1+0xa70], R4 ;  /* 0x000a700401007387 */ /* 0x0001e20000100c00 */
[----:B--2---:R-:W-:Y:S01]  /*34f0*/  IMAD.MOV.U32 R24, RZ, RZ, -0x63dc4064 ;  /* 0x9c23bf9cff187424 */ /* 0x004fe200078e00ff */
[----:B------:R-:W-:Y:S01]  /*3500*/  MOV R26, 0x72e49672 ;  /* 0x72e49672001a7802 */ /* 0x000fe20000000f00 */
[----:B------:R-:W-:Y:S01]  /*3510*/  IMAD.MOV.U32 R25, RZ, RZ, -0x5bac085c ;  /* 0xa453f7a4ff197424 */ /* 0x000fe200078e00ff */
[----:B------:R2:W-:Y:S01]  /*3520*/  STL.128 [R1+0xae0], R12 ;  /* 0x000ae00c01007387 */ /* 0x0005e20000100c00 */
[----:B------:R-:W-:-:S02]  /*3530*/  IMAD.MOV.U32 R27, RZ, RZ, -0x3f64a440 ;  /* 0xc09b5bc0ff1b7424 */ /* 0x000fc400078e00ff */
[----:B------:R-:W-:Y:S01]  /*3540*/  IMAD.MOV.U32 R20, RZ, RZ, 0x9121b09 ;  /* 0x09121b09ff147424 */ /* 0x000fe200078e00ff */
[----:B------:R3:W-:Y:S01]  /*3550*/  STL.128 [R1+0xa80], R8 ;  /* 0x000a800801007387 */ /* 0x0007e20000100c00 */
[----:B------:R-:W-:Y:S02]  /*3560*/  IMAD.MOV.U32 R21, RZ, RZ, -0x7ce2617d ;  /* 0x831d9e83ff157424 */ /* 0x000fe400078e00ff */
[----:B-1----:R-:W-:Y:S02]  /*3570*/  HFMA2 R18, -RZ, RZ, -16360, 0.0004241466522216796875 ;  /* 0xf3fd0ef3ff127431 */ /* 0x002fe400000001ff */
[----:B------:R-:W-:Y:S01]  /*3580*/  IMAD.MOV.U32 R23, RZ, RZ, 0x1a342e1a ;  /* 0x1a342e1aff177424 */ /* 0x000fe200078e00ff */
[----:B------:R1:W-:Y:S01]  /*3590*/  STL.128 [R1+0x970], R24 ;  /* 0x0009701801007387 */ /* 0x0003e20000100c00 */
[----:B------:R-:W-:Y:S02]  /*35a0*/  IMAD.MOV.U32 R16, RZ, RZ, 0x10203010 ;  /* 0x10203010ff107424 */ /* 0x000fe400078e00ff */
[----:B------:R-:W-:-:S02]  /*35b0*/  IMAD.MOV.U32 R17, RZ, RZ, -0x1ae501 ;  /* 0xffe51affff117424 */ /* 0x000fc400078e00ff */
[----:B0-----:R-:W-:Y:S02]  /*35c0*/  HFMA2 R6, -RZ, RZ, 2.25, -2.125 ;  /* 0x4080c040ff067431 */ /* 0x001fe400000001ff */
[----:B------:R-:W-:Y:S01]  /*35d0*/  IMAD.MOV.U32 R4, RZ, RZ, 0x51a2f351 ;  /* 0x51a2f351ff047424 */ /* 0x000fe200078e00ff */
[----:B------:R0:W-:Y:S01]  /*35e0*/  STL.128 [R1+0x9c0], R28 ;  /* 0x0009c01c01007387 */ /* 0x0001e20000100c00 */
[----:B------:R-:W-:Y:S02]  /*35f0*/  IMAD.MOV.U32 R5, RZ, RZ, -0x5ca2015d ;  /* 0xa35dfea3ff057424 */ /* 0x000fe400078e00ff */
[----:B--2---:R-:W-:Y:S02]  /*3600*/  HFMA2 R13, -RZ, RZ, 366.5, -1885 ;  /* 0x5dbae75dff0d7431 */ /* 0x004fe400000001ff */
[----:B------:R-:W-:Y:S01]  /*3610*/  IMAD.MOV.U32 R7, RZ, RZ, -0x70fa7571 ;  /* 0x8f058a8fff077424 */ /* 0x000fe200078e00ff */
[----:B------:R2:W-:Y:S01]  /*3620*/  STL.128 [R1+0xa00], R20 ;  /* 0x000a001401007387 */ /* 0x0005e20000100c00 */
[----:B------:R-:W-:Y:S01]  /*3630*/  IMAD.MOV.U32 R12, RZ, RZ, 0x64c8ac64 ;  /* 0x64c8ac64ff0c7424 */ /* 0x000fe200078e00ff */
[----:B---3--:R-:W-:Y:S01]  /*3640*/  MOV R9, 0x9d21bc9d ;  /* 0x9d21bc9d00097802 */ /* 0x008fe20000000f00 */
[----:B------:R-:W-:Y:S01]  /*3650*/  IMAD.MOV.U32 R14, RZ, RZ, 0x19322b19 ;  /* 0x19322b19ff0e7424 */ /* 0x000fe200078e00ff */
[----:B------:R3:W-:Y:S01]  /*3660*/  STL.128 [R1+0xac0], R4 ;  /* 0x000ac00401007387 */ /* 0x0007e20000100c00 */
[----:B------:R-:W-:Y:S01]  /*3670*/  IMAD.MOV.U32 R15, RZ, RZ, 0x73e69573 ;  /* 0x73e69573ff0f7424 */ /* 0x000fe200078e00ff */
[----:B-1----:R-:W-:Y:S01]  /*3680*/  MOV R25, 0x6edcb26e ;  /* 0x6edcb26e00197802 */ /* 0x002fe20000000f00 */
[----:B------:R-:W-:-:S02]  /*3690*/  IMAD.MOV.U32 R8, RZ, RZ, -0x6dc0526e ;  /* 0x923fad92ff087424 */ /* 0x000fc400078e00ff */
[----:B------:R-:W-:Y:S01]  /*36a0*/  IMAD.MOV.U32 R10, RZ, RZ, 0x38704838 ;  /* 0x38704838ff0a7424 */ /* 0x000fe200078e00ff */
[----:B------:R1:W-:Y:S01]  /*36b0*/  STL.128 [R1+0xb30], R12 ;  /* 0x000b300c01007387 */ /* 0x0003e20000100c00 */
[----:B------:R-:W-:Y:S02]  /*36c0*/  IMAD.MOV.U32 R11, RZ, RZ, -0xa0efb0b ;  /* 0xf5f104f5ff0b7424 */ /* 0x000fe400078e00ff */
[----:B0-----:R-:W-:Y:S02]  /*36d0*/  HFMA2 R30, -RZ, RZ, -1.6005859375, -183.75 ;  /* 0xbe67d9beff1e7431 */ /* 0x001fe400000001ff */
[----:B------:R-:W-:Y:S02]  /*36e0*/  IMAD.MOV.U32 R24, RZ, RZ, 0x1b362d1b ;  /* 0x1b362d1bff187424 */ /* 0x000fe400078e00ff */
[----:B------:R-:W-:Y:S01]  /*36f0*/  IMAD.MOV.U32 R26, RZ, RZ, 0x5ab4ee5a ;  /* 0x5ab4ee5aff1a7424 */ /* 0x000fe200078e00ff */
[----:B------:R0:W-:Y:S01]  /*3700*/  STL.128 [R1+0xad0], R8 ;  /* 0x000ad00801007387 */ /* 0x0001e20000100c00 */
[----:B------:R-:W-:Y:S01]  /*3710*/  IMAD.MOV.U32 R27, RZ, RZ, -0x5fa40460 ;  /* 0xa05bfba0ff1b7424 */ /* 0x000fe200078e00ff */
[----:B--2---:R-:W-:Y:S01]  /*3720*/  MOV R21, 0xf9e910f9 ;  /* 0xf9e910f900157802 */ /* 0x004fe20000000f00 */
[----:B------:R-:W-:-:S02]  /*3730*/  IMAD.MOV.U32 R20, RZ, RZ, 0x458acf45 ;  /* 0x458acf45ff147424 */ /* 0x000fc400078e00ff */
[----:B---3--:R-:W-:Y:S02]  /*3740*/  HFMA2 R4, -RZ, RZ, 495.5, -687.5 ;  /* 0x5fbee15fff047431 */ /* 0x008fe400000001ff */
[----:B------:R-:W-:Y:S01]  /*3750*/  IMAD.MOV.U32 R22, RZ, RZ, 0x2040602 ;  /* 0x02040602ff167424 */ /* 0x000fe200078e00ff */
[----:B------:R-:W-:Y:S01]  /*3760*/  MOV R7, 0x172e3917 ;  /* 0x172e391700077802 */ /* 0x000fe20000000f00 */
[----:B------:R-:W-:Y:S01]  /*3770*/  IMAD.MOV.U32 R23, RZ, RZ, 0x7ffe817f ;  /* 0x7ffe817fff177424 */ /* 0x000fe200078e00ff */
[----:B------:R2:W-:Y:S01]  /*3780*/  STL.128 [R1+0xa10], R24 ;  /* 0x000a101801007387 */ /* 0x0005e20000100c00 */
[----:B------:R-:W-:Y:S02]  /*3790*/  IMAD.MOV.U32 R19, RZ, RZ, -0x2d40922e ;  /* 0xd2bf6dd2ff137424 */ /* 0x000fe400078e00ff */
[----:B-1----:R-:W-:Y:S02]  /*37a0*/  HFMA2 R14, -RZ, RZ, 0.806640625, 24.90625 ;  /* 0x3a744e3aff0e7431 */ /* 0x002fe400000001ff */
[----:B------:R-:W-:Y:S01]  /*37b0*/  IMAD.MOV.U32 R5, RZ, RZ, -0x68ca5d69 ;  /* 0x9735a297ff057424 */ /* 0x000fe200078e00ff */
[----:B------:R1:W-:Y:S01]  /*37c0*/  STL.128 [R1+0xaa0], R20 ;  /* 0x000aa01401007387 */ /* 0x0003e20000100c00 */
[----:B------:R-:W-:-:S02]  /*37d0*/  IMAD.MOV.U32 R6, RZ, RZ, 0x4488cc44 ;  /* 0x4488cc44ff067424 */ /* 0x000fc400078e00ff */
[----:B------:R-:W-:Y:S01]  /*37e0*/  IMAD.MOV.U32 R12, RZ, RZ, -0x1f24c420 ;  /* 0xe0db3be0ff0c7424 */ /* 0x000fe200078e00ff */
[----:B0-----:R-:W-:Y:S01]  /*37f0*/  MOV R10, 0x7efc827e ;  /* 0x7efc827e000a7802 */ /* 0x001fe20000000f00 */
[----:B------:R-:W-:Y:S01]  /*3800*/  IMAD.MOV.U32 R8, RZ, RZ, -0x3b6ca83c ;  /* 0xc49357c4ff087424 */ /* 0x000fe200078e00ff */
[----:B------:R0:W-:Y:S01]  /*3810*/  STL.128 [R1+0xaf0], R16 ;  /* 0x000af01001007387 */ /* 0x0001e20000100c00 */
[----:B------:R-:W-:Y:S02]  /*3820*/  IMAD.MOV.U32 R9, RZ, RZ, -0x58aa0d59 ;  /* 0xa755f2a7ff097424 */ /* 0x000fe400078e00ff */
[----:B------:R-:W-:Y:S01]  /*3830*/  IMAD.MOV.U32 R11, RZ, RZ, 0x3d7a473d ;  /* 0x3d7a473dff0b7424 */ /* 0x000fe200078e00ff */
[----:B------:R3:W-:Y:S01]  /*3840*/  STL.128 [R1+0xb10], R4 ;  /* 0x000b100401007387 */ /* 0x0007e20000100c00 */
[----:B------:R-:W-:Y:S02]  /*3850*/  IMAD.MOV.U32 R13, RZ, RZ, 0x32645632 ;  /* 0x32645632ff0d7424 */ /* 0x000fe400078e00ff */
[----:B--2---:R-:W-:-:S02]  /*3860*/  HFMA2 R24, -RZ, RZ, 37, -8832 ;  /* 0x50a0f050ff187431 */ /* 0x004fc400000001ff */
[----:B------:R-:W-:Y:S01]  /*3870*/  IMAD.MOV.U32 R15, RZ, RZ, 0xa141e0a ;  /* 0x0a141e0aff0f7424 */ /* 0x000fe200078e00ff */
[----:B------:R2:W-:Y:S01]  /*3880*/  STL.128 [R1+0xb20], R8 ;  /* 0x000b200801007387 */ /* 0x0005e20000100c00 */
[----:B------:R-:W-:Y:S01]  /*3890*/  IMAD.MOV.U32 R28, RZ, RZ, 0x6ad4be6a ;  /* 0x6ad4be6aff1c7424 */ /* 0x000fe200078e00ff */
[----:B-1----:R-:W-:Y:S01]  /*38a0*/  MOV R20, 0x60c0a060 ;  /* 0x60c0a06000147802 */ /* 0x002fe20000000f00 */
[----:B------:R-:W-:Y:S01]  /*38b0*/  IMAD.MOV.U32 R29, RZ, RZ, -0x3472b935 ;  /* 0xcb8d46cbff1d7424 */ /* 0x000fe200078e00ff */
[----:B------:R1:W-:Y:S01]  /*38c0*/  STL.128 [R1+0xb80], R12 ;  /* 0x000b800c01007387 */ /* 0x0003e20000100c00 */
[----:B------:R-:W-:Y:S01]  /*38d0*/  IMAD.MOV.U32 R31, RZ, RZ, 0x39724b39 ;  /* 0x39724b39ff1f7424 */ /* 0x000fe200078e00ff */
[----:B------:R-:W-:Y:S01]  /*38e0*/  MOV R23, 0xdca37fdc ;  /* 0xdca37fdc00177802 */ /* 0x000fe20000000f00 */
[----:B------:R-:W-:Y:S01]  /*38f0*/  IMAD.MOV.U32 R21, RZ, RZ, -0x7ee6677f ;  /* 0x81199881ff157424 */ /* 0x000fe200078e00ff */
[----:B0-----:R-:W-:Y:S01]  /*3900*/  MOV R17, 0x60c0a06 ;  /* 0x060c0a0600117802 */ /* 0x001fe20000000f00 */
[----:B------:R-:W-:Y:S01]  /*3910*/  IMAD.MOV.U32 R22, RZ, RZ, 0x4f9ed14f ;  /* 0x4f9ed14fff167424 */ /* 0x000fe200078e00ff */
[----:B------:R0:W-:Y:S01]  /*3920*/  STL.128 [R1+0xa60], R28 ;  /* 0x000a601c01007387 */ /* 0x0001e20000100c00 */
[----:B------:R-:W-:Y:S01]  /*3930*/  IMAD.MOV.U32 R16, RZ, RZ, 0x4992db49 ;  /* 0x4992db49ff107424 */ /* 0x000fe200078e00ff */
[----:B---3--:R-:W-:Y:S01]  /*3940*/  MOV R5, 0xeec729ee ;  /* 0xeec729ee00057802 */ /* 0x008fe20000000f00 */
[----:B------:R-:W-:Y:S01]  /*3950*/  IMAD.MOV.U32 R4, RZ, RZ, 0x468cca46 ;  /* 0x468cca46ff047424 */ /* 0x000fe200078e00ff */
[----:B------:R-:W-:Y:S01]  /*3960*/  MOV R27, 0xa84be3a8 ;  /* 0xa84be3a8001b7802 */ /* 0x000fe20000000f00 */
[----:B------:R-:W-:-:S02]  /*3970*/  IMAD.MOV.U32 R6, RZ, RZ, -0x47942c48 ;  /* 0xb86bd3b8ff067424 */ /* 0x000fc400078e00ff */
[----:B--2---:R-:W-:Y:S02]  /*3980*/  HFMA2 R8, -RZ, RZ, -425.75, 48064 ;  /* 0xdea779deff087431 */ /* 0x004fe400000001ff */
[----:B------:R-:W-:Y:S01]  /*3990*/  IMAD.MOV.U32 R7, RZ, RZ, 0x14283c14 ;  /* 0x14283c14ff077424 */ /* 0x000fe200078e00ff */
[----:B------:R-:W-:Y:S01]  /*39a0*/  MOV R11, 0xdbad76db ;  /* 0xdbad76db000b7802 */ /* 0x000fe20000000f00 */
[----:B------:R-:W-:Y:S02]  /*39b0*/  IMAD.MOV.U32 R18, RZ, RZ, 0x24486c24 ;  /* 0x24486c24ff127424 */ /* 0x000fe400078e00ff */
[----:B-1----:R-:W-:Y:S02]  /*39c0*/  HFMA2 R12, -RZ, RZ, -0.0003054141998291015625, -0.0002777576446533203125 ;  /* 0x8d018c8dff0c7431 */ /* 0x002fe400000001ff */
[----:B------:R-:W-:Y:S01]  /*39d0*/  IMAD.MOV.U32 R19, RZ, RZ, 0x5cb8e45c ;  /* 0x5cb8e45cff137424 */ /* 0x000fe200078e00ff */
[----:B------:R-:W-:Y:S01]  /*39e0*/  MOV R15, 0xa949e0a9 ;  /* 0xa949e0a9000f7802 */ /* 0x000fe20000000f00 */
[----:B------:R-:W-:Y:S01]  /*39f0*/  IMAD.MOV.U32 R25, RZ, RZ, 0x3c78443c ;  /* 0x3c78443cff197424 */ /* 0x000fe200078e00ff */
[----:B------:R1:W-:Y:S01]  /*3a00*/  STL.128 [R1+0xb40], R20 ;  /* 0x000b401401007387 */ /* 0x0003e20000100c00 */
[----:B------:R-:W-:Y:S01]  /*3a10*/  IMAD.MOV.U32 R26, RZ, RZ, -0x60da4561 ;  /* 0x9f25ba9fff1a7424 */ /* 0x000fe200078e00ff */
[----:B0-----:R-:W-:Y:S01]  /*3a20*/  MOV R29, 0xc18140c ;  /* 0x0c18140c001d7802 */ /* 0x001fe20000000f00 */
[----:B------:R-:W-:Y:S01]  /*3a30*/  IMAD.MOV.U32 R28, RZ, RZ, -0x327eb333 ;  /* 0xcd814ccdff1c7424 */ /* 0x000fe200078e00ff */
[----:B------:R0:W-:Y:S01]  /*3a40*/  STL.128 [R1+0xb60], R4 ;  /* 0x000b600401007387 */ /* 0x0001e20000100c00 */
[----:B------:R-:W-:-:S02]  /*3a50*/  IMAD.MOV.U32 R30, RZ, RZ, 0x13263513 ;  /* 0x13263513ff1e7424 */ /* 0x000fc400078e00ff */
[----:B------:R-:W-:Y:S01]  /*3a60*/  IMAD.MOV.U32 R31, RZ, RZ, -0x133cd014 ;  /* 0xecc32fecff1f7424 */ /* 0x000fe200078e00ff */
[----:B------:R2:W-:Y:S01]  /*3a70*/  STL.128 [R1+0xb90], R16 ;  /* 0x000b901001007387 */ /* 0x0005e20000100c00 */
[----:B------:R-:W-:Y:S02]  /*3a80*/  IMAD.MOV.U32 R9, RZ, RZ, 0x5ebce25e ;  /* 0x5ebce25eff097424 */ /* 0x000fe400078e00ff */
[----:B------:R-:W-:Y:S01]  /*3a90*/  IMAD.MOV.U32 R10, RZ, RZ, 0xb161d0b ;  /* 0x0b161d0bff0a7424 */ /* 0x000fe200078e00ff */
[----:B------:R3:W-:Y:S01]  /*3aa0*/  STL.128 [R1+0xab0], R24 ;  /* 0x000ab01801007387 */ /* 0x0007e20000100c00 */
[----:B------:R-:W-:Y:S02]  /*3ab0*/  IMAD.MOV.U32 R13, RZ, RZ, -0x2a4e9b2b ;  /* 0xd5b164d5ff0d7424 */ /* 0x000fe400078e00ff */
[----:B------:R-:W-:Y:S02]  /*3ac0*/  IMAD.MOV.U32 R14, RZ, RZ, 0x4e9cd24e ;  /* 0x4e9cd24eff0e7424 */ /* 0x000fe400078e00ff */
[----:B-1----:R-:W-:Y:S01]  /*3ad0*/  HFMA2 R22, -RZ, RZ, -20272, 0.0001213550567626953125 ;  /* 0xf4f307f4ff167431 */ /* 0x002fe200000001ff */
[----:B------:R1:W-:Y:S01]  /*3ae0*/  STL.128 [R1+0xb00], R28 ;  /* 0x000b001c01007387 */ /* 0x0003e20000100c00 */
[----:B------:R-:W-:-:S02]  /*3af0*/  IMAD.MOV.U32 R20, RZ, RZ, 0x6cd8b46c ;  /* 0x6cd8b46cff147424 */ /* 0x000fc400078e00ff */
[----:B0-----:R-:W-:Y:S01]  /*3b00*/  HFMA2 R6, -RZ, RZ, -1235, 0.4931640625 ;  /* 0xe4d337e4ff067431 */ /* 0x001fe200000001ff */
[----:B------:R0:W-:Y:S01]  /*3b10*/  STL.128 [R1+0xb70], R8 ;  /* 0x000b700801007387 */ /* 0x0001e20000100c00 */
[----:B------:R-:W-:Y:S02]  /*3b20*/  IMAD.MOV.U32 R4, RZ, RZ, -0x6ec6576f ;  /* 0x9139a891ff047424 */ /* 0x000fe400078e00ff */
[----:B--2---:R-:W-:Y:S01]  /*3b30*/  HFMA2 R16, -RZ, RZ, -0.80419921875, -91.625 ;  /* 0xba6fd5baff107431 */ /* 0x004fe200000001ff */
[----:B------:R2:W-:Y:S01]  /*3b40*/  STL.128 [R1+0xbd0], R12 ;  /* 0x000bd00c01007387 */ /* 0x0005e20000100c00 */
[----:B------:R-:W-:Y:S01]  /*3b50*/  IMAD.MOV.U32 R5, RZ, RZ, -0x6ace5b6b ;  /* 0x9531a495ff057424 */ /* 0x000fe200078e00ff */
[----:B------:R-:W-:Y:S01]  /*3b60*/  MOV R19, 0x2e5c722e ;  /* 0x2e5c722e00137802 */ /* 0x000fe20000000f00 */
[----:B---3--:R-:W-:Y:S02]  /*3b70*/  HFMA2 R26, -RZ, RZ, -0.000516414642333984375, -0.05908203125 ;  /* 0x903bab90ff1a7431 */ /* 0x008fe400000001ff */
[----:B------:R-:W-:-:S02]  /*3b80*/  IMAD.MOV.U32 R7, RZ, RZ, 0x79f28b79 ;  /* 0x79f28b79ff077424 */ /* 0x000fc400078e00ff */
[----:B------:R-:W-:Y:S02]  /*3b90*/  IMAD.MOV.U32 R21, RZ, RZ, 0x56acfa56 ;  /* 0x56acfa56ff157424 */ /* 0x000fe400078e00ff */
[----:B-1----:R-:W-:Y:S02]  /*3ba0*/  HFMA2 R28, -RZ, RZ, -3.310546875, 368.5 ;  /* 0xc29f5dc2ff1c7431 */ /* 0x002fe400000001ff */
[----:B------:R-:W-:Y:S01]  /*3bb0*/  IMAD.MOV.U32 R23, RZ, RZ, -0x1530da16 ;  /* 0xeacf25eaff177424 */ /* 0x000fe200078e00ff */
[----:B------:R-:W-:Y:S01]  /*3bc0*/  MOV R31, 0x62c4a662 ;  /* 0x62c4a662001f7802 */ /* 0x000fe20000000f00 */
[----:B------:R-:W-:Y:S01]  /*3bd0*/  IMAD.MOV.U32 R17, RZ, RZ, 0x78f08878 ;  /* 0x78f08878ff117424 */ /* 0x000fe200078e00ff */
[----:B0-----:R-:W-:Y:S01]  /*3be0*/  MOV R9, 0xc88b43c8 ;  /* 0xc88b43c800097802 */ /* 0x001fe20000000f00 */
[----:B------:R-:W-:Y:S01]  /*3bf0*/  IMAD.MOV.U32 R8, RZ, RZ, -0x182acd19 ;  /* 0xe7d532e7ff087424 */ /* 0x000fe200078e00ff */
[----:B------:R0:W-:Y:S01]  /*3c00*/  STL.128 [R1+0xbb0], R4 ;  /* 0x000bb00401007387 */ /* 0x0001e20000100c00 */
[----:B------:R-:W-:-:S02]  /*3c10*/  IMAD.MOV.U32 R10, RZ, RZ, 0x376e5937 ;  /* 0x376e5937ff0a7424 */ /* 0x000fc400078e00ff */
[----:B--2---:R-:W-:Y:S02]  /*3c20*/  HFMA2 R14, -RZ, RZ, -0.278076171875, -7.703125 ;  /* 0xb473c7b4ff0e7431 */ /* 0x004fe400000001ff */
[----:B------:R-:W-:Y:S01]  /*3c30*/  IMAD.MOV.U32 R11, RZ, RZ, 0x6ddab76d ;  /* 0x6ddab76dff0b7424 */ /* 0x000fe200078e00ff */
[----:B------:R1:W-:Y:S01]  /*3c40*/  STL.128 [R1+0xbe0], R20 ;  /* 0x000be01401007387 */ /* 0x0003e20000100c00 */
[----:B------:R-:W-:Y:S02]  /*3c50*/  IMAD.MOV.U32 R18, RZ, RZ, 0x254a6f25 ;  /* 0x254a6f25ff127424 */ /* 0x000fe400078e00ff */
[----:B------:R-:W-:Y:S01]  /*3c60*/  IMAD.MOV.U32 R24, RZ, RZ, 0x22446622 ;  /* 0x22446622ff187424 */ /* 0x000fe200078e00ff */
[----:B------:R2:W-:Y:S01]  /*3c70*/  STL.128 [R1+0xbc0], R8 ;  /* 0x000bc00801007387 */ /* 0x0005e20000100c00 */
[----:B------:R-:W-:Y:S02]  /*3c80*/  IMAD.MOV.U32 R25, RZ, RZ, 0x2a547e2a ;  /* 0x2a547e2aff197424 */ /* 0x000fe400078e00ff */
[----:B------:R-:W-:Y:S01]  /*3c90*/  IMAD.MOV.U32 R27, RZ, RZ, -0x77f47c78 ;  /* 0x880b8388ff1b7424 */ /* 0x000fe200078e00ff */
[----:B------:R3:W-:Y:S01]  /*3ca0*/  STL.128 [R1+0xc00], R16 ;  /* 0x000c001001007387 */ /* 0x0007e20000100c00 */
[----:B------:R-:W-:-:S02]  /*3cb0*/  IMAD.MOV.U32 R29, RZ, RZ, -0x2c42912d ;  /* 0xd3bd6ed3ff1d7424 */ /* 0x000fc400078e00ff */
[----:B------:R-:W-:Y:S02]  /*3cc0*/  IMAD.MOV.U32 R30, RZ, RZ, -0x53bc1054 ;  /* 0xac43efacff1e7424 */ /* 0x000fe400078e00ff */
[----:B0-----:R-:W-:Y:S02]  /*3cd0*/  HFMA2 R4, -RZ, RZ, 15.171875, -338.75 ;  /* 0x4b96dd4bff047431 */ /* 0x001fe400000001ff */
[----:B------:R-:W-:Y:S01]  /*3ce0*/  IMAD.MOV.U32 R12, RZ, RZ, 0x1c38241c ;  /* 0x1c38241cff0c7424 */ /* 0x000fe200078e00ff */
[----:B------:R0:W-:Y:S01]  /*3cf0*/  STL.128 [R1+0xb50], R24 ;  /* 0x000b501801007387 */ /* 0x0001e20000100c00 */
[----:B------:R-:W-:Y:S02]  /*3d00*/  IMAD.MOV.U32 R13, RZ, RZ, -0x59a80e5a ;  /* 0xa657f1a6ff0d7424 */ /* 0x000fe400078e00ff */
[----:B-1----:R-:W-:Y:S02]  /*3d10*/  HFMA2 R22, -RZ, RZ, 0.00510406494140625, 0.0277862548828125 ;  /* 0x1d3a271dff167431 */ /* 0x002fe400000001ff */
[----:B------:R-:W-:Y:S01]  /*3d20*/  IMAD.MOV.U32 R15, RZ, RZ, -0x3968ae3a ;  /* 0xc69751c6ff0f7424 */ /* 0x000fe200078e00ff */
[----:B------:R1:W-:Y:S01]  /*3d30*/  STL.128 [R1+0xba0], R28 ;  /* 0x000ba01c01007387 */ /* 0x0003e20000100c00 */
[----:B------:R-:W-:-:S02]  /*3d40*/  IMAD.MOV.U32 R5, RZ, RZ, -0x429e2343 ;  /* 0xbd61dcbdff057424 */ /* 0x000fc400078e00ff */
[----:B--2---:R-:W-:Y:S02]  /*3d50*/  HFMA2 R10, -RZ, RZ, -0.340087890625, -4.70703125 ;  /* 0xb571c4b5ff0a7431 */ /* 0x004fe400000001ff */
[----:B------:R-:W-:Y:S01]  /*3d60*/  IMAD.MOV.U32 R6, RZ, RZ, -0x74f27975 ;  /* 0x8b0d868bff067424 */ /* 0x000fe200078e00ff */
[----:B------:R2:W-:Y:S01]  /*3d70*/  STL.128 [R1+0xc10], R12 ;  /* 0x000c100c01007387 */ /* 0x0005e20000100c00 */
[----:B------:R-:W-:Y:S01]  /*3d80*/  MOV R7, 0x8a0f858a ;  /* 0x8a0f858a00077802 */ /* 0x000fe20000000f00 */
[----:B---3--:R-:W-:Y:S02]  /*3d90*/  HFMA2 R16, -RZ, RZ, 737, -0.01441192626953125 ;  /* 0x61c2a361ff107431 */ /* 0x008fe400000001ff */
[----:B------:R-:W-:Y:S01]  /*3da0*/  IMAD.MOV.U32 R8, RZ, RZ, 0x70e09070 ;  /* 0x70e09070ff087424 */ /* 0x000fe200078e00ff */
[----:B------:R-:W-:Y:S01]  /*3db0*/  MOV R19, 0xb969d0b9 ;  /* 0xb969d0b900137802 */ /* 0x000fe20000000f00 */
[----:B------:R-:W-:Y:S01]  /*3dc0*/  IMAD.MOV.U32 R9, RZ, RZ, 0x3e7c423e ;  /* 0x3e7c423eff097424 */ /* 0x000fe200078e00ff */
[----:B------:R3:W-:Y:S01]  /*3dd0*/  STL.128 [R1+0xc30], R4 ;  /* 0x000c300401007387 */ /* 0x0007e20000100c00 */
[----:B------:R-:W-:Y:S01]  /*3de0*/  IMAD.MOV.U32 R11, RZ, RZ, 0x66ccaa66 ;  /* 0x66ccaa66ff0b7424 */ /* 0x000fe200078e00ff */
[----:B0-----:R-:W-:Y:S01]  /*3df0*/  MOV R25, 0x7af48e7a ;  /* 0x7af48e7a00197802 */ /* 0x001fe20000000f00 */
[----:B------:R-:W-:-:S02]  /*3e00*/  IMAD.MOV.U32 R24, RZ, RZ, 0x65caaf65 ;  /* 0x65caaf65ff187424 */ /* 0x000fc400078e00ff */
[----:B------:R-:W-:Y:S01]  /*3e10*/  IMAD.MOV.U32 R26, RZ, RZ, -0x51b81652 ;  /* 0xae47e9aeff1a7424 */ /* 0x000fe200078e00ff */
[----:B-1----:R-:W-:Y:S01]  /*3e20*/  MOV R29, 0xdda17cdd ;  /* 0xdda17cdd001d7802 */ /* 0x002fe20000000f00 */
[----:B------:R-:W-:Y:S01]  /*3e30*/  IMAD.MOV.U32 R27, RZ, RZ, 0x8101808 ;  /* 0x08101808ff1b7424 */ /* 0x000fe200078e00ff */
[----:B------:R-:W-:Y:S01]  /*3e40*/  STL.128 [R1+0xc40], R8 ;  /* 0x000c400801007387 */ /* 0x000fe20000100c00 */
[----:B------:R-:W-:Y:S01]  /*3e50*/  IMAD.MOV.U32 R28, RZ, RZ, -0x1734dc18 ;  /* 0xe8cb23e8ff1c7424 */ /* 0x000fe200078e00ff */
[----:B--2---:R-:W-:Y:S01]  /*3e60*/  MOV R13, 0x3060503 ;  /* 0x03060503000d7802 */ /* 0x004fe20000000f00 */
[----:B------:R-:W-:Y:S01]  /*3e70*/  IMAD.MOV.U32 R30, RZ, RZ, 0x74e89c74 ;  /* 0x74e89c74ff1e7424 */ /* 0x000fe200078e00ff */
[----:B------:R-:W-:Y:S01]  /*3e80*/  STL.128 [R1+0xbf0], R24 ;  /* 0x000bf01801007387 */ /* 0x000fe20000100c00 */
[----:B------:R-:W-:Y:S02]  /*3e90*/  IMAD.MOV.U32 R31, RZ, RZ, 0x1f3e211f ;  /* 0x1f3e211fff1f7424 */ /* 0x000fe400078e00ff */
[----:B------:R-:W-:-:S02]  /*3ea0*/  IMAD.MOV.U32 R12, RZ, RZ, 0x4890d848 ;  /* 0x4890d848ff0c7424 */ /* 0x000fc400078e00ff */
[----:B------:R-:W-:Y:S01]  /*3eb0*/  IMAD.MOV.U32 R14, RZ, RZ, -0x908fe0a ;  /* 0xf6f701f6ff0e7424 */ /* 0x000fe200078e00ff */
[----:B------:R-:W-:Y:S01]  /*3ec0*/  STL.128 [R1+0xc20], R28 ;  /* 0x000c201c01007387 */ /* 0x000fe20000100c00 */
[----:B------:R-:W-:Y:S02]  /*3ed0*/  IMAD.MOV.U32 R15, RZ, RZ, 0xe1c120e ;  /* 0x0e1c120eff0f7424 */ /* 0x000fe400078e00ff */
[----:B------:R-:W-:Y:S02]  /*3ee0*/  IMAD.MOV.U32 R17, RZ, RZ, 0x356a5f35 ;  /* 0x356a5f35ff117424 */ /* 0x000fe400078e00ff */
[----:B------:R-:W-:Y:S01]  /*3ef0*/  IMAD.MOV.U32 R18, RZ, RZ, 0x57aef957 ;  /* 0x57aef957ff127424 */ /* 0x000fe200078e00ff */
[----:B------:R0:W-:Y:S01]  /*3f00*/  STL.128 [R1+0xc50], R12 ;  /* 0x000c500c01007387 */ /* 0x0001e20000100c00 */
[----:B------:R-:W-:Y:S02]  /*3f10*/  IMAD.MOV.U32 R20, RZ, RZ, -0x79e86e7a ;  /* 0x86179186ff147424 */ /* 0x000fe400078e00ff */
[----:B------:R-:W-:Y:S01]  /*3f20*/  IMAD.MOV.U32 R21, RZ, RZ, -0x3e66a73f ;  /* 0xc19958c1ff157424 */ /* 0x000fe200078e00ff */
[----:B------:R-:W-:Y:S01]  /*3f30*/  STL.128 [R1+0xc60], R16 ;  /* 0x000c601001007387 */ /* 0x000fe20000100c00 */
[----:B------:R-:W-:-:S05]  /*3f40*/  IMAD.MOV.U32 R23, RZ, RZ, -0x61d84662 ;  /* 0x9e27b99eff177424 */ /* 0x000fca00078e00ff */
[----:B------:R-:W-:Y:S01]  /*3f50*/  STL.128 [R1+0xc70], R20 ;  /* 0x000c701401007387 */ /* 0x000fe20000100c00 */
[----:B------:R-:W-:Y:S06]  /*3f60*/  BAR.SYNC.DEFER_BLOCKING 0x0 ;  /* 0x0000000000007b1d */ /* 0x000fec0000010000 */
[----:B------:R-:W2:Y:S04]  /*3f70*/  LDG.E R37, desc[UR12][R34.64] ;  /* 0x0000000c22257981 */ /* 0x000ea8000c1e1900 */
[----:B----4-:R-:W2:Y:S02]  /*3f80*/  LDG.E R0, desc[UR12][R32.64] ;  /* 0x0000000c20007981 */ /* 0x010ea4000c1e1900 */
[----:B--2---:R-:W-:-:S05]  /*3f90*/  LOP3.LUT R37, R0, R37, RZ, 0x3c, !PT ;  /* 0x0000002500257212 */ /* 0x004fca00078e3cff */
[----:B------:R-:W-:Y:S04]  /*3fa0*/  STG.E desc[UR12][R32.64], R37 ;  /* 0x0000002520007986 */ /* 0x000fe8000c10190c */
[----:B------:R-:W2:Y:S04]  /*3fb0*/  LDG.E R36, desc[UR12][R34.64+0x4] ;  /* 0x0000040c22247981 */ /* 0x000ea8000c1e1900 */
[----:B------:R-:W2:Y:S04]  /*3fc0*/  LDG.E R3, desc[UR12][R32.64+0x4] ;  /* 0x0000040c20037981 */ /* 0x000ea8000c1e1900 */
[----:B------:R-:W4:Y:S04]  /*3fd0*/  LDG.E R0, desc[UR12][R32.64+0x8] ;  /* 0x0000080c20007981 */ /* 0x000f28000c1e1900 */
[----:B------:R-:W5:Y:S01]  /*3fe0*/  LDG.E R2, desc[UR12][R32.64+0xc] ;  /* 0x00000c0c20027981 */ /* 0x000f62000c1e1900 */
[----:B--2---:R-:W-:-:S05]  /*3ff0*/  LOP3.LUT R36, R3, R36, RZ, 0x3c, !PT ;  /* 0x0000002403247212 */ /* 0x004fca00078e3cff */
[----:B------:R-:W-:Y:S04]  /*4000*/  STG.E desc[UR12][R32.64+0x4], R36 ;  /* 0x0000042420007986 */ /* 0x000fe8000c10190c */
[----:B------:R-:W4:Y:S01]  /*4010*/  LDG.E R3, desc[UR12][R34.64+0x8] ;  /* 0x0000080c22037981 */ /* 0x000f22000c1e1900 */
[----:B---3--:R-:W-:Y:S01]  /*4020*/  IMAD.MOV.U32 R4, RZ, RZ, -0x3178b632 ;  /* 0xce8749ceff047424 */ /* 0x008fe200078e00ff */
[----:B------:R-:W-:Y:S01]  /*4030*/  MOV R5, 0x55aaff55 ;  /* 0x55aaff5500057802 */ /* 0x000fe20000000f00 */
[----:B------:R-:W-:Y:S02]  /*4040*/  IMAD.MOV.U32 R6, RZ, RZ, 0x28507828 ;  /* 0x28507828ff067424 */ /* 0x000fe400078e00ff */
[----:B------:R-:W-:-:S05]  /*4050*/  IMAD.MOV.U32 R7, RZ, RZ, -0x205a8521 ;  /* 0xdfa57adfff077424 */ /* 0x000fca00078e00ff */
[----:B------:R1:W-:Y:S01]  /*4060*/  STL.128 [R1+0xcb0], R4 ;  /* 0x000cb00401007387 */ /* 0x0003e20000100c00 */
[----:B0-----:R-:W-:Y:S01]  /*4070*/  IMAD.MOV.U32 R12, RZ, RZ, -0x1e26c71f ;  /* 0xe1d938e1ff0c7424 */ /* 0x001fe200078e00ff */
[----:B------:R-:W-:Y:S01]  /*4080*/  MOV R13, 0xf8eb13f8 ;  /* 0xf8eb13f8000d7802 */ /* 0x000fe20000000f00 */
[----:B------:R-:W-:Y:S02]  /*4090*/  IMAD.MOV.U32 R14, RZ, RZ, -0x67d44c68 ;  /* 0x982bb398ff0e7424 */ /* 0x000fe400078e00ff */
[----:B------:R-:W-:Y:S02]  /*40a0*/  IMAD.MOV.U32 R15, RZ, RZ, 0x11223311 ;  /* 0x11223311ff0f7424 */ /* 0x000fe400078e00ff */
[----:B-1----:R-:W-:Y:S01]  /*40b0*/  IMAD.MOV.U32 R4, RZ, RZ, -0xf20d0e ;  /* 0xff0df2f2ff047424 */ /* 0x002fe200078e00ff */
[----:B------:R-:W-:Y:S01]  /*40c0*/  MOV R5, 0xd6bd6b6b ;  /* 0xd6bd6b6b00057802 */ /* 0x000fe20000000f00 */
[----:B------:R-:W-:Y:S02]  /*40d0*/  IMAD.MOV.U32 R6, RZ, RZ, -0x214e9091 ;  /* 0xdeb16f6fff067424 */ /* 0x000fe400078e00ff */
[----:B------:R-:W-:-:S05]  /*40e0*/  IMAD.MOV.U32 R7, RZ, RZ, -0x6eab3a3b ;  /* 0x9154c5c5ff077424 */ /* 0x000fca00078e00ff */
[----:B------:R0:W-:Y:S04]  /*40f0*/  STL.128 [R1+0xd10], R4 ;  /* 0x000d100401007387 */ /* 0x0001e80000100c00 */
[----:B------:R1:W-:Y:S01]  /*4100*/  STL.128 [R1+0xc80], R12 ;  /* 0x000c800c01007387 */ /* 0x0003e20000100c00 */
[----:B0-----:R-:W-:Y:S02]  /*4110*/  HFMA2 R6, -RZ, RZ, 511.25, -0.0129547119140625 ;  /* 0x5ffda2a2ff067431 */ /* 0x001fe400000001ff */
[----:B------:R-:W-:Y:S02]  /*4120*/  IMAD.MOV.U32 R4, RZ, RZ, 0x41ecadad ;  /* 0x41ecadadff047424 */ /* 0x000fe400078e00ff */
[----:B------:R-:W-:Y:S02]  /*4130*/  IMAD.MOV.U32 R5, RZ, RZ, -0x4c982b2c ;  /* 0xb367d4d4ff057424 */ /* 0x000fe400078e00ff */
[----:B------:R-:W-:-:S02]  /*4140*/  IMAD.MOV.U32 R7, RZ, RZ, 0x45eaafaf ;  /* 0x45eaafafff077424 */ /* 0x000fc400078e00ff */
[----:B-1----:R-:W-:-:S03]  /*4150*/  HFMA2 R14, -RZ, RZ, 3.2578125, -6.2578125 ;  /* 0x4284c642ff0e7431 */ /* 0x002fc600000001ff */
[----:B------:R0:W-:Y:S01]  /*4160*/  STL.128 [R1+0xd60], R4 ;  /* 0x000d600401007387 */ /* 0x0001e20000100c00 */
[----:B------:R-:W-:Y:S02]  /*4170*/  IMAD.MOV.U32 R12, RZ, RZ, -0x409a2541 ;  /* 0xbf65dabfff0c7424 */ /* 0x000fe400078e00ff */
[----:B------:R-:W-:Y:S02]  /*4180*/  IMAD.MOV.U32 R13, RZ, RZ, -0x1928ce1a ;  /* 0xe6d731e6ff0d7424 */ /* 0x000fe400078e00ff */
[----:B------:R-:W-:Y:S02]  /*4190*/  IMAD.MOV.U32 R15, RZ, RZ, 0x68d0b868 ;  /* 0x68d0b868ff0f7424 */ /* 0x000fe400078e00ff */
[----:B------:R-:W-:Y:S02]  /*41a0*/  HFMA2 R16, -RZ, RZ, 2980, -0.92626953125 ;  /* 0x69d2bb69ff107431 */ /* 0x000fe400000001ff */
[----:B------:R-:W-:Y:S02]  /*41b0*/  HFMA2 R8, -RZ, RZ, -0.0002448558807373046875, -0.00046062469482421875 ;  /* 0x8c038f8cff087431 */ /* 0x000fe400000001ff */
[----:B0-----:R-:W-:-:S02]  /*41c0*/  HFMA2 R6, -RZ, RZ, 6.39453125, 0.01393890380859375 ;  /* 0x46652323ff067431 */ /* 0x001fc400000001ff */
[----:B------:R-:W-:Y:S02]  /*41d0*/  IMAD.MOV.U32 R4, RZ, RZ, 0x80c0404 ;  /* 0x080c0404ff047424 */ /* 0x000fe400078e00ff */
[----:B------:R-:W-:Y:S02]  /*41e0*/  IMAD.MOV.U32 R5, RZ, RZ, -0x6aad3839 ;  /* 0x9552c7c7ff057424 */ /* 0x000fe400078e00ff */
[----:B------:R-:W-:Y:S01]  /*41f0*/  IMAD.MOV.U32 R7, RZ, RZ, -0x62a13c3d ;  /* 0x9d5ec3c3ff077424 */ /* 0x000fe200078e00ff */
[----:B----4-:R-:W-:-:S05]  /*4200*/  LOP3.LUT R0, R0, R3, RZ, 0x3c, !PT ;  /* 0x0000000300007212 */ /* 0x010fca00078e3cff */
[----:B------:R-:W-:Y:S04]  /*4210*/  STG.E desc[UR12][R32.64+0x8], R0 ;  /* 0x0000080020007986 */ /* 0x000fe8000c10190c */
[----:B------:R-:W5:Y:S01]  /*4220*/  LDG.E R3, desc[UR12][R34.64+0xc] ;  /* 0x00000c0c22037981 */ /* 0x000f62000c1e1900 */
[----:B------:R-:W-:-:S03]  /*4230*/  IMAD.MOV.U32 R17, RZ, RZ, -0x26568f27 ;  /* 0xd9a970d9ff117424 */ /* 0x000fc600078e00ff */
[----:B------:R0:W-:Y:S01]  /*4240*/  STL.128 [R1+0xdc0], R4 ;  /* 0x000dc00401007387 */ /* 0x0001e20000100c00 */
[----:B------:R-:W-:Y:S01]  /*4250*/  IMAD.MOV.U32 R18, RZ, RZ, -0x71f87672 ;  /* 0x8e07898eff127424 */ /* 0x000fe200078e00ff */
[----:B------:R-:W-:Y:S01]  /*4260*/  MOV R19, 0x9433a794 ;  /* 0x9433a79400137802 */ /* 0x000fe20000000f00 */
[----:B------:R-:W-:Y:S01]  /*4270*/  IMAD.MOV.U32 R9, RZ, RZ, -0x5ea6075f ;  /* 0xa159f8a1ff097424 */ /* 0x000fe200078e00ff */
[----:B------:R1:W-:Y:S01]  /*4280*/  STL.128 [R1+0xcd0], R12 ;  /* 0x000cd00c01007387 */ /* 0x0003e20000100c00 */
[----:B------:R-:W-:Y:S01]  /*4290*/  IMAD.MOV.U32 R10, RZ, RZ, -0x76f67f77 ;  /* 0x89098089ff0a7424 */ /* 0x000fe200078e00ff */
[----:B------:R-:W-:Y:S02]  /*42a0*/  MOV R11, 0xd1a170d ;  /* 0x0d1a170d000b7802 */ /* 0x000fe40000000f00 */
[----:B------:R2:W-:Y:S01]  /*42b0*/  STL.128 [R1+0xc90], R16 ;  /* 0x000c901001007387 */ /* 0x0005e20000100c00 */
[----:B0-----:R-:W-:Y:S01]  /*42c0*/  HFMA2 R7, -RZ, RZ, 255.375, -0.009033203125 ;  /* 0x5bfba0a0ff077431 */ /* 0x001fe200000001ff */
[----:B------:R-:W-:Y:S01]  /*42d0*/  MOV R4, 0x362d1b1b ;  /* 0x362d1b1b00047802 */ /* 0x000fe20000000f00 */
[----:B------:R-:W-:-:S02]  /*42e0*/  IMAD.MOV.U32 R5, RZ, RZ, -0x234d9192 ;  /* 0xdcb26e6eff057424 */ /* 0x000fc400078e00ff */
[----:B-1----:R-:W-:Y:S02]  /*42f0*/  HFMA2 R14, -RZ, RZ, 23.59375, -0.059906005859375 ;  /* 0x4de6ababff0e7431 */ /* 0x002fe400000001ff */
[----:B------:R-:W-:Y:S02]  /*4300*/  IMAD.MOV.U32 R6, RZ, RZ, -0x4b11a5a6 ;  /* 0xb4ee5a5aff067424 */ /* 0x000fe400078e00ff */
[----:B------:R-:W-:Y:S02]  /*4310*/  IMAD.MOV.U32 R12, RZ, RZ, -0x18e60102 ;  /* 0xe719fefeff0c7424 */ /* 0x000fe400078e00ff */
[----:B------:R-:W-:Y:S02]  /*4320*/  IMAD.MOV.U32 R13, RZ, RZ, -0x4a9d2829 ;  /* 0xb562d7d7ff0d7424 */ /* 0x000fe400078e00ff */
[----:B------:R-:W-:Y:S01]  /*4330*/  IMAD.MOV.U32 R15, RZ, RZ, -0x1365898a ;  /* 0xec9a7676ff0f7424 */ /* 0x000fe200078e00ff */
[----:B------:R0:W-:Y:S01]  /*4340*/  STL.128 [R1+0xcc0], R8 ;  /* 0x000cc00801007387 */ /* 0x0001e20000100c00 */
[----:B--2---:R-:W-:Y:S01]  /*4350*/  IMAD.MOV.U32 R16, RZ, RZ, 0x4182c341 ;  /* 0x4182c341ff107424 */ /* 0x004fe200078e00ff */
[----:B------:R-:W-:Y:S01]  /*4360*/  MOV R17, 0x9929b099 ;  /* 0x9929b09900117802 */ /* 0x000fe20000000f00 */
[----:B------:R-:W-:Y:S01]  /*4370*/  IMAD.MOV.U32 R18, RZ, RZ, 0x2d5a772d ;  /* 0x2d5a772dff127424 */ /* 0x000fe200078e00ff */
[----:B------:R1:W-:Y:S01]  /*4380*/  STL.128 [R1+0xe10], R4 ;  /* 0x000e100401007387 */ /* 0x0003e20000100c00 */
[----:B------:R-:W-:-:S03]  /*4390*/  IMAD.MOV.U32 R19, RZ, RZ, 0xf1e110f ;  /* 0x0f1e110fff137424 */ /* 0x000fc600078e00ff */
[----:B------:R2:W-:Y:S01]  /*43a0*/  STL.128 [R1+0xd30], R12 ;  /* 0x000d300c01007387 */ /* 0x0005e20000100c00 */
[----:B0-----:R-:W-:Y:S02]  /*43b0*/  HFMA2 R8, -RZ, RZ, 552, 0.130859375 ;  /* 0x60503030ff087431 */ /* 0x001fe400000001ff */
[----:B------:R-:W-:Y:S01]  /*43c0*/  IMAD.MOV.U32 R9, RZ, RZ, 0x2030101 ;  /* 0x02030101ff097424 */ /* 0x000fe200078e00ff */
[----:B------:R-:W-:Y:S01]  /*43d0*/  MOV R11, 0x567d2b2b ;  /* 0x567d2b2b000b7802 */ /* 0x000fe20000000f00 */
[----:B-1----:R-:W-:Y:S01]  /*43e0*/  IMAD.MOV.U32 R4, RZ, RZ, 0x40602020 ;  /* 0x40602020ff047424 */ /* 0x002fe200078e00ff */
[----:B------:R-:W-:Y:S01]  /*43f0*/  MOV R6, 0x79c8b1b1 ;  /* 0x79c8b1b100067802 */ /* 0x000fe20000000f00 */
[----:B------:R-:W-:Y:S02]  /*4400*/  IMAD.MOV.U32 R5, RZ, RZ, -0x1ce00304 ;  /* 0xe31ffcfcff057424 */ /* 0x000fe400078e00ff */
[----:B------:R-:W-:Y:S02]  /*4410*/  IMAD.MOV.U32 R7, RZ, RZ, -0x4912a4a5 ;  /* 0xb6ed5b5bff077424 */ /* 0x000fe400078e00ff */
[----:B--2---:R-:W-:-:S02]  /*4420*/  HFMA2 R12, -RZ, RZ, 23584, -0.482177734375 ;  /* 0x75c2b7b7ff0c7431 */ /* 0x004fc400000001ff */
[----:B------:R-:W-:Y:S01]  /*4430*/  IMAD.MOV.U32 R10, RZ, RZ, -0x31569899 ;  /* 0xcea96767ff0a7424 */ /* 0x000fe200078e00ff */
[----:B------:R-:W-:Y:S01]  /*4440*/  MOV R15, 0x4c6a2626 ;  /* 0x4c6a2626000f7802 */ /* 0x000fe20000000f00 */
[----:B------:R-:W-:Y:S01]  /*4450*/  IMAD.MOV.U32 R13, RZ, RZ, -0x1ee30203 ;  /* 0xe11cfdfdff0d7424 */ /* 0x000fe200078e00ff */
[----:B------:R0:W-:Y:S01]  /*4460*/  STL.128 [R1+0xce0], R16 ;  /* 0x000ce01001007387 */ /* 0x0001e20000100c00 */
[----:B------:R-:W-:-:S03]  /*4470*/  IMAD.MOV.U32 R14, RZ, RZ, 0x3dae9393 ;  /* 0x3dae9393ff0e7424 */ /* 0x000fc600078e00ff */
[----:B------:R1:W-:Y:S04]  /*4480*/  STL.128 [R1+0xe50], R4 ;  /* 0x000e500401007387 */ /* 0x0003e80000100c00 */
[----:B------:R2:W-:Y:S04]  /*4490*/  STL.128 [R1+0xd20], R8 ;  /* 0x000d200801007387 */ /* 0x0005e80000100c00 */
[----:B------:R3:W-:Y:S01]  /*44a0*/  STL.128 [R1+0xd80], R12 ;  /* 0x000d800c01007387 */ /* 0x0007e20000100c00 */
[----:B0-----:R-:W-:Y:S02]  /*44b0*/  HFMA2 R16, -RZ, RZ, -7252, -57152 ;  /* 0xef15fafaff107431 */ /* 0x001fe400000001ff */
[----:B------:R-:W-:Y:S01]  /*44c0*/  IMAD.MOV.U32 R17, RZ, RZ, -0x4d14a6a7 ;  /* 0xb2eb5959ff117424 */ /* 0x000fe200078e00ff */
[----:B------:R-:W-:Y:S01]  /*44d0*/  MOV R19, 0xfb0bf0f0 ;  /* 0xfb0bf0f000137802 */ /* 0x000fe20000000f00 */
[----:B-1----:R-:W-:-:S02]  /*44e0*/  HFMA2 R5, -RZ, RZ, -0.0033397674560546875, 21.203125 ;  /* 0x9ad74d4dff057431 */ /* 0x002fc400000001ff */
[----:B------:R-:W-:Y:S02]  /*44f0*/  IMAD.MOV.U32 R18, RZ, RZ, -0x7136b8b9 ;  /* 0x8ec94747ff127424 */ /* 0x000fe400078e00ff */
[----:B------:R-:W-:Y:S01]  /*4500*/  IMAD.MOV.U32 R4, RZ, RZ, -0x793abcbd ;  /* 0x86c54343ff047424 */ /* 0x000fe200078e00ff */
[----:B--2---:R-:W-:Y:S01]  /*4510*/  MOV R9, 0x53f7a4a4 ;  /* 0x53f7a4a400097802 */ /* 0x004fe20000000f00 */
[----:B------:R-:W-:Y:S02]  /*4520*/  IMAD.MOV.U32 R8, RZ, RZ, 0x23bf9c9c ;  /* 0x23bf9c9cff087424 */ /* 0x000fe400078e00ff */
[----:B------:R-:W-:Y:S02]  /*4530*/  IMAD.MOV.U32 R10, RZ, RZ, -0x1b698d8e ;  /* 0xe4967272ff0a7424 */ /* 0x000fe400078e00ff */
[----:B------:R-:W-:Y:S02]  /*4540*/  IMAD.MOV.U32 R11, RZ, RZ, -0x64a43f40 ;  /* 0x9b5bc0c0ff0b7424 */ /* 0x000fe400078e00ff */
[----:B------:R-:W-:-:S02]  /*4550*/  IMAD.MOV.U32 R6, RZ, RZ, 0x66553333 ;  /* 0x66553333ff067424 */ /* 0x000fc400078e00ff */
[----:B------:R-:W-:Y:S02]  /*4560*/  IMAD.MOV.U32 R7, RZ, RZ, 0x11948585 ;  /* 0x11948585ff077424 */ /* 0x000fe400078e00ff */
[----:B---3--:R-:W-:Y:S02]  /*4570*/  HFMA2 R12, -RZ, RZ, 0.0003683567047119140625, 0.00010722875595092773438 ;  /* 0x0e090707ff0c7431 */ /* 0x008fe400000001ff */
[----:B------:R-:W-:Y:S01]  /*4580*/  IMAD.MOV.U32 R13, RZ, RZ, 0x24361212 ;  /* 0x24361212ff0d7424 */ /* 0x000fe200078e00ff */
[----:B------:R-:W-:Y:S01]  /*4590*/  MOV R15, 0xdf3de2e2 ;  /* 0xdf3de2e2000f7802 */ /* 0x000fe20000000f00 */
[----:B------:R-:W-:Y:S01]  /*45a0*/  IMAD.MOV.U32 R14, RZ, RZ, 0x1b9b8080 ;  /* 0x1b9b8080ff0e7424 */ /* 0x000fe200078e00ff */
[----:B------:R0:W-:Y:S01]  /*45b0*/  STL.128 [R1+0xd50], R16 ;  /* 0x000d501001007387 */ /* 0x0001e20000100c00 */
[----:B------:R-:W-:-:S03]  /*45c0*/  HFMA2 R22, -RZ, RZ, -0.00010806322097778320312, -0.000796794891357421875 ;  /* 0x87159287ff167431 */ /* 0x000fc600000001ff */
[----:B------:R1:W-:Y:S04]  /*45d0*/  STL.128 [R1+0xd70], R8 ;  /* 0x000d700801007387 */ /* 0x0003e80000100c00 */
[----:B------:R2:W-:Y:S01]  /*45e0*/  STL.128 [R1+0xe90], R4 ;  /* 0x000e900401007387 */ /* 0x0005e20000100c00 */
[----:B------:R-:W-:Y:S02]  /*45f0*/  IMAD.MOV.U32 R20, RZ, RZ, -0x64d24965 ;  /* 0x9b2db69bff147424 */ /* 0x000fe400078e00ff */
[----:B------:R-:W-:Y:S02]  /*4600*/  HFMA2 R24, -RZ, RZ, -0.1400146484375, -15.375 ;  /* 0xb07bcbb0ff187431 */ /* 0x000fe400000001ff */
[----:B------:R-:W-:Y:S01]  /*4610*/  IMAD.MOV.U32 R21, RZ, RZ, 0x1e3c221e ;  /* 0x1e3c221eff157424 */ /* 0x000fe200078e00ff */
[----:B------:R3:W-:Y:S01]  /*4620*/  STL.128 [R1+0xde0], R12 ;  /* 0x000de00c01007387 */ /* 0x0007e20000100c00 */
[----:B0-----:R-:W-:-:S02]  /*4630*/  HFMA2 R18, -RZ, RZ, -20512, -32624 ;  /* 0xf502f7f7ff127431 */ /* 0x001fc400000001ff */
[----:B------:R-:W-:Y:S02]  /*4640*/  IMAD.MOV.U32 R16, RZ, RZ, 0x6c5a3636 ;  /* 0x6c5a3636ff107424 */ /* 0x000fe400078e00ff */
[----:B-1----:R-:W-:Y:S01]  /*4650*/  IMAD.MOV.U32 R8, RZ, RZ, 0x30281818 ;  /* 0x30281818ff087424 */ /* 0x002fe200078e00ff */
[----:B------:R-:W-:Y:S01]  /*4660*/  MOV R9, 0x37a19696 ;  /* 0x37a1969600097802 */ /* 0x000fe20000000f00 */
[----:B------:R-:W-:Y:S02]  /*4670*/  IMAD.MOV.U32 R10, RZ, RZ, 0xa0f0505 ;  /* 0x0a0f0505ff0a7424 */ /* 0x000fe400078e00ff */
[----:B------:R-:W-:Y:S02]  /*4680*/  IMAD.MOV.U32 R11, RZ, RZ, 0x2fb59a9a ;  /* 0x2fb59a9aff0b7424 */ /* 0x000fe400078e00ff */
[----:B--2---:R-:W-:Y:S02]  /*4690*/  HFMA2 R4, -RZ, RZ, 1.9189453125, -0.00080204010009765625 ;  /* 0x3fad9292ff047431 */ /* 0x004fe400000001ff */
[----:B------:R-:W-:Y:S01]  /*46a0*/  IMAD.MOV.U32 R17, RZ, RZ, 0x7e413f3f ;  /* 0x7e413f3fff117424 */ /* 0x000fe200078e00ff */
[----:B------:R-:W-:Y:S01]  /*46b0*/  MOV R7, 0xf104f5f5 ;  /* 0xf104f5f500077802 */ /* 0x000fe20000000f00 */
[----:B------:R-:W-:-:S02]  /*46c0*/  IMAD.MOV.U32 R19, RZ, RZ, -0x7cb03334 ;  /* 0x834fccccff137424 */ /* 0x000fc400078e00ff */
[----:B------:R-:W-:Y:S02]  /*46d0*/  IMAD.MOV.U32 R5, RZ, RZ, 0x21bc9d9d ;  /* 0x21bc9d9dff057424 */ /* 0x000fe400078e00ff */
[----:B------:R-:W-:Y:S02]  /*46e0*/  IMAD.MOV.U32 R6, RZ, RZ, 0x70483838 ;  /* 0x70483838ff067424 */ /* 0x000fe400078e00ff */
[----:B---3--:R-:W-:Y:S02]  /*46f0*/  HFMA2 R14, -RZ, RZ, 0, 0 ;  /* 0x00000000ff0e7431 */ /* 0x008fe400000001ff */
[----:B------:R-:W-:Y:S01]  /*4700*/  IMAD.MOV.U32 R23, RZ, RZ, -0x1636df17 ;  /* 0xe9c920e9ff177424 */ /* 0x000fe200078e00ff */
[----:B------:R0:W-:Y:S01]  /*4710*/  STL.128 [R1+0xdd0], R8 ;  /* 0x000dd00801007387 */ /* 0x0001e20000100c00 */
[----:B------:R-:W-:Y:S01]  /*4720*/  IMAD.MOV.U32 R25, RZ, RZ, 0x54a8fc54 ;  /* 0x54a8fc54ff197424 */ /* 0x000fe200078e00ff */
[----:B------:R-:W-:Y:S01]  /*4730*/  MOV R27, 0x162c3a16 ;  /* 0x162c3a16001b7802 */ /* 0x000fe20000000f00 */
[----:B------:R-:W-:Y:S01]  /*4740*/  IMAD.MOV.U32 R26, RZ, RZ, -0x44922945 ;  /* 0xbb6dd6bbff1a7424 */ /* 0x000fe200078e00ff */
[----:B------:R-:W-:Y:S01]  /*4750*/  MOV R12, 0xa6f55353 ;  /* 0xa6f55353000c7802 */ /* 0x000fe20000000f00 */
[----:B------:R-:W-:Y:S01]  /*4760*/  IMAD.MOV.U32 R13, RZ, RZ, -0x46972e2f ;  /* 0xb968d1d1ff0d7424 */ /* 0x000fe200078e00ff */
[----:B------:R1:W-:Y:S01]  /*4770*/  STL.128 [R1+0xd90], R16 ;  /* 0x000d901001007387 */ /* 0x0003e20000100c00 */
[----:B------:R-:W-:-:S03]  /*4780*/  IMAD.MOV.U32 R15, RZ, RZ, -0x3ed31213 ;  /* 0xc12cededff0f7424 */ /* 0x000fc600078e00ff */
[----:B------:R2:W-:Y:S01]  /*4790*/  STL.128 [R1+0xed0], R4 ;  /* 0x000ed00401007387 */ /* 0x0005e20000100c00 */
[----:B0-----:R-:W-:Y:S01]  /*47a0*/  IMAD.MOV.U32 R8, RZ, RZ, -0x5b09adae ;  /* 0xa4f65252ff087424 */ /* 0x001fe200078e00ff */
[----:B------:R-:W-:Y:S01]  /*47b0*/  MOV R10, 0xb761d6d6 ;  /* 0xb761d6d6000a7802 */ /* 0x000fe20000000f00 */
[----:B------:R-:W-:Y:S02]  /*47c0*/  IMAD.MOV.U32 R9, RZ, RZ, 0x764d3b3b ;  /* 0x764d3b3bff097424 */ /* 0x000fe400078e00ff */
[----:B------:R-:W-:Y:S01]  /*47d0*/  IMAD.MOV.U32 R11, RZ, RZ, 0x7dceb3b3 ;  /* 0x7dceb3b3ff0b7424 */ /* 0x000fe200078e00ff */
[----:B------:R0:W-:Y:S01]  /*47e0*/  STL.128 [R1+0xca0], R20 ;  /* 0x000ca01401007387 */ /* 0x0001e20000100c00 */
[----:B-1----:R-:W-:Y:S01]  /*47f0*/  IMAD.MOV.U32 R16, RZ, RZ, -0x32d91415 ;  /* 0xcd26ebebff107424 */ /* 0x002fe200078e00ff */
[----:B------:R-:W-:Y:S01]  /*4800*/  MOV R18, 0x7fcdb2b2 ;  /* 0x7fcdb2b200127802 */ /* 0x000fe20000000f00 */
[----:B------:R-:W-:Y:S02]  /*4810*/  IMAD.MOV.U32 R17, RZ, RZ, 0x4e692727 ;  /* 0x4e692727ff117424 */ /* 0x000fe400078e00ff */
[----:B------:R-:W-:-:S02]  /*4820*/  IMAD.MOV.U32 R19, RZ, RZ, -0x15608a8b ;  /* 0xea9f7575ff137424 */ /* 0x000fc400078e00ff */
[----:B--2---:R-:W-:Y:S02]  /*4830*/  HFMA2 R6, -RZ, RZ, -0.000146389007568359375, 4.265625 ;  /* 0x88cc4444ff067431 */ /* 0x004fe400000001ff */
[----:B------:R-:W-:Y:S01]  /*4840*/  IMAD.MOV.U32 R4, RZ, RZ, -0x411ea0a1 ;  /* 0xbee15f5fff047424 */ /* 0x000fe200078e00ff */
[----:B------:R1:W-:Y:S01]  /*4850*/  STL.128 [R1+0xcf0], R24 ;  /* 0x000cf01801007387 */ /* 0x0003e20000100c00 */
[----:B------:R-:W-:Y:S02]  /*4860*/  IMAD.MOV.U32 R5, RZ, RZ, 0x35a29797 ;  /* 0x35a29797ff057424 */ /* 0x000fe400078e00ff */
[----:B------:R-:W-:Y:S01]  /*4870*/  IMAD.MOV.U32 R7, RZ, RZ, 0x2e391717 ;  /* 0x2e391717ff077424 */ /* 0x000fe200078e00ff */
[----:B------:R2:W-:Y:S01]  /*4880*/  STL.128 [R1+0xe20], R8 ;  /* 0x000e200801007387 */ /* 0x0005e20000100c00 */
[----:B0-----:R-:W-:Y:S01]  /*4890*/  IMAD.MOV.U32 R20, RZ, RZ, -0x70ba3536 ;  /* 0x8f45cacaff147424 */ /* 0x001fe200078e00ff */
[----:B------:R-:W-:Y:S01]  /*48a0*/  MOV R21, 0x1f9d8282 ;  /* 0x1f9d828200157802 */ /* 0x000fe20000000f00 */
[----:B------:R-:W-:Y:S01]  /*48b0*/  IMAD.MOV.U32 R22, RZ, RZ, -0x76bf3637 ;  /* 0x8940c9c9ff167424 */ /* 0x000fe200078e00ff */
[----:B------:R0:W-:Y:S01]  /*48c0*/  STL.128 [R1+0xe40], R12 ;  /* 0x000e400c01007387 */ /* 0x0001e20000100c00 */
[----:B------:R-:W-:-:S03]  /*48d0*/  IMAD.MOV.U32 R23, RZ, RZ, -0x5788283 ;  /* 0xfa877d7dff177424 */ /* 0x000fc600078e00ff */
[----:B------:R3:W-:Y:S01]  /*48e0*/  STL.128 [R1+0xdf0], R16 ;  /* 0x000df01001007387 */ /* 0x0007e20000100c00 */
[----:B-1----:R-:W-:Y:S02]  /*48f0*/  HFMA2 R24, -RZ, RZ, -841.5, 11144 ;  /* 0xe2937171ff187431 */ /* 0x002fe400000001ff */
[----:B------:R-:W-:Y:S01]  /*4900*/  IMAD.MOV.U32 R25, RZ, RZ, -0x548c2728 ;  /* 0xab73d8d8ff197424 */ /* 0x000fe200078e00ff */
[----:B------:R-:W-:Y:S01]  /*4910*/  MOV R27, 0x2a3f1515 ;  /* 0x2a3f1515001b7802 */ /* 0x000fe20000000f00 */
[----:B--2---:R-:W-:Y:S01]  /*4920*/  IMAD.MOV.U32 R8, RZ, RZ, -0x44942f30 ;  /* 0xbb6bd0d0ff087424 */ /* 0x004fe200078e00ff */
[----:B------:R-:W-:Y:S01]  /*4930*/  MOV R10, 0x4fe5aaaa ;  /* 0x4fe5aaaa000a7802 */ /* 0x000fe20000000f00 */
[----:B------:R-:W-:Y:S02]  /*4940*/  IMAD.MOV.U32 R9, RZ, RZ, -0x3ad51011 ;  /* 0xc52aefefff097424 */ /* 0x000fe400078e00ff */
[----:B------:R-:W-:Y:S01]  /*4950*/  IMAD.MOV.U32 R11, RZ, RZ, -0x12e90405 ;  /* 0xed16fbfbff0b7424 */ /* 0x000fe200078e00ff */
[----:B0-----:R-:W-:Y:S01]  /*4960*/  MOV R12, 0x8acf4545 ;  /* 0x8acf4545000c7802 */ /* 0x001fe20000000f00 */
[----:B------:R-:W-:Y:S01]  /*4970*/  IMAD.MOV.U32 R13, RZ, RZ, -0x16ef0607 ;  /* 0xe910f9f9ff0d7424 */ /* 0x000fe200078e00ff */
[----:B------:R-:W-:Y:S01]  /*4980*/  MOV R15, 0xfe817f7f ;  /* 0xfe817f7f000f7802 */ /* 0x000fe20000000f00 */
[----:B------:R-:W-:-:S02]  /*4990*/  IMAD.MOV.U32 R14, RZ, RZ, 0x4060202 ;  /* 0x04060202ff0e7424 */ /* 0x000fc400078e00ff */
[----:B---3--:R-:W-:Y:S02]  /*49a0*/  HFMA2 R17, -RZ, RZ, -0.000321865081787109375, -15.5859375 ;  /* 0x8d46cbcbff117431 */ /* 0x008fe400000001ff */
[----:B------:R-:W-:Y:S01]  /*49b0*/  IMAD.MOV.U32 R26, RZ, RZ, 0x62533131 ;  /* 0x62533131ff1a7424 */ /* 0x000fe200078e00ff */
[----:B------:R0:W-:Y:S01]  /*49c0*/  STL.128 [R1+0xd40], R20 ;  /* 0x000d401401007387 */ /* 0x0001e20000100c00 */
[----:B------:R-:W-:Y:S02]  /*49d0*/  IMAD.MOV.U32 R16, RZ, RZ, -0x2b419596 ;  /* 0xd4be6a6aff107424 */ /* 0x000fe400078e00ff */
[----:B------:R-:W-:Y:S01]  /*49e0*/  IMAD.MOV.U32 R18, RZ, RZ, 0x67d9bebe ;  /* 0x67d9bebeff127424 */ /* 0x000fe200078e00ff */
[----:B------:R1:W-:Y:S01]  /*49f0*/  STL.128 [R1+0xf10], R4 ;  /* 0x000f100401007387 */ /* 0x0003e20000100c00 */
[----:B------:R-:W-:-:S03]  /*4a00*/  IMAD.MOV.U32 R19, RZ, RZ, 0x724b3939 ;  /* 0x724b3939ff137424 */ /* 0x000fc600078e00ff */
[----:B------:R2:W-:Y:S04]  /*4a10*/  STL.128 [R1+0xe80], R8 ;  /* 0x000e800801007387 */ /* 0x0005e80000100c00 */
[----:B------:R3:W-:Y:S01]  /*4a20*/  STL.128 [R1+0xea0], R12 ;  /* 0x000ea00c01007387 */ /* 0x0007e20000100c00 */
[----:B0-----:R-:W-:Y:S01]  /*4a30*/  IMAD.MOV.U32 R20, RZ, RZ, 0x685c3434 ;  /* 0x685c3434ff147424 */ /* 0x001fe200078e00ff */
[----:B------:R-:W-:Y:S01]  /*4a40*/  MOV R21, 0x51f4a5a5 ;  /* 0x51f4a5a500157802 */ /* 0x000fe20000000f00 */
[----:B------:R-:W-:Y:S02]  /*4a50*/  IMAD.MOV.U32 R22, RZ, RZ, -0x2ecb1a1b ;  /* 0xd134e5e5ff167424 */ /* 0x000fe400078e00ff */
[----:B------:R-:W-:Y:S01]  /*4a60*/  IMAD.MOV.U32 R23, RZ, RZ, -0x6f70e0f ;  /* 0xf908f1f1ff177424 */ /* 0x000fe200078e00ff */
[----:B-1----:R-:W-:Y:S01]  /*4a70*/  MOV R5, 0x547e2a2a ;  /* 0x547e2a2a00057802 */ /* 0x002fe20000000f00 */
[----:B------:R-:W-:-:S02]  /*4a80*/  IMAD.MOV.U32 R4, RZ, RZ, 0x44662222 ;  /* 0x44662222ff047424 */ /* 0x000fc400078e00ff */
[----:B------:R-:W-:Y:S02]  /*4a90*/  IMAD.MOV.U32 R6, RZ, RZ, 0x3bab9090 ;  /* 0x3bab9090ff067424 */ /* 0x000fe400078e00ff */
[----:B------:R-:W-:Y:S02]  /*4aa0*/  IMAD.MOV.U32 R7, RZ, RZ, 0xb838888 ;  /* 0x0b838888ff077424 */ /* 0x000fe400078e00ff */
[----:B--2---:R-:W-:Y:S01]  /*4ab0*/  HFMA2 R10, -RZ, RZ, -0.11651611328125, -219.25 ;  /* 0xaf75dadaff0a7431 */ /* 0x004fe200000001ff */
[----:B------:R0:W-:Y:S01]  /*4ac0*/  STL.128 [R1+0xdb0], R24 ;  /* 0x000db01801007387 */ /* 0x0001e20000100c00 */
[----:B---3--:R-:W-:Y:S02]  /*4ad0*/  HFMA2 R12, -RZ, RZ, -1.97887420654296875e-05, -23.203125 ;  /* 0x814ccdcdff0c7431 */ /* 0x008fe400000001ff */
[----:B------:R-:W-:Y:S01]  /*4ae0*/  IMAD.MOV.U32 R8, RZ, RZ, 0x63dfbcbc ;  /* 0x63dfbcbcff087424 */ /* 0x000fe200078e00ff */
[----:B------:R-:W-:Y:S01]  /*4af0*/  MOV R15, 0xc32fecec ;  /* 0xc32fecec000f7802 */ /* 0x000fe20000000f00 */
[----:B------:R-:W-:Y:S01]  /*4b00*/  IMAD.MOV.U32 R9, RZ, RZ, 0x77c1b6b6 ;  /* 0x77c1b6b6ff097424 */ /* 0x000fe200078e00ff */
[----:B------:R1:W-:Y:S01]  /*4b10*/  STL.128 [R1+0xda0], R20 ;  /* 0x000da01401007387 */ /* 0x0003e20000100c00 */
[----:B------:R-:W-:-:S02]  /*4b20*/  IMAD.MOV.U32 R11, RZ, RZ, 0x42632121 ;  /* 0x42632121ff0b7424 */ /* 0x000fc400078e00ff */
[----:B------:R-:W-:Y:S01]  /*4b30*/  IMAD.MOV.U32 R13, RZ, RZ, 0x18140c0c ;  /* 0x18140c0cff0d7424 */ /* 0x000fe200078e00ff */
[----:B------:R2:W-:Y:S01]  /*4b40*/  STL.128 [R1+0xe60], R16 ;  /* 0x000e601001007387 */ /* 0x0005e20000100c00 */
[----:B------:R-:W-:-:S03]  /*4b50*/  IMAD.MOV.U32 R14, RZ, RZ, 0x26351313 ;  /* 0x26351313ff0e7424 */ /* 0x000fc600078e00ff */
[----:B------:R3:W-:Y:S01]  /*4b60*/  STL.128 [R1+0xf50], R4 ;  /* 0x000f500401007387 */ /* 0x0007e20000100c00 */
[----:B0-----:R-:W-:Y:S02]  /*4b70*/  HFMA2 R25, -RZ, RZ, -335.5, -1009.5 ;  /* 0xdd3ee3e3ff197431 */ /* 0x001fe400000001ff */
[----:B------:R-:W-:Y:S02]  /*4b80*/  IMAD.MOV.U32 R24, RZ, RZ, 0x527b2929 ;  /* 0x527b2929ff187424 */ /* 0x000fe400078e00ff */
[----:B------:R-:W-:Y:S02]  /*4b90*/  IMAD.MOV.U32 R26, RZ, RZ, 0x5e712f2f ;  /* 0x5e712f2fff1a7424 */ /* 0x000fe400078e00ff */
[----:B-1----:R-:W-:Y:S02]  /*4ba0*/  HFMA2 R21, -RZ, RZ, 0.00548553466796875, -5.3584575653076171875e-05 ;  /* 0x1d9e8383ff157431 */ /* 0x002fe400000001ff */
[----:B------:R-:W-:Y:S02]  /*4bb0*/  IMAD.MOV.U32 R27, RZ, RZ, 0x13978484 ;  /* 0x13978484ff1b7424 */ /* 0x000fe400078e00ff */
[----:B--2---:R-:W-:Y:S01]  /*4bc0*/  IMAD.MOV.U32 R16, RZ, RZ, -0x5d0caeaf ;  /* 0xa2f35151ff107424 */ /* 0x004fe200078e00ff */
[----:B------:R-:W-:Y:S01]  /*4bd0*/  MOV R17, 0x5dfea3a3 ;  /* 0x5dfea3a300117802 */ /* 0x000fe20000000f00 */
[----:B------:R-:W-:-:S02]  /*4be0*/  IMAD.MOV.U32 R18, RZ, RZ, -0x7f3fbfc0 ;  /* 0x80c04040ff127424 */ /* 0x000fc400078e00ff */
[----:B------:R-:W-:Y:S02]  /*4bf0*/  IMAD.MOV.U32 R19, RZ, RZ, 0x58a8f8f ;  /* 0x058a8f8fff137424 */ /* 0x000fe400078e00ff */
[----:B---3--:R-:W-:Y:S02]  /*4c00*/  HFMA2 R4, -RZ, RZ, -0.000836849212646484375, 10.5703125 ;  /* 0x92db4949ff047431 */ /* 0x008fe400000001ff */
[----:B------:R-:W-:Y:S01]  /*4c10*/  IMAD.MOV.U32 R20, RZ, RZ, 0x121b0909 ;  /* 0x121b0909ff147424 */ /* 0x000fe200078e00ff */
[----:B------:R-:W-:Y:S01]  /*4c20*/  MOV R7, 0xb8e45c5c ;  /* 0xb8e45c5c00077802 */ /* 0x000fe20000000f00 */
[----:B------:R-:W-:Y:S01]  /*4c30*/  IMAD.MOV.U32 R22, RZ, RZ, 0x58742c2c ;  /* 0x58742c2cff167424 */ /* 0x000fe200078e00ff */
[----:B------:R0:W-:Y:S01]  /*4c40*/  STL.128 [R1+0xee0], R8 ;  /* 0x000ee00801007387 */ /* 0x0001e20000100c00 */
[----:B------:R-:W-:Y:S02]  /*4c50*/  IMAD.MOV.U32 R23, RZ, RZ, 0x342e1a1a ;  /* 0x342e1a1aff177424 */ /* 0x000fe400078e00ff */
[----:B------:R-:W-:Y:S01]  /*4c60*/  IMAD.MOV.U32 R5, RZ, RZ, 0xc0a0606 ;  /* 0x0c0a0606ff057424 */ /* 0x000fe200078e00ff */
[----:B------:R1:W-:Y:S01]  /*4c70*/  STL.128 [R1+0xf00], R12 ;  /* 0x000f000c01007387 */ /* 0x0003e20000100c00 */
[----:B------:R-:W-:-:S03]  /*4c80*/  IMAD.MOV.U32 R6, RZ, RZ, 0x486c2424 ;  /* 0x486c2424ff067424 */ /* 0x000fc600078e00ff */
[----:B------:R2:W-:Y:S04]  /*4c90*/  STL.128 [R1+0xe30], R24 ;  /* 0x000e301801007387 */ /* 0x0005e80000100c00 */
[----:B------:R3:W-:Y:S01]  /*4ca0*/  STL.128 [R1+0xec0], R16 ;  /* 0x000ec01001007387 */ /* 0x0007e20000100c00 */
[----:B0-----:R-:W-:Y:S02]  /*4cb0*/  HFMA2 R10, -RZ, RZ, -0.006656646728515625, 29.234375 ;  /* 0x9ed14f4fff0a7431 */ /* 0x001fe400000001ff */
[----:B------:R-:W-:Y:S02]  /*4cc0*/  IMAD.MOV.U32 R8, RZ, RZ, -0x3f5f9fa0 ;  /* 0xc0a06060ff087424 */ /* 0x000fe400078e00ff */
[----:B-1----:R-:W-:Y:S02]  /*4cd0*/  HFMA2 R12, -RZ, RZ, -0.000292301177978515625, 6.2734375 ;  /* 0x8cca4646ff0c7431 */ /* 0x002fe400000001ff */
[----:B------:R-:W-:Y:S01]  /*4ce0*/  IMAD.MOV.U32 R9, RZ, RZ, 0x19988181 ;  /* 0x19988181ff097424 */ /* 0x000fe200078e00ff */
[----:B------:R-:W-:Y:S01]  /*4cf0*/  MOV R15, 0x283c1414 ;  /* 0x283c1414000f7802 */ /* 0x000fe20000000f00 */
[----:B------:R-:W-:-:S02]  /*4d00*/  IMAD.MOV.U32 R11, RZ, RZ, -0x5c802324 ;  /* 0xa37fdcdcff0b7424 */ /* 0x000fc400078e00ff */
[----:B--2---:R-:W-:Y:S02]  /*4d10*/  HFMA2 R26, -RZ, RZ, 0.022369384765625, -0.007442474365234375 ;  /* 0x25ba9f9fff1a7431 */ /* 0x004fe400000001ff */
[----:B------:R-:W-:Y:S01]  /*4d20*/  IMAD.MOV.U32 R13, RZ, RZ, -0x38d61112 ;  /* 0xc729eeeeff0d7424 */ /* 0x000fe200078e00ff */
[----:B------:R0:W-:Y:S01]  /*4d30*/  STL.128 [R1+0xe00], R20 ;  /* 0x000e001401007387 */ /* 0x0001e20000100c00 */
[----:B------:R-:W-:Y:S01]  /*4d40*/  IMAD.MOV.U32 R14, RZ, RZ, 0x6bd3b8b8 ;  /* 0x6bd3b8b8ff0e7424 */ /* 0x000fe200078e00ff */
[----:B---3--:R-:W-:Y:S01]  /*4d50*/  MOV R17, 0x55f2a7a7 ;  /* 0x55f2a7a700117802 */ /* 0x008fe20000000f00 */
[----:B------:R-:W-:Y:S01]  /*4d60*/  IMAD.MOV.U32 R16, RZ, RZ, -0x6ca83b3c ;  /* 0x9357c4c4ff107424 */ /* 0x000fe200078e00ff */
[----:B------:R1:W-:Y:S01]  /*4d70*/  STL.128 [R1+0xf90], R4 ;  /* 0x000f900401007387 */ /* 0x0003e20000100c00 */
[----:B------:R-:W-:Y:S02]  /*4d80*/  IMAD.MOV.U32 R18, RZ, RZ, -0x37d8182 ;  /* 0xfc827e7eff127424 */ /* 0x000fe400078e00ff */
[----:B------:R-:W-:-:S02]  /*4d90*/  IMAD.MOV.U32 R19, RZ, RZ, 0x7a473d3d ;  /* 0x7a473d3dff137424 */ /* 0x000fc400078e00ff */
[----:B------:R-:W-:Y:S02]  /*4da0*/  IMAD.MOV.U32 R24, RZ, RZ, -0x5f0fafb0 ;  /* 0xa0f05050ff187424 */ /* 0x000fe400078e00ff */
[----:B------:R-:W-:Y:S02]  /*4db0*/  IMAD.MOV.U32 R25, RZ, RZ, 0x78443c3c ;  /* 0x78443c3cff197424 */ /* 0x000fe400078e00ff */
[----:B------:R-:W-:Y:S02]  /*4dc0*/  IMAD.MOV.U32 R27, RZ, RZ, 0x4be3a8a8 ;  /* 0x4be3a8a8ff1b7424 */ /* 0x000fe400078e00ff */
[----:B0-----:R-:W-:Y:S01]  /*4dd0*/  HFMA2 R23, -RZ, RZ, -8.070468902587890625e-05, -31.234375 ;  /* 0x854acfcfff177431 */ /* 0x001fe200000001ff */
[----:B------:R-:W-:Y:S01]  /*4de0*/  MOV R20, 0x94de4a4a ;  /* 0x94de4a4a00147802 */ /* 0x000fe20000000f00 */
[----:B------:R-:W-:Y:S02]  /*4df0*/  IMAD.MOV.U32 R21, RZ, RZ, -0x672bb3b4 ;  /* 0x98d44c4cff157424 */ /* 0x000fe400078e00ff */
[----:B-1----:R-:W-:-:S02]  /*4e00*/  HFMA2 R6, -RZ, RZ, -0.00470733642578125, 25.21875 ;  /* 0x9cd24e4eff067431 */ /* 0x002fc400000001ff */
[----:B------:R-:W-:Y:S01]  /*4e10*/  IMAD.MOV.U32 R22, RZ, RZ, -0x4f17a7a8 ;  /* 0xb0e85858ff167424 */ /* 0x000fe200078e00ff */
[----:B------:R0:W-:Y:S01]  /*4e20*/  STL.128 [R1+0xf20], R16 ;  /* 0x000f201001007387 */ /* 0x0001e20000100c00 */
[----:B------:R-:W-:Y:S02]  /*4e30*/  IMAD.MOV.U32 R4, RZ, RZ, 0x18c8d8d ;  /* 0x018c8d8dff047424 */ /* 0x000fe400078e00ff */
[----:B------:R-:W-:Y:S01]  /*4e40*/  IMAD.MOV.U32 R5, RZ, RZ, -0x4e9b2a2b ;  /* 0xb164d5d5ff057424 */ /* 0x000fe200078e00ff */
[----:B------:R1:W-:Y:S01]  /*4e50*/  STL.128 [R1+0xf40], R8 ;  /* 0x000f400801007387 */ /* 0x0003e20000100c00 */
[----:B------:R-:W-:-:S03]  /*4e60*/  IMAD.MOV.U32 R7, RZ, RZ, 0x49e0a9a9 ;  /* 0x49e0a9a9ff077424 */ /* 0x000fc600078e00ff */
[----:B------:R2:W-:Y:S04]  /*4e70*/  STL.128 [R1+0xf60], R12 ;  /* 0x000f600c01007387 */ /* 0x0005e80000100c00 */
[----:B------:R3:W-:Y:S01]  /*4e80*/  STL.128 [R1+0xeb0], R24 ;  /* 0x000eb01801007387 */ /* 0x0007e20000100c00 */
[----:B0-----:R-:W-:Y:S01]  /*4e90*/  IMAD.MOV.U32 R16, RZ, RZ, -0x24c41f20 ;  /* 0xdb3be0e0ff107424 */ /* 0x001fe200078e00ff */
[----:B------:R-:W-:Y:S01]  /*4ea0*/  MOV R17, 0x64563232 ;  /* 0x6456323200117802 */ /* 0x000fe20000000f00 */
[----:B------:R-:W-:Y:S02]  /*4eb0*/  IMAD.MOV.U32 R18, RZ, RZ, 0x744e3a3a ;  /* 0x744e3a3aff127424 */ /* 0x000fe400078e00ff */
[----:B------:R-:W-:Y:S02]  /*4ec0*/  IMAD.MOV.U32 R19, RZ, RZ, 0x141e0a0a ;  /* 0x141e0a0aff137424 */ /* 0x000fe400078e00ff */
[----:B-1----:R-:W-:-:S02]  /*4ed0*/  HFMA2 R10, -RZ, RZ, 3.966796875, -0.072998046875 ;  /* 0x43efacacff0a7431 */ /* 0x002fc400000001ff */
[----:B------:R-:W-:Y:S02]  /*4ee0*/  IMAD.MOV.U32 R8, RZ, RZ, -0x60a23d3e ;  /* 0x9f5dc2c2ff087424 */ /* 0x000fe400078e00ff */
[----:B--2---:R-:W-:Y:S02]  /*4ef0*/  HFMA2 R12, -RZ, RZ, -83.125, -2023 ;  /* 0xd532e7e7ff0c7431 */ /* 0x004fe400000001ff */
[----:B------:R-:W-:Y:S01]  /*4f00*/  IMAD.MOV.U32 R9, RZ, RZ, -0x42912c2d ;  /* 0xbd6ed3d3ff097424 */ /* 0x000fe200078e00ff */
[----:B------:R-:W-:Y:S01]  /*4f10*/  MOV R15, 0xdab76d6d ;  /* 0xdab76d6d000f7802 */ /* 0x000fe20000000f00 */
[----:B------:R-:W-:Y:S02]  /*4f20*/  IMAD.MOV.U32 R11, RZ, RZ, -0x3b599d9e ;  /* 0xc4a66262ff0b7424 */ /* 0x000fe400078e00ff */
[----:B---3--:R-:W-:Y:S02]  /*4f30*/  HFMA2 R24, -RZ, RZ, -9.34375, 1124 ;  /* 0xc8ac6464ff187431 */ /* 0x008fe400000001ff */
[----:B------:R-:W-:Y:S01]  /*4f40*/  IMAD.MOV.U32 R13, RZ, RZ, -0x74bc3738 ;  /* 0x8b43c8c8ff0d7424 */ /* 0x000fe200078e00ff */
[----:B------:R0:W-:Y:S01]  /*4f50*/  STL.128 [R1+0xe70], R20 ;  /* 0x000e701401007387 */ /* 0x0001e20000100c00 */
[----:B------:R-:W-:Y:S01]  /*4f60*/  IMAD.MOV.U32 R14, RZ, RZ, 0x6e593737 ;  /* 0x6e593737ff0e7424 */ /* 0x000fe200078e00ff */
[----:B------:R-:W-:Y:S01]  /*4f70*/  MOV R27, 0xe6957373 ;  /* 0xe6957373001b7802 */ /* 0x000fe20000000f00 */
[----:B------:R-:W-:Y:S01]  /*4f80*/  IMAD.MOV.U32 R25, RZ, RZ, -0x4518a2a3 ;  /* 0xbae75d5dff197424 */ /* 0x000fe200078e00ff */
        /* <DEDUP_REMOVED lines=11> */
[----:B------:R-:W-:Y:S01]  /*5040*/  IMAD.MOV.U32 R7, RZ, RZ, -0x68ae393a ;  /* 0x9751c6c6ff077424 */ /* 0x000fe200078e00ff */
[----:B--2---:R-:W-:Y:S01]  /*5050*/  MOV R17, 0xacfa5656 ;  /* 0xacfa565600117802 */ /* 0x004fe20000000f00 */
[----:B------:R-:W-:Y:S01]  /*5060*/  IMAD.MOV.U32 R16, RZ, RZ, -0x274b9394 ;  /* 0xd8b46c6cff107424 */ /* 0x000fe200078e00ff */
[----:B------:R0:W-:Y:S01]  /*5070*/  STL.128 [R1+0xfc0], R12 ;  /* 0x000fc00c01007387 */ /* 0x0001e20000100c00 */
[----:B------:R-:W-:Y:S02]  /*5080*/  IMAD.MOV.U32 R18, RZ, RZ, -0xcf80b0c ;  /* 0xf307f4f4ff127424 */ /* 0x000fe400078e00ff */
[----:B------:R-:W-:Y:S02]  /*5090*/  IMAD.MOV.U32 R19, RZ, RZ, -0x30da1516 ;  /* 0xcf25eaeaff137424 */ /* 0x000fe400078e00ff */
[----:B---3--:R-:W-:Y:S01]  /*50a0*/  HFMA2 R10, -RZ, RZ, 12.8671875, 0.0200958251953125 ;  /* 0x4a6f2525ff0a7431 */ /* 0x008fe200000001ff */
[----:B------:R1:W-:Y:S01]  /*50b0*/  STL.128 [R1+0xef0], R20 ;  /* 0x000ef01401007387 */ /* 0x0003e20000100c00 */
[----:B------:R-:W-:-:S02]  /*50c0*/  IMAD.MOV.U32 R8, RZ, RZ, 0x6fd5baba ;  /* 0x6fd5babaff087424 */ /* 0x000fc400078e00ff */
[----:B------:R-:W-:Y:S01]  /*50d0*/  IMAD.MOV.U32 R9, RZ, RZ, -0xf778788 ;  /* 0xf0887878ff097424 */ /* 0x000fe200078e00ff */
[----:B------:R2:W-:Y:S01]  /*50e0*/  STL.128 [R1+0xf30], R24 ;  /* 0x000f301801007387 */ /* 0x0005e20000100c00 */
[----:B------:R-:W-:-:S03]  /*50f0*/  IMAD.MOV.U32 R11, RZ, RZ, 0x5c722e2e ;  /* 0x5c722e2eff0b7424 */ /* 0x000fc600078e00ff */
[----:B------:R3:W-:Y:S01]  /*5100*/  STL.128 [R1+0x1010], R4 ;  /* 0x0010100401007387 */ /* 0x0007e20000100c00 */
[----:B0-----:R-:W-:Y:S02]  /*5110*/  HFMA2 R12, -RZ, RZ, -14.2734375, -2512 ;  /* 0xcb23e8e8ff0c7431 */ /* 0x001fe400000001ff */
[----:B------:R-:W-:Y:S01]  /*5120*/  IMAD.MOV.U32 R13, RZ, RZ, -0x5e832223 ;  /* 0xa17cddddff0d7424 */ /* 0x000fe200078e00ff */
[----:B------:R-:W-:Y:S01]  /*5130*/  MOV R15, 0x3e211f1f ;  /* 0x3e211f1f000f7802 */ /* 0x000fe20000000f00 */
[----:B------:R-:W-:Y:S01]  /*5140*/  IMAD.MOV.U32 R14, RZ, RZ, -0x17638b8c ;  /* 0xe89c7474ff0e7424 */ /* 0x000fe200078e00ff */
[----:B------:R0:W-:Y:S01]  /*5150*/  STL.128 [R1+0xfe0], R16 ;  /* 0x000fe01001007387 */ /* 0x0001e20000100c00 */
[----:B-1----:R-:W-:Y:S02]  /*5160*/  HFMA2 R22, -RZ, RZ, 0.00149250030517578125, 0.00021493434906005859375 ;  /* 0x161d0b0bff167431 */ /* 0x002fe400000001ff */
[----:B------:R-:W-:Y:S02]  /*5170*/  IMAD.MOV.U32 R20, RZ, RZ, -0x58862122 ;  /* 0xa779dedeff147424 */ /* 0x000fe400078e00ff */
[----:B--2---:R-:W-:Y:S01]  /*5180*/  IMAD.MOV.U32 R24, RZ, RZ, 0x39a89191 ;  /* 0x39a89191ff187424 */ /* 0x004fe200078e00ff */
[----:B------:R-:W-:Y:S01]  /*5190*/  MOV R25, 0x31a49595 ;  /* 0x31a4959500197802 */ /* 0x000fe20000000f00 */
[----:B------:R-:W-:-:S02]  /*51a0*/  IMAD.MOV.U32 R26, RZ, RZ, -0x2cc81b1c ;  /* 0xd337e4e4ff1a7424 */ /* 0x000fc400078e00ff */
[----:B------:R-:W-:Y:S02]  /*51b0*/  IMAD.MOV.U32 R27, RZ, RZ, -0xd748687 ;  /* 0xf28b7979ff1b7424 */ /* 0x000fe400078e00ff */
[----:B---3--:R-:W-:Y:S02]  /*51c0*/  HFMA2 R4, -RZ, RZ, -0.000591278076171875, 8.5625 ;  /* 0x90d84848ff047431 */ /* 0x008fe400000001ff */
[----:B------:R-:W-:Y:S01]  /*51d0*/  IMAD.MOV.U32 R21, RZ, RZ, -0x431da1a2 ;  /* 0xbce25e5eff157424 */ /* 0x000fe200078e00ff */
[----:B------:R-:W-:Y:S01]  /*51e0*/  MOV R7, 0x1c120e0e ;  /* 0x1c120e0e00077802 */ /* 0x000fe20000000f00 */
[----:B------:R-:W-:Y:S02]  /*51f0*/  IMAD.MOV.U32 R23, RZ, RZ, -0x52892425 ;  /* 0xad76dbdbff177424 */ /* 0x000fe400078e00ff */
[----:B------:R-:W-:Y:S01]  /*5200*/  IMAD.MOV.U32 R5, RZ, RZ, 0x6050303 ;  /* 0x06050303ff057424 */ /* 0x000fe200078e00ff */
[----:B0-----:R-:W-:Y:S01]  /*5210*/  MOV R17, 0x7c423e3e ;  /* 0x7c423e3e00117802 */ /* 0x001fe20000000f00 */
[----:B------:R-:W-:-:S02]  /*5220*/  IMAD.MOV.U32 R16, RZ, RZ, -0x1f6f8f90 ;  /* 0xe0907070ff107424 */ /* 0x000fc400078e00ff */
[----:B------:R-:W-:Y:S02]  /*5230*/  IMAD.MOV.U32 R18, RZ, RZ, 0x71c4b5b5 ;  /* 0x71c4b5b5ff127424 */ /* 0x000fe400078e00ff */
[----:B------:R-:W-:Y:S02]  /*5240*/  IMAD.MOV.U32 R19, RZ, RZ, -0x3355999a ;  /* 0xccaa6666ff137424 */ /* 0x000fe400078e00ff */
[----:B------:R-:W-:Y:S01]  /*5250*/  IMAD.MOV.U32 R6, RZ, RZ, -0x8fe090a ;  /* 0xf701f6f6ff067424 */ /* 0x000fe200078e00ff */
[----:B------:R0:W-:Y:S04]  /*5260*/  STL.128 [R1+0xfb0], R24 ;  /* 0x000fb01801007387 */ /* 0x0001e80000100c00 */
[----:B------:R1:W-:Y:S04]  /*5270*/  STL.128 [R1+0x1000], R8 ;  /* 0x0010000801007387 */ /* 0x0003e80000100c00 */
[----:B------:R2:W-:Y:S04]  /*5280*/  STL.128 [R1+0x1020], R12 ;  /* 0x0010200c01007387 */ /* 0x0005e80000100c00 */
[----:B------:R3:W-:Y:S01]  /*5290*/  STL.128 [R1+0xf70], R20 ;  /* 0x000f701401007387 */ /* 0x0007e20000100c00 */
[----:B0-----:R-:W-:-:S03]  /*52a0*/  HFMA2 R26, -RZ, RZ, 0.000337123870849609375, -0.00023019313812255859375 ;  /* 0x0d868b8bff1a7431 */ /* 0x001fc600000001ff */
[----:B------:R0:W-:Y:S01]  /*52b0*/  STL.128 [R1+0x1040], R16 ;  /* 0x0010401001007387 */ /* 0x0001e20000100c00 */
[----:B------:R-:W-:Y:S02]  /*52c0*/  IMAD.MOV.U32 R24, RZ, RZ, -0x6922b4b5 ;  /* 0x96dd4b4bff187424 */ /* 0x000fe400078e00ff */
[----:B-1----:R-:W-:Y:S01]  /*52d0*/  HFMA2 R10, -RZ, RZ, -0.10894775390625, 117.4375 ;  /* 0xaef95757ff0a7431 */ /* 0x002fe200000001ff */
[----:B------:R1:W-:Y:S01]  /*52e0*/  STL.128 [R1+0x1050], R4 ;  /* 0x0010500401007387 */ /* 0x0003e20000100c00 */
[----:B------:R-:W-:Y:S02]  /*52f0*/  IMAD.MOV.U32 R25, RZ, RZ, 0x61dcbdbd ;  /* 0x61dcbdbdff197424 */ /* 0x000fe400078e00ff */
[----:B--2---:R-:W-:Y:S02]  /*5300*/  HFMA2 R12, -RZ, RZ, -167, -752.5 ;  /* 0xd938e1e1ff0c7431 */ /* 0x004fe400000001ff */
[----:B------:R-:W-:Y:S01]  /*5310*/  IMAD.MOV.U32 R27, RZ, RZ, 0xf858a8a ;  /* 0x0f858a8aff1b7424 */ /* 0x000fe200078e00ff */
[----:B------:R-:W-:Y:S01]  /*5320*/  MOV R15, 0x22331111 ;  /* 0x22331111000f7802 */ /* 0x000fe20000000f00 */
[----:B------:R-:W-:-:S02]  /*5330*/  IMAD.MOV.U32 R8, RZ, RZ, -0x3d5c9e9f ;  /* 0xc2a36161ff087424 */ /* 0x000fc400078e00ff */
[----:B---3--:R-:W-:Y:S02]  /*5340*/  HFMA2 R20, -RZ, RZ, -13.3671875, 1381 ;  /* 0xcaaf6565ff147431 */ /* 0x008fe400000001ff */
[----:B------:R-:W-:Y:S02]  /*5350*/  IMAD.MOV.U32 R9, RZ, RZ, 0x6a5f3535 ;  /* 0x6a5f3535ff097424 */ /* 0x000fe400078e00ff */
[----:B------:R-:W-:Y:S02]  /*5360*/  IMAD.MOV.U32 R11, RZ, RZ, 0x69d0b9b9 ;  /* 0x69d0b9b9ff0b7424 */ /* 0x000fe400078e00ff */
[----:B------:R-:W-:Y:S01]  /*5370*/  IMAD.MOV.U32 R13, RZ, RZ, -0x14ec0708 ;  /* 0xeb13f8f8ff0d7424 */ /* 0x000fe200078e00ff */
[----:B0-----:R-:W-:Y:S01]  /*5380*/  MOV R17, 0x3c221e1e ;  /* 0x3c221e1e00117802 */ /* 0x001fe20000000f00 */
[----:B------:R-:W-:Y:S02]  /*5390*/  IMAD.MOV.U32 R14, RZ, RZ, 0x2bb39898 ;  /* 0x2bb39898ff0e7424 */ /* 0x000fe400078e00ff */
[----:B-1----:R-:W-:-:S02]  /*53a0*/  HFMA2 R6, -RZ, RZ, 0.00011497735977172851562, -0.000400066375732421875 ;  /* 0x07898e8eff067431 */ /* 0x002fc400000001ff */
[----:B------:R-:W-:Y:S02]  /*53b0*/  IMAD.MOV.U32 R16, RZ, RZ, 0x2db69b9b ;  /* 0x2db69b9bff107424 */ /* 0x000fe400078e00ff */
[----:B------:R-:W-:Y:S02]  /*53c0*/  IMAD.MOV.U32 R18, RZ, RZ, 0x15928787 ;  /* 0x15928787ff127424 */ /* 0x000fe400078e00ff */
[----:B------:R-:W-:Y:S01]  /*53d0*/  IMAD.MOV.U32 R19, RZ, RZ, -0x36df1617 ;  /* 0xc920e9e9ff137424 */ /* 0x000fe200078e00ff */
[----:B------:R-:W-:Y:S01]  /*53e0*/  MOV R23, 0x10180808 ;  /* 0x1018080800177802 */ /* 0x000fe20000000f00 */
[----:B------:R-:W-:Y:S01]  /*53f0*/  IMAD.MOV.U32 R21, RZ, RZ, -0xb718586 ;  /* 0xf48e7a7aff157424 */ /* 0x000fe200078e00ff */
[----:B------:R-:W0:Y:S01]  /*5400*/  S2UR UR9, SR_CgaCtaId ;  /* 0x00000000000979c3 */ /* 0x000e220000008800 */
[----:B------:R-:W-:Y:S02]  /*5410*/  IMAD.MOV.U32 R22, RZ, RZ, 0x47e9aeae ;  /* 0x47e9aeaeff167424 */ /* 0x000fe400078e00ff */
[----:B------:R-:W-:-:S02]  /*5420*/  IMAD.MOV.U32 R4, RZ, RZ, -0x2d449697 ;  /* 0xd2bb6969ff047424 */ /* 0x000fc400078e00ff */
[----:B------:R-:W-:Y:S02]  /*5430*/  IMAD.MOV.U32 R5, RZ, RZ, -0x568f2627 ;  /* 0xa970d9d9ff057424 */ /* 0x000fe400078e00ff */
[----:B------:R-:W-:Y:S01]  /*5440*/  IMAD.MOV.U32 R7, RZ, RZ, 0x33a79494 ;  /* 0x33a79494ff077424 */ /* 0x000fe200078e00ff */
[----:B------:R1:W-:Y:S01]  /*5450*/  STL.128 [R1+0x1030], R24 ;  /* 0x0010301801007387 */ /* 0x0003e20000100c00 */
[----:B------:R-:W-:-:S03]  /*5460*/  HFMA2 R30, -RZ, RZ, -6756, 30576 ;  /* 0xee997777ff1e7431 */ /* 0x000fc600000001ff */
[----:B------:R2:W-:Y:S01]  /*5470*/  STL.128 [R1+0x1060], R8 ;  /* 0x0010600801007387 */ /* 0x0005e20000100c00 */
[----:B------:R-:W-:-:S03]  /*5480*/  IMAD.MOV.U32 R28, RZ, RZ, -0x395a9c9d ;  /* 0xc6a56363ff1c7424 */ /* 0x000fc600078e00ff */
[----:B------:R3:W-:Y:S01]  /*5490*/  STL.128 [R1+0x1080], R12 ;  /* 0x0010800c01007387 */ /* 0x0007e20000100c00 */
[----:B------:R-:W-:-:S03]  /*54a0*/  IMAD.MOV.U32 R29, RZ, RZ, -0x77b8384 ;  /* 0xf8847c7cff1d7424 */ /* 0x000fc600078e00ff */
[----:B------:R4:W-:Y:S01]  /*54b0*/  STL.128 [R1+0x10a0], R16 ;  /* 0x0010a01001007387 */ /* 0x0009e20000100c00 */
[----:B------:R-:W-:Y:S01]  /*54c0*/  IMAD.MOV.U32 R31, RZ, RZ, -0x9728485 ;  /* 0xf68d7b7bff1f7424 */ /* 0x000fe200078e00ff */
[----:B-----5:R-:W-:Y:S01]  /*54d0*/  LOP3.LUT R38, R2, R3, RZ, 0x3c, !PT ;  /* 0x0000000302267212 */ /* 0x020fe200078e3cff */
[----:B-1----:R-:W-:Y:S01]  /*54e0*/  HFMA2 R24, -RZ, RZ, -0.00011116266250610351562, -27.21875 ;  /* 0x8749ceceff187431 */ /* 0x002fe200000001ff */
[----:B------:R1:W-:Y:S01]  /*54f0*/  STL.128 [R1+0xff0], R20 ;  /* 0x000ff01401007387 */ /* 0x0003e20000100c00 */
[----:B------:R-:W-:Y:S02]  /*5500*/  IMAD.MOV.U32 R25, RZ, RZ, -0x5500aaab ;  /* 0xaaff5555ff197424 */ /* 0x000fe400078e00ff */
[----:B--2---:R-:W-:Y:S01]  /*5510*/  HFMA2 R10, -RZ, RZ, 0.0001678466796875, -0.00016891956329345703125 ;  /* 0x09808989ff0a7431 */ /* 0x004fe200000001ff */
[----:B------:R2:W-:Y:S01]  /*5520*/  STL.128 [R1+0x1090], R4 ;  /* 0x0010900401007387 */ /* 0x0005e20000100c00 */
[----:B------:R-:W-:Y:S02]  /*5530*/  IMAD.MOV.U32 R26, RZ, RZ, 0x50782828 ;  /* 0x50782828ff1a7424 */ /* 0x000fe400078e00ff */
[----:B---3--:R-:W-:Y:S01]  /*5540*/  HFMA2 R12, -RZ, RZ, -4.2140483856201171875e-05, 2.626953125 ;  /* 0x82c34141ff0c7431 */ /* 0x008fe200000001ff */
[----:B------:R-:W-:Y:S01]  /*5550*/  MOV R27, 0xa57adfdf ;  /* 0xa57adfdf001b7802 */ /* 0x000fe20000000f00 */
[----:B------:R-:W-:-:S02]  /*5560*/  IMAD.MOV.U32 R8, RZ, RZ, 0x38f8c8c ;  /* 0x038f8c8cff087424 */ /* 0x000fc400078e00ff */
[----:B----4-:R-:W-:Y:S02]  /*5570*/  HFMA2 R18, -RZ, RZ, 5976, -0.96630859375 ;  /* 0x6dd6bbbbff127431 */ /* 0x010fe400000001ff */
[----:B------:R-:W-:Y:S01]  /*5580*/  IMAD.MOV.U32 R9, RZ, RZ, 0x59f8a1a1 ;  /* 0x59f8a1a1ff097424 */ /* 0x000fe200078e00ff */
[----:B------:R-:W-:Y:S01]  /*5590*/  MOV R15, 0x1e110f0f ;  /* 0x1e110f0f000f7802 */ /* 0x000fe20000000f00 */
[----:B------:R-:W-:Y:S02]  /*55a0*/  IMAD.MOV.U32 R11, RZ, RZ, 0x1a170d0d ;  /* 0x1a170d0dff0b7424 */ /* 0x000fe400078e00ff */
[----:B-1----:R-:W-:Y:S01]  /*55b0*/  IMAD.MOV.U32 R20, RZ, RZ, 0x17918686 ;  /* 0x17918686ff147424 */ /* 0x002fe200078e00ff */
[----:B------:R-:W-:Y:S01]  /*55c0*/  MOV R21, 0x9958c1c1 ;  /* 0x9958c1c100157802 */ /* 0x000fe20000000f00 */
[----:B------:R-:W-:Y:S02]  /*55d0*/  IMAD.MOV.U32 R22, RZ, RZ, 0x3a271d1d ;  /* 0x3a271d1dff167424 */ /* 0x000fe400078e00ff */
[----:B------:R-:W-:Y:S01]  /*55e0*/  IMAD.MOV.U32 R23, RZ, RZ, 0x27b99e9e ;  /* 0x27b99e9eff177424 */ /* 0x000fe200078e00ff */
[----:B--2---:R-:W-:Y:S01]  /*55f0*/  MOV R5, 0xd731e6e6 ;  /* 0xd731e6e600057802 */ /* 0x004fe20000000f00 */
[----:B------:R-:W-:-:S02]  /*5600*/  IMAD.MOV.U32 R4, RZ, RZ, 0x65dabfbf ;  /* 0x65dabfbfff047424 */ /* 0x000fc400078e00ff */
[----:B------:R-:W-:Y:S02]  /*5610*/  IMAD.MOV.U32 R6, RZ, RZ, -0x7b39bdbe ;  /* 0x84c64242ff067424 */ /* 0x000fe400078e00ff */
[----:B------:R-:W-:Y:S02]  /*5620*/  IMAD.MOV.U32 R7, RZ, RZ, -0x2f479798 ;  /* 0xd0b86868ff077424 */ /* 0x000fe400078e00ff */
[----:B------:R-:W-:Y:S02]  /*5630*/  IMAD.MOV.U32 R13, RZ, RZ, 0x29b09999 ;  /* 0x29b09999ff0d7424 */ /* 0x000fe400078e00ff */
[----:B------:R-:W-:Y:S02]  /*5640*/  IMAD.MOV.U32 R14, RZ, RZ, 0x5a772d2d ;  /* 0x5a772d2dff0e7424 */ /* 0x000fe400078e00ff */
[----:B------:R-:W-:Y:S02]  /*5650*/  IMAD.MOV.U32 R16, RZ, RZ, 0x7bcbb0b0 ;  /* 0x7bcbb0b0ff107424 */ /* 0x000fe400078e00ff */
[----:B------:R-:W-:-:S02]  /*5660*/  IMAD.MOV.U32 R17, RZ, RZ, -0x5703abac ;  /* 0xa8fc5454ff117424 */ /* 0x000fc400078e00ff */
[----:B------:R-:W-:Y:S01]  /*5670*/  IMAD.MOV.U32 R19, RZ, RZ, 0x2c3a1616 ;  /* 0x2c3a1616ff137424 */ /* 0x000fe200078e00ff */
[----:B------:R1:W-:Y:S04]  /*5680*/  STL.128 [R1+0xd00], R28 ;  /* 0x000d001c01007387 */ /* 0x0003e80000100c00 */
[----:B------:R1:W-:Y:S04]  /*5690*/  STL.128 [R1+0x1070], R20 ;  /* 0x0010701401007387 */ /* 0x0003e80000100c00 */
[----:B------:R1:W-:Y:S04]  /*56a0*/  STL.128 [R1+0x10b0], R24 ;  /* 0x0010b01801007387 */ /* 0x0003e80000100c00 */
[----:B------:R1:W-:Y:S04]  /*56b0*/  STL.128 [R1+0x10c0], R8 ;  /* 0x0010c00801007387 */ /* 0x0003e80000100c00 */
[----:B------:R1:W-:Y:S04]  /*56c0*/  STL.128 [R1+0x10d0], R4 ;  /* 0x0010d00401007387 */ /* 0x0003e80000100c00 */
[----:B------:R1:W-:Y:S04]  /*56d0*/  STL.128 [R1+0x10e0], R12 ;  /* 0x0010e00c01007387 */ /* 0x0003e80000100c00 */
[----:B------:R1:W-:Y:S04]  /*56e0*/  STL.128 [R1+0x10f0], R16 ;  /* 0x0010f01001007387 */ /* 0x0003e80000100c00 */
[----:B------:R1:W-:Y:S01]  /*56f0*/  STG.E desc[UR12][R32.64+0xc], R38 ;  /* 0x00000c2620007986 */ /* 0x0003e2000c10190c */
[----:B------:R-:W-:-:S02]  /*5700*/  UMOV UR4, 0x400 ;  /* 0x0000040000047882 */ /* 0x000fc40000000000 */
[----:B0-----:R-:W-:Y:S02]  /*5710*/  ULEA UR5, UR9, UR4, 0x18 ;  /* 0x0000000409057291 */ /* 0x001fe4000f8ec0ff */
[----:B------:R-:W-:Y:S02]  /*5720*/  UIADD3 UR6, UPT, UPT, UR4, 0x100, URZ ;  /* 0x0000010004067890 */ /* 0x000fe4000fffe0ff */
[----:B------:R-:W-:Y:S02]  /*5730*/  UIADD3 UR7, UPT, UPT, UR4, 0xd00, URZ ;  /* 0x00000d0004077890 */ /* 0x000fe4000fffe0ff */
[----:B------:R-:W-:Y:S02]  /*5740*/  UIADD3 UR8, UPT, UPT, UR4, 0x500, URZ ;  /* 0x0000050004087890 */ /* 0x000fe4000fffe0ff */
[----:B------:R-:W-:Y:S02]  /*5750*/  UIADD3 UR4, UPT, UPT, UR4, 0x900, URZ ;  /* 0x0000090004047890 */ /* 0x000fe4000fffe0ff */
[----:B------:R-:W-:-:S02]  /*5760*/  ULEA UR6, UR9, UR6, 0x18 ;  /* 0x0000000609067291 */ /* 0x000fc4000f8ec0ff */
[----:B------:R-:W-:Y:S02]  /*5770*/  ULEA UR7, UR9, UR7, 0x18 ;  /* 0x0000000709077291 */ /* 0x000fe4000f8ec0ff */
[----:B------:R-:W-:Y:S02]  /*5780*/  ULEA UR8, UR9, UR8, 0x18 ;  /* 0x0000000809087291 */ /* 0x000fe4000f8ec0ff */
[----:B------:R-:W-:Y:S02]  /*5790*/  ULEA UR4, UR9, UR4, 0x18 ;  /* 0x0000000409047291 */ /* 0x000fe4000f8ec0ff */
[----:B------:R-:W-:Y:S02]  /*57a0*/  UIADD3 UR15, UPT, UPT, UR10, 0x110, URZ ;  /* 0x000001100a0f7890 */ /* 0x000fe4000fffe0ff */
[----:B------:R-:W-:Y:S02]  /*57b0*/  UIADD3 UR14, UPT, UPT, UR10, 0x510, URZ ;  /* 0x000005100a0e7890 */ /* 0x000fe4000fffe0ff */
[----:B------:R-:W-:-:S02]  /*57c0*/  UIADD3 UR11, UPT, UPT, UR10, 0x910, URZ ;  /* 0x000009100a0b7890 */ /* 0x000fc4000fffe0ff */
[----:B------:R-:W-:Y:S02]  /*57d0*/  UIADD3 UR10, UPT, UPT, UR10, 0xd10, URZ ;  /* 0x00000d100a0a7890 */ /* 0x000fe4000fffe0ff */
[----:B------:R-:W-:Y:S02]  /*57e0*/  UIADD3 UR5, UPT, UPT, UR5, 0x3, URZ ;  /* 0x0000000305057890 */ /* 0x000fe4000fffe0ff */
[----:B------:R-:W-:Y:S02]  /*57f0*/  UIADD3 UR6, UPT, UPT, UR6, 0x10, URZ ;  /* 0x0000001006067890 */ /* 0x000fe4000fffe0ff */
[----:B------:R-:W-:Y:S02]  /*5800*/  UIADD3 UR7, UPT, UPT, UR7, 0x10, URZ ;  /* 0x0000001007077890 */ /* 0x000fe4000fffe0ff */
[----:B------:R-:W-:Y:S02]  /*5810*/  UIADD3 UR8, UPT, UPT, UR8, 0x10, URZ ;  /* 0x0000001008087890 */ /* 0x000fe4000fffe0ff */
[----:B------:R-:W-:Y:S01]  /*5820*/  UIADD3 UR4, UPT, UPT, UR4, 0x10, URZ ;  /* 0x0000001004047890 */ /* 0x000fe2000fffe0ff */
[----:B-1----:R-:W-:-:S11]  /*5830*/  UMOV UR9, 0x7 ;  /* 0x0000000700097882 */ /* 0x002fd60000000000 */
.L_x_0:
[----:B-1----:R-:W2:Y:S04]  /*5840*/  LDL.64 R2, [UR16] ;  /* 0x00000010ff027983 */ /* 0x002ea80008100a00 */
[----:B------:R-:W3:Y:S04]  /*5850*/  LDL.128 R32, [UR15+-0x10] ;  /* 0xfffff00fff207983 */ /* 0x000ee80008100c00 */
[----:B------:R-:W4:Y:S04]  /*5860*/  LDL.128 R28, [UR14+-0x10] ;  /* 0xfffff00eff1c7983 */ /* 0x000f280008100c00 */
[----:B------:R-:W5:Y:S04]  /*5870*/  LDL.128 R20, [UR11+-0x10] ;  /* 0xfffff00bff147983 */ /* 0x000f680008100c00 */
[----:B------:R-:W5:Y:S04]  /*5880*/  LDL.128 R24, [UR10+-0x10] ;  /* 0xfffff00aff187983 */ /* 0x000f680008100c00 */
[----:B------:R-:W5:Y:S04]  /*5890*/  LDL.128 R16, [UR15] ;  /* 0x0000000fff107983 */ /* 0x000f680008100c00 */
[----:B------:R-:W5:Y:S01]  /*58a0*/  LDL.128 R12, [UR14] ;  /* 0x0000000eff0c7983 */ /* 0x000f620008100c00 */
[----:B--2---:R-:W-:-:S02]  /*58b0*/  PRMT R4, R2, 0x7770, RZ ;  /* 0x0000777002047816 */ /* 0x004fc400000000ff */
[----:B------:R-:W-:-:S03]  /*58c0*/  PRMT R8, R2, 0x7771, RZ ;  /* 0x0000777102087816 */ /* 0x000fc600000000ff */
[----:B------:R0:W-:Y:S04]  /*58d0*/  STS.U8 [UR5+-0x3], R4 ;  /* 0xfffffd04ff007988 */ /* 0x0001e80008000005 */
[----:B---3--:R-:W-:Y:S04]  /*58e0*/  STS [UR6+-0x10], R32 ;  /* 0xfffff020ff007988 */ /* 0x008fe80008000806 */
[----:B----4-:R-:W-:Y:S04]  /*58f0*/  STS [UR8+-0x10], R28 ;  /* 0xfffff01cff007988 */ /* 0x010fe80008000808 */
[----:B-----5:R-:W-:Y:S04]  /*5900*/  STS [UR4+-0x10], R20 ;  /* 0xfffff014ff007988 */ /* 0x020fe80008000804 */
[----:B------:R-:W-:Y:S04]  /*5910*/  STS [UR7+-0x10], R24 ;  /* 0xfffff018ff007988 */ /* 0x000fe80008000807 */
[----:B------:R1:W-:Y:S04]  /*5920*/  STS.U8 [UR5+-0x2], R8 ;  /* 0xfffffe08ff007988 */ /* 0x0003e80008000005 */
[----:B0-----:R-:W2:Y:S04]  /*5930*/  LDL.128 R4, [UR11] ;  /* 0x0000000bff047983 */ /* 0x001ea80008100c00 */
[----:B-1----:R-:W3:Y:S01]  /*5940*/  LDL.128 R8, [UR10] ;  /* 0x0000000aff087983 */ /* 0x002ee20008100c00 */
[----:B------:R-:W-:-:S03]  /*5950*/  PRMT R39, R2, 0x7772, RZ ;  /* 0x0000777202277816 */ /* 0x000fc600000000ff */
[----:B------:R-:W-:Y:S01]  /*5960*/  STS [UR6+-0xc], R33 ;  /* 0xfffff421ff007988 */ /* 0x000fe20008000806 */
[----:B------:R-:W-:-:S03]  /*5970*/  PRMT R2, R2, 0x7773, RZ ;  /* 0x0000777302027816 */ /* 0x000fc600000000ff */
[----:B------:R-:W-:Y:S04]  /*5980*/  STS [UR8+-0xc], R29 ;  /* 0xfffff41dff007988 */ /* 0x000fe80008000808 */
[----:B------:R0:W-:Y:S04]  /*5990*/  STS [UR4+-0xc], R21 ;  /* 0xfffff415ff007988 */ /* 0x0001e80008000804 */
[----:B------:R-:W-:Y:S04]  /*59a0*/  STS [UR7+-0xc], R25 ;  /* 0xfffff419ff007988 */ /* 0x000fe80008000807 */
[----:B------:R-:W-:Y:S04]  /*59b0*/  STS.U8 [UR5+-0x1], R39 ;  /* 0xffffff27ff007988 */ /* 0x000fe80008000005 */
[----:B------:R-:W-:Y:S01]  /*59c0*/  STS [UR6+-0x8], R34 ;  /* 0xfffff822ff007988 */ /* 0x000fe20008000806 */
[----:B0-----:R-:W-:-:S03]  /*59d0*/  PRMT R21, R3, 0x7770, RZ ;  /* 0x0000777003157816 */ /* 0x001fc600000000ff */
[----:B------:R-:W-:Y:S04]  /*59e0*/  STS [UR8+-0x8], R30 ;  /* 0xfffff81eff007988 */ /* 0x000fe80008000808 */
[----:B------:R-:W-:Y:S04]  /*59f0*/  STS [UR4+-0x8], R22 ;  /* 0xfffff816ff007988 */ /* 0x000fe80008000804 */
[----:B------:R-:W-:Y:S04]  /*5a00*/  STS [UR7+-0x8], R26 ;  /* 0xfffff81aff007988 */ /* 0x000fe80008000807 */
[----:B------:R0:W-:Y:S04]  /*5a10*/  STS.U8 [UR5], R2 ;  /* 0x00000002ff007988 */ /* 0x0001e80008000005 */
[----:B------:R1:W-:Y:S01]  /*5a20*/  STS [UR6+-0x4], R35 ;  /* 0xfffffc23ff007988 */ /* 0x0003e20008000806 */
[----:B------:R-:W-:-:S03]  /*5a30*/  PRMT R20, R3, 0x7771, RZ ;  /* 0x0000777103147816 */ /* 0x000fc600000000ff */
[----:B------:R1:W-:Y:S04]  /*5a40*/  STS [UR8+-0x4], R31 ;  /* 0xfffffc1fff007988 */ /* 0x0003e80008000808 */
[----:B------:R1:W-:Y:S01]  /*5a50*/  STS [UR4+-0x4], R23 ;  /* 0xfffffc17ff007988 */ /* 0x0003e20008000804 */
[----:B------:R-:W-:-:S03]  /*5a60*/  UIADD3 UR9, UPT, UPT, UR9, 0x8, URZ ;  /* 0x0000000809097890 */ /* 0x000fc6000fffe0ff */
[----:B------:R1:W-:Y:S04]  /*5a70*/  STS [UR7+-0x4], R27 ;  /* 0xfffffc1bff007988 */ /* 0x0003e80008000807 */
[----:B------:R1:W-:Y:S01]  /*5a80*/  STS.U8 [UR5+0x1], R21 ;  /* 0x00000115ff007988 */ /* 0x0003e20008000005 */
[----:B0-----:R-:W-:-:S03]  /*5a90*/  PRMT R2, R3, 0x7773, RZ ;  /* 0x0000777303027816 */ /* 0x001fc600000000ff */
[----:B------:R1:W-:Y:S01]  /*5aa0*/  STS [UR6], R16 ;  /* 0x00000010ff007988 */ /* 0x0003e20008000806 */
[----:B------:R-:W-:-:S03]  /*5ab0*/  PRMT R3, R3, 0x7772, RZ ;  /* 0x0000777203037816 */ /* 0x000fc600000000ff */
[----:B------:R1:W-:Y:S01]  /*5ac0*/  STS [UR8], R12 ;  /* 0x0000000cff007988 */ /* 0x0003e20008000808 */
[----:B------:R-:W-:Y:S02]  /*5ad0*/  UISETP.NE.AND UP0, UPT, UR9, 0x107, UPT ;  /* 0x000001070900788c */ /* 0x000fe4000bf05270 */
[----:B------:R-:W-:Y:S02]  /*5ae0*/  UIADD3 UR16, UPT, UPT, UR16, 0x8, URZ ;  /* 0x0000000810107890 */ /* 0x000fe4000fffe0ff */
[----:B------:R-:W-:Y:S02]  /*5af0*/  UIADD3 UR15, UPT, UPT, UR15, 0x20, URZ ;  /* 0x000000200f0f7890 */ /* 0x000fe4000fffe0ff */
[----:B------:R-:W-:Y:S02]  /*5b00*/  UIADD3 UR14, UPT, UPT, UR14, 0x20, URZ ;  /* 0x000000200e0e7890 */ /* 0x000fe4000fffe0ff */
[----:B------:R-:W-:Y:S02]  /*5b10*/  UIADD3 UR11, UPT, UPT, UR11, 0x20, URZ ;  /* 0x000000200b0b7890 */ /* 0x000fe4000fffe0ff */
[----:B------:R-:W-:Y:S01]  /*5b20*/  UIADD3 UR10, UPT, UPT, UR10, 0x20, URZ ;  /* 0x000000200a0a7890 */ /* 0x000fe2000fffe0ff */
[----:B--2---:R1:W-:Y:S04]  /*5b30*/  STS [UR4], R4 ;  /* 0x00000004ff007988 */ /* 0x0043e80008000804 */
[----:B---3--:R1:W-:Y:S04]  /*5b40*/  STS [UR7], R8 ;  /* 0x00000008ff007988 */ /* 0x0083e80008000807 */
[----:B------:R1:W-:Y:S04]  /*5b50*/  STS.U8 [UR5+0x2], R20 ;  /* 0x00000214ff007988 */ /* 0x0003e80008000005 */
[----:B------:R1:W-:Y:S04]  /*5b60*/  STS [UR6+0x4], R17 ;  /* 0x00000411ff007988 */ /* 0x0003e80008000806 */
[----:B------:R1:W-:Y:S04]  /*5b70*/  STS [UR8+0x4], R13 ;  /* 0x0000040dff007988 */ /* 0x0003e80008000808 */
[----:B------:R1:W-:Y:S04]  /*5b80*/  STS [UR4+0x4], R5 ;  /* 0x00000405ff007988 */ /* 0x0003e80008000804 */
[----:B------:R1:W-:Y:S04]  /*5b90*/  STS [UR7+0x4], R9 ;  /* 0x00000409ff007988 */ /* 0x0003e80008000807 */
[----:B------:R1:W-:Y:S04]  /*5ba0*/  STS.U8 [UR5+0x3], R3 ;  /* 0x00000303ff007988 */ /* 0x0003e80008000005 */
[----:B------:R1:W-:Y:S04]  /*5bb0*/  STS [UR6+0x8], R18 ;  /* 0x00000812ff007988 */ /* 0x0003e80008000806 */
[----:B------:R1:W-:Y:S04]  /*5bc0*/  STS [UR8+0x8], R14 ;  /* 0x0000080eff007988 */ /* 0x0003e80008000808 */
[----:B------:R1:W-:Y:S04]  /*5bd0*/  STS [UR4+0x8], R6 ;  /* 0x00000806ff007988 */ /* 0x0003e80008000804 */
[----:B------:R1:W-:Y:S04]  /*5be0*/  STS [UR7+0x8], R10 ;  /* 0x0000080aff007988 */ /* 0x0003e80008000807 */
[----:B------:R1:W-:Y:S04]  /*5bf0*/  STS.U8 [UR5+0x4], R2 ;  /* 0x00000402ff007988 */ /* 0x0003e80008000005 */
[----:B------:R1:W-:Y:S01]  /*5c00*/  STS [UR6+0xc], R19 ;  /* 0x00000c13ff007988 */ /* 0x0003e20008000806 */
[----:B------:R-:W-:-:S03]  /*5c10*/  UIADD3 UR5, UPT, UPT, UR5, 0x8, URZ ;  /* 0x0000000805057890 */ /* 0x000fc6000fffe0ff */
[----:B------:R1:W-:Y:S01]  /*5c20*/  STS [UR8+0xc], R15 ;  /* 0x00000c0fff007988 */ /* 0x0003e20008000808 */
[----:B------:R-:W-:-:S03]  /*5c30*/  UIADD3 UR6, UPT, UPT, UR6, 0x20, URZ ;  /* 0x0000002006067890 */ /* 0x000fc6000fffe0ff */
[----:B------:R1:W-:Y:S01]  /*5c40*/  STS [UR4+0xc], R7 ;  /* 0x00000c07ff007988 */ /* 0x0003e20008000804 */
[----:B------:R-:W-:Y:S02]  /*5c50*/  UIADD3 UR8, UPT, UPT, UR8, 0x20, URZ ;  /* 0x0000002008087890 */ /* 0x000fe4000fffe0ff */
[----:B------:R-:W-:Y:S01]  /*5c60*/  UIADD3 UR4, UPT, UPT, UR4, 0x20, URZ ;  /* 0x0000002004047890 */ /* 0x000fe2000fffe0ff */
[----:B------:R1:W-:Y:S01]  /*5c70*/  STS [UR7+0xc], R11 ;  /* 0x00000c0bff007988 */ /* 0x0003e20008000807 */
[----:B------:R-:W-:Y:S01]  /*5c80*/  UIADD3 UR7, UPT, UPT, UR7, 0x20, URZ ;  /* 0x0000002007077890 */ /* 0x000fe2000fffe0ff */
[----:B------:R-:W-:Y:S11]  /*5c90*/  BRA.U UP0, `(.L_x_0) ;  /* 0xfffffff900e87547 */ /* 0x000ff6000b83ffff */
[----:B-1----:R-:W0:Y:S02]  /*5ca0*/  LDC.64 R2, c[0x0][0x398] ;  /* 0x0000e600ff027b82 */ /* 0x002e240000000a00 */
[----:B0-----:R-:W2:Y:S04]  /*5cb0*/  LDG.E R10, desc[UR12][R2.64] ;  /* 0x0000000c020a7981 */ /* 0x001ea8000c1e1900 */
[----:B------:R-:W3:Y:S04]  /*5cc0*/  LDG.E R17, desc[UR12][R2.64+0xc] ;  /* 0x00000c0c02117981 */ /* 0x000ee8000c1e1900 */
[----:B------:R-:W4:Y:S04]  /*5cd0*/  LDG.E R9, desc[UR12][R2.64+0x4] ;  /* 0x0000040c02097981 */ /* 0x000f28000c1e1900 */
[----:B------:R-:W5:Y:S04]  /*5ce0*/  LDG.E R11, desc[UR12][R2.64+0x8] ;  /* 0x0000080c020b7981 */ /* 0x000f68000c1e1900 */
[----:B------:R-:W5:Y:S04]  /*5cf0*/  LDG.E R6, desc[UR12][R2.64+0x14] ;  /* 0x0000140c02067981 */ /* 0x000f68000c1e1900 */
[----:B------:R-:W5:Y:S04]  /*5d00*/  LDG.E R4, desc[UR12][R2.64+0x18] ;  /* 0x0000180c02047981 */ /* 0x000f68000c1e1900 */
[----:B------:R-:W5:Y:S04]  /*5d10*/  LDG.E R15, desc[UR12][R2.64+0x1c] ;  /* 0x00001c0c020f7981 */ /* 0x000f68000c1e1900 */
[----:B------:R-:W5:Y:S04]  /*5d20*/  LDG.E R5, desc[UR12][R2.64+0x10] ;  /* 0x0000100c02057981 */ /* 0x000f68000c1e1900 */
[----:B------:R-:W5:Y:S04]  /*5d30*/  LDG.E R13, desc[UR12][R2.64+0x24] ;  /* 0x0000240c020d7981 */ /* 0x000f68000c1e1900 */
[----:B------:R-:W5:Y:S04]  /*5d40*/  LDG.E R7, desc[UR12][R2.64+0x28] ;  /* 0x0000280c02077981 */ /* 0x000f68000c1e1900 */
[----:B------:R-:W5:Y:S04]  /*5d50*/  LDG.E R14, desc[UR12][R2.64+0x2c] ;  /* 0x00002c0c020e7981 */ /* 0x000f68000c1e1900 */
[----:B------:R-:W5:Y:S01]  /*5d60*/  LDG.E R8, desc[UR12][R2.64+0x20] ;  /* 0x0000200c02087981 */ /* 0x000f62000c1e1900 */
[----:B------:R-:W0:Y:S01]  /*5d70*/  S2UR UR5, SR_CgaCtaId ;  /* 0x00000000000579c3 */ /* 0x000e220000008800 */
[----:B------:R-:W-:-:S02]  /*5d80*/  UMOV UR4, 0x400 ;  /* 0x0000040000047882 */ /* 0x000fc40000000000 */
[----:B------:R-:W-:Y:S02]  /*5d90*/  UIADD3 UR6, UPT, UPT, UR4, 0x100, URZ ;  /* 0x0000010004067890 */ /* 0x000fe4000fffe0ff */
[----:B------:R-:W-:Y:S02]  /*5da0*/  UIADD3 UR7, UPT, UPT, UR4, 0x500, URZ ;  /* 0x0000050004077890 */ /* 0x000fe4000fffe0ff */
[----:B------:R-:W-:Y:S02]  /*5db0*/  UIADD3 UR9, UPT, UPT, UR4, 0x900, URZ ;  /* 0x0000090004097890 */ /* 0x000fe4000fffe0ff */
[----:B0-----:R-:W-:Y:S02]  /*5dc0*/  ULEA UR6, UR5, UR6, 0x18 ;  /* 0x0000000605067291 */ /* 0x001fe4000f8ec0ff */
[----:B------:R-:W-:Y:S02]  /*5dd0*/  ULEA UR8, UR5, UR7, 0x18 ;  /* 0x0000000705087291 */ /* 0x000fe4000f8ec0ff */
[----:B------:R-:W-:-:S02]  /*5de0*/  ULEA UR9, UR5, UR9, 0x18 ;  /* 0x0000000905097291 */ /* 0x000fc4000f8ec0ff */
[----:B------:R-:W-:-:S04]  /*5df0*/  UIADD3 UR7, UPT, UPT, UR4, 0xd00, URZ ;  /* 0x00000d0004077890 */ /* 0x000fc8000fffe0ff */
[----:B------:R-:W-:Y:S01]  /*5e00*/  ULEA UR7, UR5, UR7, 0x18 ;  /* 0x0000000705077291 */ /* 0x000fe2000f8ec0ff */
[----:B--2---:R-:W-:Y:S02]  /*5e10*/  LOP3.LUT R37, R10, R37, RZ, 0x3c, !PT ;  /* 0x000000250a257212 */ /* 0x004fe400078e3cff */
[----:B---3--:R-:W-:Y:S02]  /*5e20*/  LOP3.LUT R38, R17, R38, RZ, 0x3c, !PT ;  /* 0x0000002611267212 */ /* 0x008fe400078e3cff */
[----:B----4-:R-:W-:Y:S02]  /*5e30*/  LOP3.LUT R36, R9, R36, RZ, 0x3c, !PT ;  /* 0x0000002409247212 */ /* 0x010fe400078e3cff */
[----:B-----5:R-:W-:Y:S02]  /*5e40*/  LOP3.LUT R10, R11, R0, RZ, 0x3c, !PT ;  /* 0x000000000b0a7212 */ /* 0x020fe400078e3cff */
[----:B------:R-:W-:Y:S02]  /*5e50*/  SHF.R.U32.HI R20, RZ, 0xe, R38 ;  /* 0x0000000eff147819 */ /* 0x000fe40000011626 */
[----:B------:R-:W-:-:S02]  /*5e60*/  SHF.L.U32 R17, R36, 0x2, RZ ;  /* 0x0000000224117819 */ /* 0x000fc400000006ff */
[--C-:B------:R-:W-:Y:S01]  /*5e70*/  SHF.R.U32.HI R19, RZ, 0x6, R10.reuse ;  /* 0x00000006ff137819 */ /* 0x100fe2000001160a */
[----:B------:R-:W-:Y:S01]  /*5e80*/  IMAD.SHL.U32 R0, R37, 0x4, RZ ;  /* 0x0000000425007824 */ /* 0x000fe200078e00ff */
[----:B------:R-:W-:Y:S02]  /*5e90*/  SHF.R.U32.HI R16, RZ, 0xe, R10 ;  /* 0x0000000eff107819 */ /* 0x000fe4000001160a */
[----:B------:R-:W-:Y:S02]  /*5ea0*/  LOP3.LUT R21, R20, 0x3fc, RZ, 0xc0, !PT ;  /* 0x000003fc14157812 */ /* 0x000fe400078ec0ff */
[----:B------:R-:W-:Y:S02]  /*5eb0*/  SHF.R.U32.HI R9, RZ, 0x6, R36 ;  /* 0x00000006ff097819 */ /* 0x000fe40000011624 */
[----:B------:R-:W-:Y:S02]  /*5ec0*/  LOP3.LUT R18, R17, 0x3fc, RZ, 0xc0, !PT ;  /* 0x000003fc11127812 */ /* 0x000fe400078ec0ff */
[----:B------:R-:W-:Y:S01]  /*5ed0*/  LOP3.LUT R19, R19, 0x3fc, RZ, 0xc0, !PT ;  /* 0x000003fc13137812 */ /* 0x000fe200078ec0ff */
[----:B------:R-:W-:Y:S01]  /*5ee0*/  LDS R21, [R21+UR9] ;  /* 0x0000000915157984 */ /* 0x000fe20008000800 */
[----:B------:R-:W-:-:S02]  /*5ef0*/  LOP3.LUT R16, R16, 0x3fc, RZ, 0xc0, !PT ;  /* 0x000003fc10107812 */ /* 0x000fc400078ec0ff */
[----:B------:R-:W-:Y:S01]  /*5f00*/  LOP3.LUT R11, R0, 0x3fc, RZ, 0xc0, !PT ;  /* 0x000003fc000b7812 */ /* 0x000fe200078ec0ff */
[----:B------:R-:W-:Y:S01]  /*5f10*/  LDS R17, [R18+UR6] ;  /* 0x0000000612117984 */ /* 0x000fe20008000800 */
[----:B------:R-:W-:-:S03]  /*5f20*/  LOP3.LUT R12, R9, 0x3fc, RZ, 0xc0, !PT ;  /* 0x000003fc090c7812 */ /* 0x000fc600078ec0ff */
[----:B------:R0:W1:Y:S04]  /*5f30*/  LDS R20, [R19+UR8] ;  /* 0x0000000813147984 */ /* 0x0000680008000800 */
[----:B------:R-:W-:Y:S04]  /*5f40*/  LDS R0, [R11+UR6] ;  /* 0x000000060b007984 */ /* 0x000fe80008000800 */
[----:B------:R2:W-:Y:S04]  /*5f50*/  LDS R9, [R12+UR8] ;  /* 0x000000080c097984 */ /* 0x0005e80008000800 */
[----:B------:R-:W3:Y:S01]  /*5f60*/  LDS R16, [R16+UR9] ;  /* 0x0000000910107984 */ /* 0x000ee20008000800 */
[----:B------:R-:W-:Y:S01]  /*5f70*/  IMAD.SHL.U32 R23, R10, 0x4, RZ ;  /* 0x000000040a177824 */ /* 0x000fe200078e00ff */
[----:B0-----:R-:W-:-:S02]  /*5f80*/  SHF.R.U32.HI R19, RZ, 0x16, R10 ;  /* 0x00000016ff137819 */ /* 0x001fc4000001160a */
[--C-:B------:R-:W-:Y:S01]  /*5f90*/  SHF.R.U32.HI R10, RZ, 0x16, R38.reuse ;  /* 0x00000016ff0a7819 */ /* 0x100fe20000011626 */
[----:B--2---:R-:W2:Y:S01]  /*5fa0*/  LDG.E R12, desc[UR12][R2.64+0x3c] ;  /* 0x00003c0c020c7981 */ /* 0x004ea2000c1e1900 */
[----:B------:R-:W-:Y:S02]  /*5fb0*/  SHF.R.U32.HI R11, RZ, 0x6, R38 ;  /* 0x00000006ff0b7819 */ /* 0x000fe40000011626 */
[----:B------:R-:W-:Y:S02]  /*5fc0*/  LOP3.LUT R28, R10, 0x3fc, RZ, 0xc0, !PT ;  /* 0x000003fc0a1c7812 */ /* 0x000fe400078ec0ff */
[----:B------:R-:W4:Y:S01]  /*5fd0*/  LDG.E R10, desc[UR12][R2.64+0x34] ;  /* 0x0000340c020a7981 */ /* 0x000f22000c1e1900 */
[----:B-1----:R-:W-:Y:S02]  /*5fe0*/  LOP3.LUT R17, R21, R20, R17, 0x96, !PT ;  /* 0x0000001415117212 */ /* 0x002fe400078e9611 */
[----:B---3--:R-:W-:Y:S01]  /*5ff0*/  LOP3.LUT R0, R16, R9, R0, 0x96, !PT ;  /* 0x0000000910007212 */ /* 0x008fe200078e9600 */
[----:B------:R-:W-:Y:S01]  /*6000*/  IMAD.SHL.U32 R38, R38, 0x4, RZ ;  /* 0x0000000426267824 */ /* 0x000fe200078e00ff */
[----:B------:R-:W-:Y:S01]  /*6010*/  SHF.R.U32.HI R20, RZ, 0xe, R37 ;  /* 0x0000000eff147819 */ /* 0x000fe20000011625 */
[----:B------:R-:W3:Y:S03]  /*6020*/  LDG.E R9, desc[UR12][R2.64+0x30] ;  /* 0x0000300c02097981 */ /* 0x000ee6000c1e1900 */
[----:B------:R-:W-:Y:S01]  /*6030*/  LOP3.LUT R16, R20, 0x3fc, RZ, 0xc0, !PT ;  /* 0x000003fc14107812 */ /* 0x000fe200078ec0ff */
[----:B------:R-:W0:Y:S01]  /*6040*/  LDS R28, [R28+UR7] ;  /* 0x000000071c1c7984 */ /* 0x000e220008000800 */
[----:B------:R-:W-:-:S03]  /*6050*/  LOP3.LUT R20, R11, 0x3fc, RZ, 0xc0, !PT ;  /* 0x000003fc0b147812 */ /* 0x000fc600078ec0ff */
[----:B------:R-:W5:Y:S01]  /*6060*/  LDG.E R11, desc[UR12][R2.64+0x38] ;  /* 0x0000380c020b7981 */ /* 0x000f62000c1e1900 */
[--C-:B------:R-:W-:Y:S02]  /*6070*/  SHF.R.U32.HI R24, RZ, 0x16, R36.reuse ;  /* 0x00000016ff187819 */ /* 0x100fe40000011624 */
[--C-:B------:R-:W-:Y:S01]  /*6080*/  SHF.R.U32.HI R18, RZ, 0x6, R37.reuse ;  /* 0x00000006ff127819 */ /* 0x100fe20000011625 */
[----:B------:R-:W-:Y:S01]  /*6090*/  LDS R16, [R16+UR9] ;  /* 0x0000000910107984 */ /* 0x000fe20008000800 */
[----:B------:R-:W-:Y:S02]  /*60a0*/  SHF.R.U32.HI R36, RZ, 0xe, R36 ;  /* 0x0000000eff247819 */ /* 0x000fe40000011624 */
[----:B------:R-:W-:Y:S01]  /*60b0*/  SHF.R.U32.HI R25, RZ, 0x16, R37 ;  /* 0x00000016ff197819 */ /* 0x000fe20000011625 */
[----:B------:R-:W-:Y:S01]  /*60c0*/  LDS R20, [R20+UR8] ;  /* 0x0000000814147984 */ /* 0x000fe20008000800 */
[----:B------:R-:W-:Y:S02]  /*60d0*/  LOP3.LUT R18, R18, 0x3fc, RZ, 0xc0, !PT ;  /* 0x000003fc12127812 */ /* 0x000fe400078ec0ff */
[----:B------:R-:W-:-:S02]  /*60e0*/  LOP3.LUT R21, R36, 0x3fc, RZ, 0xc0, !PT ;  /* 0x000003fc24157812 */ /* 0x000fc400078ec0ff */
[----:B------:R-:W-:Y:S02]  /*60f0*/  LOP3.LUT R23, R23, 0x3fc, RZ, 0xc0, !PT ;  /* 0x000003fc17177812 */ /* 0x000fe400078ec0ff */
[----:B------:R-:W-:Y:S01]  /*6100*/  LOP3.LUT R22, R38, 0x3fc, RZ, 0xc0, !PT ;  /* 0x000003fc26167812 */ /* 0x000fe200078ec0ff */
[----:B------:R-:W-:Y:S01]  /*6110*/  LDS R18, [R18+UR8] ;  /* 0x0000000812127984 */ /* 0x000fe20008000800 */
[----:B------:R-:W-:Y:S02]  /*6120*/  LOP3.LUT R25, R25, 0x3fc, RZ, 0xc0, !PT ;  /* 0x000003fc19197812 */ /* 0x000fe400078ec0ff */
[----:B------:R-:W-:Y:S01]  /*6130*/  LOP3.LUT R24, R24, 0x3fc, RZ, 0xc0, !PT ;  /* 0x000003fc18187812 */ /* 0x000fe200078ec0ff */
[----:B------:R-:W-:Y:S01]  /*6140*/  LDS R21, [R21+UR9] ;  /* 0x0000000915157984 */ /* 0x000fe20008000800 */
[----:B------:R-:W-:-:S03]  /*6150*/  LOP3.LUT R19, R19, 0x3fc, RZ, 0xc0, !PT ;  /* 0x000003fc13137812 */ /* 0x000fc600078ec0ff */
[----:B------:R-:W1:Y:S04]  /*6160*/  LDS R23, [R23+UR6] ;  /* 0x0000000617177984 */ /* 0x000e680008000800 */
[----:B------:R-:W1:Y:S04]  /*6170*/  LDS R22, [R22+UR6] ;  /* 0x0000000616167984 */ /* 0x000e680008000800 */
[----:B------:R-:W1:Y:S04]  /*6180*/  LDS R25, [R25+UR7] ;  /* 0x0000000719197984 */ /* 0x000e680008000800 */
[----:B------:R-:W1:Y:S04]  /*6190*/  LDS R27, [R24+UR7] ;  /* 0x00000007181b7984 */ /* 0x000e680008000800 */
[----:B------:R-:W1:Y:S01]  /*61a0*/  LDS R26, [R19+UR7] ;  /* 0x00000007131a7984 */ /* 0x000e620008000800 */
[----:B0-----:R-:W-:-:S04]  /*61b0*/  LOP3.LUT R5, R5, R0, R28, 0x96, !PT ;  /* 0x0000000005057212 */ /* 0x001fc800078e961c */
[----:B------:R-:W-:Y:S02]  /*61c0*/  SHF.L.U32 R0, R5, 0x2, RZ ;  /* 0x0000000205007819 */ /* 0x000fe400000006ff */
[----:B-1----:R-:W-:Y:S02]  /*61d0*/  LOP3.LUT R16, R16, R20, R23, 0x96, !PT ;  /* 0x0000001410107212 */ /* 0x002fe400078e9617 */
[----:B------:R-:W-:Y:S02]  /*61e0*/  LOP3.LUT R18, R21, R18, R22, 0x96, !PT ;  /* 0x0000001215127212 */ /* 0x000fe400078e9616 */
[----:B------:R-:W-:Y:S02]  /*61f0*/  LOP3.LUT R6, R6, R17, R25, 0x96, !PT ;  /* 0x0000001106067212 */ /* 0x000fe400078e9619 */
[----:B------:R-:W-:Y:S02]  /*6200*/  LOP3.LUT R27, R4, R16, R27, 0x96, !PT ;  /* 0x00000010041b7212 */ /* 0x000fe400078e961b */
[----:B------:R-:W-:Y:S01]  /*6210*/  LOP3.LUT R17, R15, R18, R26, 0x96, !PT ;  /* 0x000000120f117212 */ /* 0x000fe200078e961a */
[----:B------:R-:W-:Y:S01]  /*6220*/  IMAD.SHL.U32 R16, R6, 0x4, RZ ;  /* 0x0000000406107824 */ /* 0x000fe200078e00ff */
[----:B------:R-:W-:-:S02]  /*6230*/  SHF.R.U32.HI R22, RZ, 0x6, R27 ;  /* 0x00000006ff167819 */ /* 0x000fc4000001161b */
[----:B------:R-:W-:Y:S02]  /*6240*/  SHF.R.U32.HI R24, RZ, 0xe, R17 ;  /* 0x0000000eff187819 */ /* 0x000fe40000011611 */
[----:B------:R-:W-:Y:S02]  /*6250*/  SHF.R.U32.HI R15, RZ, 0xe, R27 ;  /* 0x0000000eff0f7819 */ /* 0x000fe4000001161b */
[----:B------:R-:W-:Y:S02]  /*6260*/  SHF.R.U32.HI R4, RZ, 0x6, R6 ;  /* 0x00000006ff047819 */ /* 0x000fe40000011606 */
[----:B------:R-:W-:Y:S02]  /*6270*/  LOP3.LUT R23, R22, 0x3fc, RZ, 0xc0, !PT ;  /* 0x000003fc16177812 */ /* 0x000fe400078ec0ff */
[----:B------:R-:W-:Y:S02]  /*6280*/  LOP3.LUT R25, R24, 0x3fc, RZ, 0xc0, !PT ;  /* 0x000003fc18197812 */ /* 0x000fe400078ec0ff */
[----:B------:R-:W-:-:S02]  /*6290*/  LOP3.LUT R21, R16, 0x3fc, RZ, 0xc0, !PT ;  /* 0x000003fc10157812 */ /* 0x000fc400078ec0ff */
[----:B------:R-:W-:Y:S01]  /*62a0*/  LOP3.LUT R20, R15, 0x3fc, RZ, 0xc0, !PT ;  /* 0x000003fc0f147812 */ /* 0x000fe200078ec0ff */
[----:B------:R-:W-:Y:S01]  /*62b0*/  LDS R23, [R23+UR8] ;  /* 0x0000000817177984 */ /* 0x000fe20008000800 */
[----:B------:R-:W-:Y:S02]  /*62c0*/  LOP3.LUT R18, R0, 0x3fc, RZ, 0xc0, !PT ;  /* 0x000003fc00127812 */ /* 0x000fe400078ec0ff */
[----:B------:R-:W-:Y:S01]  /*62d0*/  LOP3.LUT R19, R4, 0x3fc, RZ, 0xc0, !PT ;  /* 0x000003fc04137812 */ /* 0x000fe200078ec0ff */
[----:B------:R-:W-:Y:S04]  /*62e0*/  LDS R16, [R21+UR6] ;  /* 0x0000000615107984 */ /* 0x000fe80008000800 */
[----:B------:R-:W0:Y:S04]  /*62f0*/  LDS R25, [R25+UR9] ;  /* 0x0000000919197984 */ /* 0x000e280008000800 */
[----:B------:R1:W-:Y:S04]  /*6300*/  LDS R15, [R18+UR6] ;  /* 0x00000006120f7984 */ /* 0x0003e80008000800 */
[----:B------:R1:W-:Y:S04]  /*6310*/  LDS R0, [R19+UR8] ;  /* 0x0000000813007984 */ /* 0x0003e80008000800 */
[----:B------:R-:W0:Y:S01]  /*6320*/  LDS R20, [R20+UR9] ;  /* 0x0000000914147984 */ /* 0x000e220008000800 */
[----:B------:R-:W-:-:S02]  /*6330*/  SHF.R.U32.HI R29, RZ, 0xe, R5 ;  /* 0x0000000eff1d7819 */ /* 0x000fc40000011605 */
[--C-:B------:R-:W-:Y:S01]  /*6340*/  SHF.R.U32.HI R28, RZ, 0x16, R5.reuse ;  /* 0x00000016ff1c7819 */ /* 0x100fe20000011605 */
[----:B------:R-:W2:Y:S01]  /*6350*/  LDG.E R4, desc[UR12][R2.64+0x44] ;  /* 0x0000440c02047981 */ /* 0x000ea2000c1e1900 */
[----:B------:R-:W-:Y:S02]  /*6360*/  SHF.R.U32.HI R30, RZ, 0x6, R5 ;  /* 0x00000006ff1e7819 */ /* 0x000fe40000011605 */
[--C-:B-1----:R-:W-:Y:S02]  /*6370*/  SHF.R.U32.HI R18, RZ, 0x16, R6.reuse ;  /* 0x00000016ff127819 */ /* 0x102fe40000011606 */
[----:B------:R-:W-:Y:S02]  /*6380*/  SHF.R.U32.HI R22, RZ, 0xe, R6 ;  /* 0x0000000eff167819 */ /* 0x000fe40000011606 */
[----:B------:R-:W-:Y:S02]  /*6390*/  SHF.L.U32 R5, R17, 0x2, RZ ;  /* 0x0000000211057819 */ /* 0x000fe400000006ff */
[----:B------:R-:W-:Y:S01]  /*63a0*/  SHF.R.U32.HI R6, RZ, 0x6, R17 ;  /* 0x00000006ff067819 */ /* 0x000fe20000011611 */
[----:B------:R-:W-:Y:S01]  /*63b0*/  IMAD.SHL.U32 R24, R27, 0x4, RZ ;  /* 0x000000041b187824 */ /* 0x000fe200078e00ff */
[----:B------:R-:W-:-:S02]  /*63c0*/  SHF.R.U32.HI R19, RZ, 0x16, R27 ;  /* 0x00000016ff137819 */ /* 0x000fc4000001161b */
[----:B------:R-:W-:Y:S02]  /*63d0*/  LOP3.LUT R21, R30, 0x3fc, RZ, 0xc0, !PT ;  /* 0x000003fc1e157812 */ /* 0x000fe400078ec0ff */
[----:B------:R-:W-:Y:S02]  /*63e0*/  LOP3.LUT R22, R22, 0x3fc, RZ, 0xc0, !PT ;  /* 0x000003fc16167812 */ /* 0x000fe400078ec0ff */
[----:B------:R-:W-:Y:S02]  /*63f0*/  LOP3.LUT R24, R24, 0x3fc, RZ, 0xc0, !PT ;  /* 0x000003fc18187812 */ /* 0x000fe400078ec0ff */
[----:B0-----:R-:W-:Y:S01]  /*6400*/  LOP3.LUT R16, R25, R23, R16, 0x96, !PT ;  /* 0x0000001719107212 */ /* 0x001fe200078e9610 */
[----:B------:R-:W-:Y:S01]  /*6410*/  LDS R21, [R21+UR8] ;  /* 0x0000000815157984 */ /* 0x000fe20008000800 */
[----:B------:R-:W-:Y:S02]  /*6420*/  LOP3.LUT R25, R5, 0x3fc, RZ, 0xc0, !PT ;  /* 0x000003fc05197812 */ /* 0x000fe400078ec0ff */
[----:B------:R-:W-:Y:S01]  /*6430*/  LOP3.LUT R23, R6, 0x3fc, RZ, 0xc0, !PT ;  /* 0x000003fc06177812 */ /* 0x000fe200078ec0ff */
[----:B------:R-:W2:Y:S04]  /*6440*/  LDG.E R5, desc[UR12][R2.64+0x48] ;  /* 0x0000480c02057981 */ /* 0x000ea8000c1e1900 */
[----:B------:R-:W2:Y:S01]  /*6450*/  LDG.E R6, desc[UR12][R2.64+0x4c] ;  /* 0x00004c0c02067981 */ /* 0x000ea2000c1e1900 */
[----:B------:R-:W-:-:S03]  /*6460*/  LOP3.LUT R15, R20, R0, R15, 0x96, !PT ;  /* 0x00000000140f7212 */ /* 0x000fc600078e960f */
[----:B------:R-:W-:Y:S01]  /*6470*/  LDS R22, [R22+UR9] ;  /* 0x0000000916167984 */ /* 0x000fe20008000800 */
[----:B------:R-:W-:-:S03]  /*6480*/  LOP3.LUT R20, R29, 0x3fc, RZ, 0xc0, !PT ;  /* 0x000003fc1d147812 */ /* 0x000fc600078ec0ff */
[----:B------:R-:W2:Y:S01]  /*6490*/  LDG.E R0, desc[UR12][R2.64+0x40] ;  /* 0x0000400c02007981 */ /* 0x000ea2000c1e1900 */
[----:B------:R-:W-:Y:S02]  /*64a0*/  SHF.R.U32.HI R26, RZ, 0x16, R17 ;  /* 0x00000016ff1a7819 */ /* 0x000fe40000011611 */
[----:B------:R-:W-:Y:S01]  /*64b0*/  LOP3.LUT R17, R28, 0x3fc, RZ, 0xc0, !PT ;  /* 0x000003fc1c117812 */ /* 0x000fe200078ec0ff */
[----:B------:R-:W-:Y:S01]  /*64c0*/  LDS R20, [R20+UR9] ;  /* 0x0000000914147984 */ /* 0x000fe20008000800 */
[----:B------:R-:W-:Y:S02]  /*64d0*/  LOP3.LUT R18, R18, 0x3fc, RZ, 0xc0, !PT ;  /* 0x000003fc12127812 */ /* 0x000fe400078ec0ff */
[----:B------:R-:W-:Y:S01]  /*64e0*/  LOP3.LUT R19, R19, 0x3fc, RZ, 0xc0, !PT ;  /* 0x000003fc13137812 */ /* 0x000fe200078ec0ff */
[----:B------:R-:W-:Y:S01]  /*64f0*/  LDS R24, [R24+UR6] ;  /* 0x0000000618187984 */ /* 0x000fe20008000800 */
[----:B------:R-:W-:-:S03]  /*6500*/  LOP3.LUT R26, R26, 0x3fc, RZ, 0xc0, !PT ;  /* 0x000003fc1a1a7812 */ /* 0x000fc600078ec0ff */
[----:B------:R-:W0:Y:S04]  /*6510*/  LDS R23, [R23+UR8] ;  /* 0x0000000817177984 */ /* 0x000e280008000800 */
[----:B------:R-:W1:Y:S04]  /*6520*/  LDS R25, [R25+UR6] ;  /* 0x0000000619197984 */ /* 0x000e680008000800 */
[----:B------:R-:W1:Y:S04]  /*6530*/  LDS R17, [R17+UR7] ;  /* 0x0000000711117984 */ /* 0x000e680008000800 */
[----:B------:R-:W1:Y:S04]  /*6540*/  LDS R18, [R18+UR7] ;  /* 0x0000000712127984 */ /* 0x000e680008000800 */
[----:B------:R-:W1:Y:S04]  /*6550*/  LDS R19, [R19+UR7] ;  /* 0x0000000713137984 */ /* 0x000e680008000800 */
[----:B------:R-:W1:Y:S01]  /*6560*/  LDS R26, [R26+UR7] ;  /* 0x000000071a1a7984 */ /* 0x000e620008000800 */
[----:B0-----:R-:W-:-:S02]  /*6570*/  LOP3.LUT R20, R20, R23, R24, 0x96, !PT ;  /* 0x0000001714147212 */ /* 0x001fc400078e9618 */
[----:B-1----:R-:W-:Y:S02]  /*6580*/  LOP3.LUT R21, R22, R21, R25, 0x96, !PT ;  /* 0x0000001516157212 */ /* 0x002fe400078e9619 */
[----:B------:R-:W-:Y:S02]  /*6590*/  LOP3.LUT R16, R13, R16, R17, 0x96, !PT ;  /* 0x000000100d107212 */ /* 0x000fe400078e9611 */
[----:B------:R-:W-:Y:S02]  /*65a0*/  LOP3.LUT R20, R7, R20, R18, 0x96, !PT ;  /* 0x0000001407147212 */ /* 0x000fe400078e9612 */
[----:B------:R-:W-:Y:S01]  /*65b0*/  LOP3.LUT R25, R14, R21, R19, 0x96, !PT ;  /* 0x000000150e197212 */ /* 0x000fe200078e9613 */
[----:B------:R-:W-:Y:S01]  /*65c0*/  IMAD.SHL.U32 R14, R16, 0x4, RZ ;  /* 0x00000004100e7824 */ /* 0x000fe200078e00ff */
[----:B------:R-:W-:Y:S02]  /*65d0*/  LOP3.LUT R15, R8, R15, R26, 0x96, !PT ;  /* 0x0000000f080f7212 */ /* 0x000fe400078e961a */
[----:B------:R-:W-:-:S02]  /*65e0*/  SHF.R.U32.HI R22, RZ, 0x6, R20 ;  /* 0x00000006ff167819 */ /* 0x000fc40000011614 */
[----:B------:R-:W-:Y:S01]  /*65f0*/  SHF.R.U32.HI R23, RZ, 0xe, R25 ;  /* 0x0000000eff177819 */ /* 0x000fe20000011619 */
[----:B------:R-:W-:Y:S01]  /*6600*/  IMAD.SHL.U32 R7, R15, 0x4, RZ ;  /* 0x000000040f077824 */ /* 0x000fe200078e00ff */
        /* <DEDUP_REMOVED lines=11> */
[----:B------:R-:W-:Y:S04]  /*66c0*/  LDS R14, [R17+UR6] ;  /* 0x00000006110e7984 */ /* 0x000fe80008000800 */
[----:B------:R1:W-:Y:S04]  /*66d0*/  LDS R7, [R18+UR8] ;  /* 0x0000000812077984 */ /* 0x0003e80008000800 */
[----:B------:R-:W4:Y:S01]  /*66e0*/  LDS R19, [R19+UR9] ;  /* 0x0000000913137984 */ /* 0x000f220008000800 */
[----:B------:R-:W-:-:S02]  /*66f0*/  SHF.R.U32.HI R23, RZ, 0x16, R16 ;  /* 0x00000016ff177819 */ /* 0x000fc40000011610 */
[----:B------:R-:W-:Y:S01]  /*6700*/  SHF.R.U32.HI R27, RZ, 0xe, R15 ;  /* 0x0000000eff1b7819 */ /* 0x000fe2000001160f */
[----:B------:R-:W2:Y:S01]  /*6710*/  LDG.E R8, desc[UR12][R2.64+0x50] ;  /* 0x0000500c02087981 */ /* 0x000ea2000c1e1900 */
[----:B-1----:R-:W-:Y:S02]  /*6720*/  SHF.R.U32.HI R18, RZ, 0xe, R16 ;  /* 0x0000000eff127819 */ /* 0x002fe40000011610 */
[----:B------:R-:W-:Y:S02]  /*6730*/  SHF.R.U32.HI R16, RZ, 0x6, R25 ;  /* 0x00000006ff107819 */ /* 0x000fe40000011619 */
[----:B------:R-:W-:Y:S02]  /*6740*/  SHF.L.U32 R17, R20, 0x2, RZ ;  /* 0x0000000214117819 */ /* 0x000fe400000006ff */
[----:B------:R-:W-:Y:S02]  /*6750*/  SHF.R.U32.HI R26, RZ, 0x16, R15 ;  /* 0x00000016ff1a7819 */ /* 0x000fe4000001160f */
[----:B------:R-:W-:-:S02]  /*6760*/  LOP3.LUT R21, R27, 0x3fc, RZ, 0xc0, !PT ;  /* 0x000003fc1b157812 */ /* 0x000fc400078ec0ff */
[----:B------:R-:W-:Y:S02]  /*6770*/  LOP3.LUT R16, R16, 0x3fc, RZ, 0xc0, !PT ;  /* 0x000003fc10107812 */ /* 0x000fe400078ec0ff */
[----:B------:R-:W-:Y:S02]  /*6780*/  LOP3.LUT R17, R17, 0x3fc, RZ, 0xc0, !PT ;  /* 0x000003fc11117812 */ /* 0x000fe400078ec0ff */
[----:B------:R-:W-:Y:S01]  /*6790*/  SHF.R.U32.HI R28, RZ, 0x6, R15 ;  /* 0x00000006ff1c7819 */ /* 0x000fe2000001160f */
[----:B------:R-:W-:Y:S01]  /*67a0*/  LDS R21, [R21+UR9] ;  /* 0x0000000915157984 */ /* 0x000fe20008000800 */
[----:B------:R-:W-:Y:S02]  /*67b0*/  SHF.R.U32.HI R15, RZ, 0x16, R20 ;  /* 0x00000016ff0f7819 */ /* 0x000fe40000011614 */
[----:B0-----:R-:W-:Y:S01]  /*67c0*/  LOP3.LUT R13, R24, R22, R13, 0x96, !PT ;  /* 0x00000016180d7212 */ /* 0x001fe200078e960d */
[----:B------:R-:W-:Y:S01]  /*67d0*/  LDS R30, [R17+UR6] ;  /* 0x00000006111e7984 */ /* 0x000fe20008000800 */
[----:B------:R-:W-:Y:S01]  /*67e0*/  SHF.R.U32.HI R22, RZ, 0x16, R25 ;  /* 0x00000016ff167819 */ /* 0x000fe20000011619 */
[----:B------:R-:W-:Y:S01]  /*67f0*/  IMAD.SHL.U32 R25, R25, 0x4, RZ ;  /* 0x0000000419197824 */ /* 0x000fe200078e00ff */
[----:B------:R-:W-:Y:S01]  /*6800*/  LOP3.LUT R24, R26, 0x3fc, RZ, 0xc0, !PT ;  /* 0x000003fc1a187812 */ /* 0x000fe200078ec0ff */
[----:B------:R-:W0:Y:S01]  /*6810*/  LDS R16, [R16+UR8] ;  /* 0x0000000810107984 */ /* 0x000e220008000800 */
[----:B------:R-:W-:-:S02]  /*6820*/  LOP3.LUT R22, R22, 0x3fc, RZ, 0xc0, !PT ;  /* 0x000003fc16167812 */ /* 0x000fc400078ec0ff */
[----:B----4-:R-:W-:Y:S01]  /*6830*/  LOP3.LUT R14, R19, R7, R14, 0x96, !PT ;  /* 0x00000007130e7212 */ /* 0x010fe200078e960e */
[----:B------:R-:W4:Y:S04]  /*6840*/  LDG.E R20, desc[UR12][R2.64+0x5c] ;  /* 0x00005c0c02147981 */ /* 0x000f28000c1e1900 */
[----:B------:R-:W4:Y:S01]  /*6850*/  LDG.E R7, desc[UR12][R2.64+0x54] ;  /* 0x0000540c02077981 */ /* 0x000f22000c1e1900 */
[----:B------:R-:W-:-:S03]  /*6860*/  LOP3.LUT R23, R23, 0x3fc, RZ, 0xc0, !PT ;  /* 0x000003fc17177812 */ /* 0x000fc600078ec0ff */
[----:B------:R-:W4:Y:S01]  /*6870*/  LDG.E R19, desc[UR12][R2.64+0x58] ;  /* 0x0000580c02137981 */ /* 0x000f22000c1e1900 */
[----:B------:R-:W-:Y:S02]  /*6880*/  LOP3.LUT R26, R28, 0x3fc, RZ, 0xc0, !PT ;  /* 0x000003fc1c1a7812 */ /* 0x000fe400078ec0ff */
[----:B------:R-:W-:Y:S01]  /*6890*/  LOP3.LUT R25, R25, 0x3fc, RZ, 0xc0, !PT ;  /* 0x000003fc19197812 */ /* 0x000fe200078ec0ff */
[----:B------:R-:W1:Y:S01]  /*68a0*/  LDS R24, [R24+UR7] ;  /* 0x0000000718187984 */ /* 0x000e620008000800 */
[----:B------:R-:W-:Y:S02]  /*68b0*/  LOP3.LUT R18, R18, 0x3fc, RZ, 0xc0, !PT ;  /* 0x000003fc12127812 */ /* 0x000fe400078ec0ff */
[----:B------:R-:W-:Y:S01]  /*68c0*/  LOP3.LUT R15, R15, 0x3fc, RZ, 0xc0, !PT ;  /* 0x000003fc0f0f7812 */ /* 0x000fe200078ec0ff */
[----:B------:R-:W3:Y:S04]  /*68d0*/  LDS R22, [R22+UR7] ;  /* 0x0000000716167984 */ /* 0x000ee80008000800 */
[----:B------:R-:W5:Y:S04]  /*68e0*/  LDS R28, [R23+UR7] ;  /* 0x00000007171c7984 */ /* 0x000f680008000800 */
[----:B------:R-:W-:Y:S04]  /*68f0*/  LDS R26, [R26+UR8] ;  /* 0x000000081a1a7984 */ /* 0x000fe80008000800 */
[----:B------:R-:W-:Y:S04]  /*6900*/  LDS R27, [R18+UR9] ;  /* 0x00000009121b7984 */ /* 0x000fe80008000800 */
[----:B------:R-:W2:Y:S04]  /*6910*/  LDS R25, [R25+UR6] ;  /* 0x0000000619197984 */ /* 0x000ea80008000800 */
[----:B------:R-:W2:Y:S01]  /*6920*/  LDS R15, [R15+UR7] ;  /* 0x000000070f0f7984 */ /* 0x000ea20008000800 */
[----:B0-----:R-:W-:-:S02]  /*6930*/  LOP3.LUT R21, R21, R16, R30, 0x96, !PT ;  /* 0x0000001015157212 */ /* 0x001fc400078e961e */
[----:B-1----:R-:W-:Y:S02]  /*6940*/  LOP3.LUT R10, R10, R13, R24, 0x96, !PT ;  /* 0x0000000d0a0a7212 */ /* 0x002fe400078e9618 */
[----:B---3--:R-:W-:Y:S02]  /*6950*/  LOP3.LUT R9, R9, R14, R22, 0x96, !PT ;  /* 0x0000000e09097212 */ /* 0x008fe400078e9616 */
[----:B-----5:R-:W-:-:S03]  /*6960*/  LOP3.LUT R28, R11, R21, R28, 0x96, !PT ;  /* 0x000000150b1c7212 */ /* 0x020fc600078e961c */
[----:B------:R-:W-:Y:S01]  /*6970*/  IMAD.SHL.U32 R11, R9, 0x4, RZ ;  /* 0x00000004090b7824 */ /* 0x000fe200078e00ff */
[----:B------:R-:W-:Y:S02]  /*6980*/  SHF.L.U32 R17, R10, 0x2, RZ ;  /* 0x000000020a117819 */ /* 0x000fe400000006ff */
[----:B------:R-:W-:Y:S02]  /*6990*/  SHF.R.U32.HI R16, RZ, 0xe, R28 ;  /* 0x0000000eff107819 */ /* 0x000fe4000001161c */
[----:B------:R-:W-:Y:S02]  /*69a0*/  SHF.R.U32.HI R13, RZ, 0x6, R10 ;  /* 0x00000006ff0d7819 */ /* 0x000fe4000001160a */
[----:B--2---:R-:W-:Y:S02]  /*69b0*/  LOP3.LUT R26, R27, R26, R25, 0x96, !PT ;  /* 0x0000001a1b1a7212 */ /* 0x004fe400078e9619 */
[----:B------:R-:W-:Y:S02]  /*69c0*/  LOP3.LUT R21, R17, 0x3fc, RZ, 0xc0, !PT ;  /* 0x000003fc11157812 */ /* 0x000fe400078ec0ff */
[----:B------:R-:W-:-:S02]  /*69d0*/  LOP3.LUT R12, R12, R26, R15, 0x96, !PT ;  /* 0x0000001a0c0c7212 */ /* 0x000fc400078e960f */
[----:B------:R-:W-:Y:S02]  /*69e0*/  LOP3.LUT R17, R16, 0x3fc, RZ, 0xc0, !PT ;  /* 0x000003fc10117812 */ /* 0x000fe400078ec0ff */
[----:B------:R-:W-:Y:S02]  /*69f0*/  LOP3.LUT R14, R11, 0x3fc, RZ, 0xc0, !PT ;  /* 0x000003fc0b0e7812 */ /* 0x000fe400078ec0ff */
[----:B------:R-:W-:Y:S01]  /*6a00*/  LOP3.LUT R15, R13, 0x3fc, RZ, 0xc0, !PT ;  /* 0x000003fc0d0f7812 */ /* 0x000fe200078ec0ff */
[----:B------:R-:W-:Y:S01]  /*6a10*/  LDS R11, [R21+UR6] ;  /* 0x00000006150b7984 */ /* 0x000fe20008000800 */
[----:B------:R-:W-:Y:S02]  /*6a20*/  SHF.R.U32.HI R18, RZ, 0x6, R28 ;  /* 0x00000006ff127819 */ /* 0x000fe4000001161c */
[----:B------:R-:W-:Y:S01]  /*6a30*/  SHF.R.U32.HI R23, RZ, 0xe, R12 ;  /* 0x0000000eff177819 */ /* 0x000fe2000001160c */
[----:B------:R0:W-:Y:S01]  /*6a40*/  LDS R13, [R14+UR6] ;  /* 0x000000060e0d7984 */ /* 0x0001e20008000800 */
[----:B------:R-:W-:-:S02]  /*6a50*/  LOP3.LUT R22, R18, 0x3fc, RZ, 0xc0, !PT ;  /* 0x000003fc12167812 */ /* 0x000fc400078ec0ff */
[----:B------:R-:W-:Y:S01]  /*6a60*/  LOP3.LUT R23, R23, 0x3fc, RZ, 0xc0, !PT ;  /* 0x000003fc17177812 */ /* 0x000fe200078ec0ff */
[----:B------:R-:W-:Y:S04]  /*6a70*/  LDS R16, [R15+UR8] ;  /* 0x000000080f107984 */ /* 0x000fe80008000800 */
[----:B------:R-:W1:Y:S04]  /*6a80*/  LDS R17, [R17+UR9] ;  /* 0x0000000911117984 */ /* 0x000e680008000800 */
[----:B------:R-:W-:Y:S04]  /*6a90*/  LDS R22, [R22+UR8] ;  /* 0x0000000816167984 */ /* 0x000fe80008000800 */
[----:B------:R-:W2:Y:S01]  /*6aa0*/  LDS R23, [R23+UR9] ;  /* 0x0000000917177984 */ /* 0x000ea20008000800 */
[----:B------:R-:W-:-:S02]  /*6ab0*/  SHF.R.U32.HI R25, RZ, 0x16, R9 ;  /* 0x00000016ff197819 */ /* 0x000fc40000011609 */
[----:B------:R-:W-:Y:S01]  /*6ac0*/  SHF.R.U32.HI R27, RZ, 0x6, R9 ;  /* 0x00000006ff1b7819 */ /* 0x000fe20000011609 */
[----:B------:R-:W3:Y:S01]  /*6ad0*/  LDG.E R18, desc[UR12][R2.64+0x60] ;  /* 0x0000600c02127981 */ /* 0x000ee2000c1e1900 */
[----:B------:R-:W-:Y:S02]  /*6ae0*/  SHF.R.U32.HI R26, RZ, 0xe, R10 ;  /* 0x0000000eff1a7819 */ /* 0x000fe4000001160a */
[----:B0-----:R-:W-:Y:S02]  /*6af0*/  SHF.R.U32.HI R14, RZ, 0x6, R12 ;  /* 0x00000006ff0e7819 */ /* 0x001fe4000001160c */
[----:B------:R-:W-:Y:S02]  /*6b00*/  SHF.R.U32.HI R24, RZ, 0x16, R10 ;  /* 0x00000016ff187819 */ /* 0x000fe4000001160a */
[----:B-1----:R-:W-:Y:S02]  /*6b10*/  LOP3.LUT R13, R17, R16, R13, 0x96, !PT ;  /* 0x00000010110d7212 */ /* 0x002fe400078e960d */
[----:B------:R-:W-:-:S02]  /*6b20*/  SHF.R.U32.HI R16, RZ, 0xe, R9 ;  /* 0x0000000eff107819 */ /* 0x000fc40000011609 */
[----:B------:R-:W-:Y:S02]  /*6b30*/  SHF.R.U32.HI R9, RZ, 0x16, R12 ;  /* 0x00000016ff097819 */ /* 0x000fe4000001160c */
[----:B------:R-:W-:Y:S02]  /*6b40*/  LOP3.LUT R17, R26, 0x3fc, RZ, 0xc0, !PT ;  /* 0x000003fc1a117812 */ /* 0x000fe400078ec0ff */
[----:B--2---:R-:W-:Y:S02]  /*6b50*/  LOP3.LUT R11, R23, R22, R11, 0x96, !PT ;  /* 0x00000016170b7212 */ /* 0x004fe400078e960b */
[----:B------:R-:W-:Y:S02]  /*6b60*/  LOP3.LUT R10, R16, 0x3fc, RZ, 0xc0, !PT ;  /* 0x000003fc100a7812 */ /* 0x000fe400078ec0ff */
[----:B------:R-:W-:Y:S01]  /*6b70*/  LOP3.LUT R22, R14, 0x3fc, RZ, 0xc0, !PT ;  /* 0x000003fc0e167812 */ /* 0x000fe200078ec0ff */
[----:B------:R-:W2:Y:S01]  /*6b80*/  LDG.E R16, desc[UR12][R2.64+0x64] ;  /* 0x0000640c02107981 */ /* 0x000ea2000c1e1900 */
[----:B------:R-:W-:-:S03]  /*6b90*/  LOP3.LUT R26, R9, 0x3fc, RZ, 0xc0, !PT ;  /* 0x000003fc091a7812 */ /* 0x000fc600078ec0ff */
[----:B------:R-:W5:Y:S04]  /*6ba0*/  LDG.E R14, desc[UR12][R2.64+0x68] ;  /* 0x0000680c020e7981 */ /* 0x000f68000c1e1900 */
[----:B------:R-:W5:Y:S01]  /*6bb0*/  LDG.E R9, desc[UR12][R2.64+0x6c] ;  /* 0x00006c0c02097981 */ /* 0x000f62000c1e1900 */
[----:B------:R-:W-:Y:S02]  /*6bc0*/  IMAD.SHL.U32 R21, R28, 0x4, RZ ;  /* 0x000000041c157824 */ /* 0x000fe400078e00ff */
[----:B------:R-:W-:Y:S01]  /*6bd0*/  IMAD.SHL.U32 R12, R12, 0x4, RZ ;  /* 0x000000040c0c7824 */ /* 0x000fe200078e00ff */
[----:B------:R-:W-:Y:S01]  /*6be0*/  SHF.R.U32.HI R15, RZ, 0x16, R28 ;  /* 0x00000016ff0f7819 */ /* 0x000fe2000001161c */
[----:B------:R-:W-:Y:S01]  /*6bf0*/  LDS R10, [R10+UR9] ;  /* 0x000000090a0a7984 */ /* 0x000fe20008000800 */
[----:B------:R-:W-:-:S02]  /*6c00*/  LOP3.LUT R21, R21, 0x3fc, RZ, 0xc0, !PT ;  /* 0x000003fc15157812 */ /* 0x000fc400078ec0ff */
[----:B------:R-:W-:Y:S01]  /*6c10*/  LOP3.LUT R23, R12, 0x3fc, RZ, 0xc0, !PT ;  /* 0x000003fc0c177812 */ /* 0x000fe200078ec0ff */
[----:B------:R-:W-:Y:S01]  /*6c20*/  LDS R22, [R22+UR8] ;  /* 0x0000000816167984 */ /* 0x000fe20008000800 */
[----:B------:R-:W-:Y:S02]  /*6c30*/  LOP3.LUT R27, R27, 0x3fc, RZ, 0xc0, !PT ;  /* 0x000003fc1b1b7812 */ /* 0x000fe400078ec0ff */
[----:B------:R-:W-:Y:S01]  /*6c40*/  LOP3.LUT R25, R25, 0x3fc, RZ, 0xc0, !PT ;  /* 0x000003fc19197812 */ /* 0x000fe200078ec0ff */
[----:B------:R-:W0:Y:S01]  /*6c50*/  LDS R21, [R21+UR6] ;  /* 0x0000000615157984 */ /* 0x000e220008000800 */
[----:B------:R-:W-:Y:S02]  /*6c60*/  LOP3.LUT R24, R24, 0x3fc, RZ, 0xc0, !PT ;  /* 0x000003fc18187812 */ /* 0x000fe400078ec0ff */
[----:B------:R-:W-:Y:S01]  /*6c70*/  LOP3.LUT R15, R15, 0x3fc, RZ, 0xc0, !PT ;  /* 0x000003fc0f0f7812 */ /* 0x000fe200078ec0ff */
[----:B------:R-:W-:Y:S04]  /*6c80*/  LDS R12, [R27+UR8] ;  /* 0x000000081b0c7984 */ /* 0x000fe80008000800 */
[----:B------:R-:W-:Y:S04]  /*6c90*/  LDS R17, [R17+UR9] ;  /* 0x0000000911117984 */ /* 0x000fe80008000800 */
        /* <DEDUP_REMOVED lines=8> */
[----:B------:R-:W-:-:S03]  /*6d20*/  LOP3.LUT R10, R5, R10, R24, 0x96, !PT ;  /* 0x0000000a050a7212 */ /* 0x000fc600078e9618 */
[----:B------:R-:W-:Y:S01]  /*6d30*/  IMAD.SHL.U32 R17, R4, 0x4, RZ ;  /* 0x0000000404117824 */ /* 0x000fe200078e00ff */
[----:B------:R-:W-:Y:S02]  /*6d40*/  LOP3.LUT R13, R0, R13, R26, 0x96, !PT ;  /* 0x0000000d000d7212 */ /* 0x000fe400078e961a */
[----:B------:R-:W-:Y:S02]  /*6d50*/  LOP3.LUT R6, R6, R12, R15, 0x96, !PT ;  /* 0x0000000c06067212 */ /* 0x000fe400078e960f */
[----:B------:R-:W-:Y:S02]  /*6d60*/  SHF.R.U32.HI R11, RZ, 0xe, R10 ;  /* 0x0000000eff0b7819 */ /* 0x000fe4000001160a */
[----:B------:R-:W-:Y:S02]  /*6d70*/  SHF.L.U32 R0, R13, 0x2, RZ ;  /* 0x000000020d007819 */ /* 0x000fe400000006ff */
[----:B------:R-:W-:Y:S02]  /*6d80*/  SHF.R.U32.HI R5, RZ, 0x6, R4 ;  /* 0x00000006ff057819 */ /* 0x000fe40000011604 */
[----:B------:R-:W-:-:S02]  /*6d90*/  SHF.R.U32.HI R25, RZ, 0xe, R6 ;  /* 0x0000000eff197819 */ /* 0x000fc40000011606 */
[----:B------:R-:W-:Y:S02]  /*6da0*/  SHF.R.U32.HI R23, RZ, 0x6, R10 ;  /* 0x00000006ff177819 */ /* 0x000fe4000001160a */
[----:B------:R-:W-:Y:S02]  /*6db0*/  LOP3.LUT R21, R11, 0x3fc, RZ, 0xc0, !PT ;  /* 0x000003fc0b157812 */ /* 0x000fe400078ec0ff */
[----:B------:R-:W-:Y:S02]  /*6dc0*/  LOP3.LUT R12, R0, 0x3fc, RZ, 0xc0, !PT ;  /* 0x000003fc000c7812 */ /* 0x000fe400078ec0ff */
[----:B------:R-:W-:Y:S02]  /*6dd0*/  LOP3.LUT R15, R5, 0x3fc, RZ, 0xc0, !PT ;  /* 0x000003fc050f7812 */ /* 0x000fe400078ec0ff */
[----:B------:R-:W-:Y:S01]  /*6de0*/  LOP3.LUT R22, R17, 0x3fc, RZ, 0xc0, !PT ;  /* 0x000003fc11167812 */ /* 0x000fe200078ec0ff */
[----:B------:R-:W-:Y:S01]  /*6df0*/  LDS R11, [R12+UR6] ;  /* 0x000000060c0b7984 */ /* 0x000fe20008000800 */
[----:B------:R-:W-:-:S02]  /*6e00*/  LOP3.LUT R25, R25, 0x3fc, RZ, 0xc0, !PT ;  /* 0x000003fc19197812 */ /* 0x000fc400078ec0ff */
[----:B------:R-:W-:Y:S01]  /*6e10*/  LOP3.LUT R24, R23, 0x3fc, RZ, 0xc0, !PT ;  /* 0x000003fc17187812 */ /* 0x000fe200078ec0ff */
[----:B------:R0:W-:Y:S04]  /*6e20*/  LDS R0, [R15+UR8] ;  /* 0x000000080f007984 */ /* 0x0001e80008000800 */
[----:B------:R-:W1:Y:S04]  /*6e30*/  LDS R21, [R21+UR9] ;  /* 0x0000000915157984 */ /* 0x000e680008000800 */
[----:B------:R-:W-:Y:S04]  /*6e40*/  LDS R22, [R22+UR6] ;  /* 0x0000000616167984 */ /* 0x000fe80008000800 */
[----:B------:R0:W-:Y:S04]  /*6e50*/  LDS R5, [R24+UR8] ;  /* 0x0000000818057984 */ /* 0x0001e80008000800 */
[----:B------:R-:W4:Y:S01]  /*6e60*/  LDS R25, [R25+UR9] ;  /* 0x0000000919197984 */ /* 0x000f220008000800 */
[----:B------:R-:W-:-:S02]  /*6e70*/  SHF.R.U32.HI R23, RZ, 0xe, R4 ;  /* 0x0000000eff177819 */ /* 0x000fc40000011604 */
[--C-:B0-----:R-:W-:Y:S01]  /*6e80*/  SHF.R.U32.HI R15, RZ, 0x6, R6.reuse ;  /* 0x00000006ff0f7819 */ /* 0x101fe20000011606 */
[----:B------:R-:W-:Y:S01]  /*6e90*/  IMAD.SHL.U32 R24, R10, 0x4, RZ ;  /* 0x000000040a187824 */ /* 0x000fe200078e00ff */
[--C-:B------:R-:W-:Y:S01]  /*6ea0*/  SHF.R.U32.HI R28, RZ, 0xe, R13.reuse ;  /* 0x0000000eff1c7819 */ /* 0x100fe2000001160d */
[----:B------:R-:W5:Y:S01]  /*6eb0*/  LDG.E R17, desc[UR12][R2.64+0x74] ;  /* 0x0000740c02117981 */ /* 0x000f62000c1e1900 */
[----:B------:R-:W-:Y:S02]  /*6ec0*/  SHF.R.U32.HI R26, RZ, 0x16, R6 ;  /* 0x00000016ff1a7819 */ /* 0x000fe40000011606 */
[----:B------:R-:W-:Y:S02]  /*6ed0*/  SHF.L.U32 R12, R6, 0x2, RZ ;  /* 0x00000002060c7819 */ /* 0x000fe400000006ff */
[--C-:B------:R-:W-:Y:S02]  /*6ee0*/  SHF.R.U32.HI R27, RZ, 0x16, R13.reuse ;  /* 0x00000016ff1b7819 */ /* 0x100fe4000001160d */
[----:B------:R-:W-:-:S02]  /*6ef0*/  SHF.R.U32.HI R29, RZ, 0x6, R13 ;  /* 0x00000006ff1d7819 */ /* 0x000fc4000001160d */
[----:B------:R-:W-:Y:S02]  /*6f00*/  LOP3.LUT R24, R24, 0x3fc, RZ, 0xc0, !PT ;  /* 0x000003fc18187812 */ /* 0x000fe400078ec0ff */
[----:B------:R-:W-:Y:S02]  /*6f10*/  LOP3.LUT R13, R28, 0x3fc, RZ, 0xc0, !PT ;  /* 0x000003fc1c0d7812 */ /* 0x000fe400078ec0ff */
[----:B-1----:R-:W-:Y:S02]  /*6f20*/  LOP3.LUT R11, R21, R0, R11, 0x96, !PT ;  /* 0x00000000150b7212 */ /* 0x002fe400078e960b */
[----:B------:R-:W-:Y:S01]  /*6f30*/  LDS R24, [R24+UR6] ;  /* 0x0000000618187984 */ /* 0x000fe20008000800 */
[----:B------:R-:W-:Y:S02]  /*6f40*/  LOP3.LUT R26, R26, 0x3fc, RZ, 0xc0, !PT ;  /* 0x000003fc1a1a7812 */ /* 0x000fe400078ec0ff */
[----:B------:R-:W-:Y:S02]  /*6f50*/  LOP3.LUT R21, R29, 0x3fc, RZ, 0xc0, !PT ;  /* 0x000003fc1d157812 */ /* 0x000fe400078ec0ff */
[----:B------:R-:W-:-:S02]  /*6f60*/  SHF.R.U32.HI R10, RZ, 0x16, R10 ;  /* 0x00000016ff0a7819 */ /* 0x000fc4000001160a */
[----:B------:R-:W0:Y:S01]  /*6f70*/  LDS R26, [R26+UR7] ;  /* 0x000000071a1a7984 */ /* 0x000e220008000800 */
[----:B----4-:R-:W-:-:S03]  /*6f80*/  LOP3.LUT R0, R25, R5, R22, 0x96, !PT ;  /* 0x0000000519007212 */ /* 0x010fc600078e9616 */
[----:B------:R-:W-:Y:S01]  /*6f90*/  LDS R21, [R21+UR8] ;  /* 0x0000000815157984 */ /* 0x000fe20008000800 */
[----:B------:R-:W-:Y:S02]  /*6fa0*/  SHF.R.U32.HI R22, RZ, 0x16, R4 ;  /* 0x00000016ff167819 */ /* 0x000fe40000011604 */
[----:B------:R-:W-:Y:S01]  /*6fb0*/  LOP3.LUT R25, R12, 0x3fc, RZ, 0xc0, !PT ;  /* 0x000003fc0c197812 */ /* 0x000fe200078ec0ff */
[----:B------:R-:W4:Y:S01]  /*6fc0*/  LDG.E R5, desc[UR12][R2.64+0x70] ;  /* 0x0000700c02057981 */ /* 0x000f22000c1e1900 */
[----:B------:R-:W-:Y:S02]  /*6fd0*/  LOP3.LUT R6, R22, 0x3fc, RZ, 0xc0, !PT ;  /* 0x000003fc16067812 */ /* 0x000fe400078ec0ff */
[----:B------:R-:W-:Y:S01]  /*6fe0*/  LOP3.LUT R22, R23, 0x3fc, RZ, 0xc0, !PT ;  /* 0x000003fc17167812 */ /* 0x000fe200078ec0ff */
[----:B------:R1:W-:Y:S01]  /*6ff0*/  LDS R12, [R13+UR9] ;  /* 0x000000090d0c7984 */ /* 0x0003e20008000800 */
[----:B------:R-:W-:Y:S02]  /*7000*/  LOP3.LUT R23, R15, 0x3fc, RZ, 0xc0, !PT ;  /* 0x000003fc0f177812 */ /* 0x000fe400078ec0ff */
[----:B------:R-:W-:Y:S01]  /*7010*/  LOP3.LUT R4, R27, 0x3fc, RZ, 0xc0, !PT ;  /* 0x000003fc1b047812 */ /* 0x000fe200078ec0ff */
[----:B------:R-:W-:Y:S01]  /*7020*/  LDS R25, [R25+UR6] ;  /* 0x0000000619197984 */ /* 0x000fe20008000800 */
[----:B------:R-:W-:-:S03]  /*7030*/  LOP3.LUT R10, R10, 0x3fc, RZ, 0xc0, !PT ;  /* 0x000003fc0a0a7812 */ /* 0x000fc600078ec0ff */
[----:B------:R-:W0:Y:S04]  /*7040*/  LDS R23, [R23+UR8] ;  /* 0x0000000817177984 */ /* 0x000e280008000800 */
[----:B------:R-:W0:Y:S04]  /*7050*/  LDS R4, [R4+UR7] ;  /* 0x0000000704047984 */ /* 0x000e280008000800 */
[----:B------:R-:W0:Y:S04]  /*7060*/  LDS R22, [R22+UR9] ;  /* 0x0000000916167984 */ /* 0x000e280008000800 */
[----:B------:R-:W3:Y:S04]  /*7070*/  LDS R6, [R6+UR7] ;  /* 0x0000000706067984 */ /* 0x000ee80008000800 */
[----:B------:R-:W3:Y:S04]  /*7080*/  LDS R27, [R10+UR7] ;  /* 0x000000070a1b7984 */ /* 0x000ee80008000800 */
[----:B------:R-:W4:Y:S04]  /*7090*/  LDG.E R15, desc[UR12][R2.64+0x78] ;  /* 0x0000780c020f7981 */ /* 0x000f28000c1e1900 */
[----:B-1----:R-:W4:Y:S01]  /*70a0*/  LDG.E R13, desc[UR12][R2.64+0x7c] ;  /* 0x00007c0c020d7981 */ /* 0x002f22000c1e1900 */
[----:B0-----:R-:W-:-:S02]  /*70b0*/  LOP3.LUT R8, R8, R11, R26, 0x96, !PT ;  /* 0x0000000b08087212 */ /* 0x001fc400078e961a */
[----:B------:R-:W-:Y:S02]  /*70c0*/  LOP3.LUT R12, R12, R23, R24, 0x96, !PT ;  /* 0x000000170c0c7212 */ /* 0x000fe400078e9618 */
[----:B------:R-:W-:Y:S01]  /*70d0*/  LOP3.LUT R0, R7, R0, R4, 0x96, !PT ;  /* 0x0000000007007212 */ /* 0x000fe200078e9604 */
[----:B------:R-:W-:Y:S01]  /*70e0*/  IMAD.SHL.U32 R4, R8, 0x4, RZ ;  /* 0x0000000408047824 */ /* 0x000fe200078e00ff */
[----:B------:R-:W-:Y:S02]  /*70f0*/  LOP3.LUT R21, R22, R21, R25, 0x96, !PT ;  /* 0x0000001516157212 */ /* 0x000fe400078e9619 */
[----:B---3--:R-:W-:Y:S02]  /*7100*/  LOP3.LUT R7, R19, R12, R6, 0x96, !PT ;  /* 0x0000000c13077212 */ /* 0x008fe400078e9606 */
[----:B------:R-:W-:Y:S02]  /*7110*/  SHF.R.U32.HI R6, RZ, 0x6, R0 ;  /* 0x00000006ff067819 */ /* 0x000fe40000011600 */
[----:B------:R-:W-:-:S02]  /*7120*/  LOP3.LUT R20, R20, R21, R27, 0x96, !PT ;  /* 0x0000001514147212 */ /* 0x000fc400078e961b */
[--C-:B------:R-:W-:Y:S01]  /*7130*/  SHF.R.U32.HI R11, RZ, 0xe, R7.reuse ;  /* 0x0000000eff0b7819 */ /* 0x100fe20000011607 */
[----:B------:R-:W-:Y:S01]  /*7140*/  IMAD.SHL.U32 R12, R0, 0x4, RZ ;  /* 0x00000004000c7824 */ /* 0x000fe200078e00ff */
[----:B------:R-:W-:Y:S02]  /*7150*/  SHF.R.U32.HI R21, RZ, 0xe, R20 ;  /* 0x0000000eff157819 */ /* 0x000fe40000011614 */
[----:B------:R-:W-:Y:S02]  /*7160*/  LOP3.LUT R4, R4, 0x3fc, RZ, 0xc0, !PT ;  /* 0x000003fc04047812 */ /* 0x000fe400078ec0ff */
[----:B------:R-:W-:Y:S02]  /*7170*/  LOP3.LUT R11, R11, 0x3fc, RZ, 0xc0, !PT ;  /* 0x000003fc0b0b7812 */ /* 0x000fe400078ec0ff */
[----:B------:R-:W-:Y:S02]  /*7180*/  SHF.R.U32.HI R19, RZ, 0x6, R7 ;  /* 0x00000006ff137819 */ /* 0x000fe40000011607 */
[----:B------:R-:W-:Y:S01]  /*7190*/  LOP3.LUT R10, R6, 0x3fc, RZ, 0xc0, !PT ;  /* 0x000003fc060a7812 */ /* 0x000fe200078ec0ff */
[----:B------:R-:W-:Y:S01]  /*71a0*/  LDS R4, [R4+UR6] ;  /* 0x0000000604047984 */ /* 0x000fe20008000800 */
[----:B------:R-:W-:-:S02]  /*71b0*/  LOP3.LUT R24, R19, 0x3fc, RZ, 0xc0, !PT ;  /* 0x000003fc13187812 */ /* 0x000fc400078ec0ff */
[----:B------:R-:W-:Y:S01]  /*71c0*/  LOP3.LUT R25, R21, 0x3fc, RZ, 0xc0, !PT ;  /* 0x000003fc15197812 */ /* 0x000fe200078ec0ff */
[----:B------:R-:W-:Y:S01]  /*71d0*/  LDS R11, [R11+UR9] ;  /* 0x000000090b0b7984 */ /* 0x000fe20008000800 */
[----:B------:R-:W-:-:S03]  /*71e0*/  LOP3.LUT R22, R12, 0x3fc, RZ, 0xc0, !PT ;  /* 0x000003fc0c167812 */ /* 0x000fc600078ec0ff */
[----:B------:R0:W1:Y:S04]  /*71f0*/  LDS R21, [R10+UR8] ;  /* 0x000000080a157984 */ /* 0x0000680008000800 */
[----:B------:R3:W-:Y:S04]  /*7200*/  LDS R19, [R22+UR6] ;  /* 0x0000000616137984 */ /* 0x0007e80008000800 */
[----:B------:R-:W-:Y:S04]  /*7210*/  LDS R24, [R24+UR8] ;  /* 0x0000000818187984 */ /* 0x000fe80008000800 */
[----:B------:R-:W2:Y:S01]  /*7220*/  LDS R25, [R25+UR9] ;  /* 0x0000000919197984 */ /* 0x000ea20008000800 */
[--C-:B------:R-:W-:Y:S01]  /*7230*/  SHF.R.U32.HI R28, RZ, 0xe, R8.reuse ;  /* 0x0000000eff1c7819 */ /* 0x100fe20000011608 */
[----:B------:R-:W-:Y:S01]  /*7240*/  IMAD.SHL.U32 R26, R20, 0x4, RZ ;  /* 0x00000004141a7824 */ /* 0x000fe200078e00ff */
[--C-:B------:R-:W-:Y:S01]  /*7250*/  SHF.R.U32.HI R27, RZ, 0x16, R8.reuse ;  /* 0x00000016ff1b7819 */ /* 0x100fe20000011608 */
[----:B------:R-:W4:Y:S01]  /*7260*/  LDG.E R12, desc[UR12][R2.64+0x80] ;  /* 0x0000800c020c7981 */ /* 0x000f22000c1e1900 */
[----:B------:R-:W-:-:S02]  /*7270*/  SHF.R.U32.HI R29, RZ, 0x6, R8 ;  /* 0x00000006ff1d7819 */ /* 0x000fc40000011608 */
[----:B------:R-:W-:Y:S01]  /*7280*/  SHF.R.U32.HI R23, RZ, 0xe, R0 ;  /* 0x0000000eff177819 */ /* 0x000fe20000011600 */
[----:B------:R-:W4:Y:S01]  /*7290*/  LDG.E R6, desc[UR12][R2.64+0x84] ;  /* 0x0000840c02067981 */ /* 0x000f22000c1e1900 */
[--C-:B------:R-:W-:Y:S02]  /*72a0*/  SHF.R.U32.HI R8, RZ, 0x6, R20.reuse ;  /* 0x00000006ff087819 */ /* 0x100fe40000011614 */
[----:B0-----:R-:W-:Y:S02]  /*72b0*/  SHF.R.U32.HI R10, RZ, 0x16, R7 ;  /* 0x00000016ff0a7819 */ /* 0x001fe40000011607 */
[----:B---3--:R-:W-:Y:S02]  /*72c0*/  SHF.R.U32.HI R22, RZ, 0x16, R20 ;  /* 0x00000016ff167819 */ /* 0x008fe40000011614 */
[----:B------:R-:W-:Y:S02]  /*72d0*/  LOP3.LUT R23, R23, 0x3fc, RZ, 0xc0, !PT ;  /* 0x000003fc17177812 */ /* 0x000fe400078ec0ff */
[----:B------:R-:W-:-:S02]  /*72e0*/  LOP3.LUT R8, R8, 0x3fc, RZ, 0xc0, !PT ;  /* 0x000003fc08087812 */ /* 0x000fc400078ec0ff */
[----:B------:R-:W-:Y:S02]  /*72f0*/  LOP3.LUT R26, R26, 0x3fc, RZ, 0xc0, !PT ;  /* 0x000003fc1a1a7812 */ /* 0x000fe400078ec0ff */
[----:B-1----:R-:W-:Y:S01]  /*7300*/  LOP3.LUT R21, R11, R21, R4, 0x96, !PT ;  /* 0x000000150b157212 */ /* 0x002fe200078e9604 */
[----:B------:R-:W-:Y:S01]  /*7310*/  LDS R23, [R23+UR9] ;  /* 0x0000000917177984 */ /* 0x000fe20008000800 */
[----:B------:R-:W-:Y:S02]  /*7320*/  SHF.R.U32.HI R4, RZ, 0x16, R0 ;  /* 0x00000016ff047819 */ /* 0x000fe40000011600 */
[----:B------:R-:W-:Y:S01]  /*7330*/  SHF.L.U32 R0, R7, 0x2, RZ ;  /* 0x0000000207007819 */ /* 0x000fe200000006ff */
[----:B------:R-:W-:Y:S01]  /*7340*/  LDS R8, [R8+UR8] ;  /* 0x0000000808087984 */ /* 0x000fe20008000800 */
[----:B------:R-:W-:Y:S02]  /*7350*/  LOP3.LUT R7, R28, 0x3fc, RZ, 0xc0, !PT ;  /* 0x000003fc1c077812 */ /* 0x000fe400078ec0ff */
[----:B------:R-:W-:Y:S01]  /*7360*/  LOP3.LUT R20, R0, 0x3fc, RZ, 0xc0, !PT ;  /* 0x000003fc00147812 */ /* 0x000fe200078ec0ff */
[----:B------:R-:W-:Y:S01]  /*7370*/  LDS R26, [R26+UR6] ;  /* 0x000000061a1a7984 */ /* 0x000fe20008000800 */
[----:B--2---:R-:W-:-:S03]  /*7380*/  LOP3.LUT R19, R25, R24, R19, 0x96, !PT ;  /* 0x0000001819137212 */ /* 0x004fc600078e9613 */
[----:B------:R-:W-:Y:S01]  /*7390*/  LDS R7, [R7+UR9] ;  /* 0x0000000907077984 */ /* 0x000fe20008000800 */
[----:B------:R-:W-:Y:S02]  /*73a0*/  LOP3.LUT R24, R29, 0x3fc, RZ, 0xc0, !PT ;  /* 0x000003fc1d187812 */ /* 0x000fe400078ec0ff */
[----:B------:R-:W-:Y:S01]  /*73b0*/  LOP3.LUT R22, R22, 0x3fc, RZ, 0xc0, !PT ;  /* 0x000003fc16167812 */ /* 0x000fe200078ec0ff */
[----:B------:R-:W0:Y:S01]  /*73c0*/  LDS R20, [R20+UR6] ;  /* 0x0000000614147984 */ /* 0x000e220008000800 */
[----:B------:R-:W-:Y:S02]  /*73d0*/  LOP3.LUT R25, R27, 0x3fc, RZ, 0xc0, !PT ;  /* 0x000003fc1b197812 */ /* 0x000fe400078ec0ff */
[----:B------:R-:W-:Y:S01]  /*73e0*/  LOP3.LUT R0, R10, 0x3fc, RZ, 0xc0, !PT ;  /* 0x000003fc0a007812 */ /* 0x000fe200078ec0ff */
[----:B------:R-:W1:Y:S01]  /*73f0*/  LDS R24, [R24+UR8] ;  /* 0x0000000818187984 */ /* 0x000e620008000800 */
[----:B------:R-:W-:-:S03]  /*7400*/  LOP3.LUT R4, R4, 0x3fc, RZ, 0xc0, !PT ;  /* 0x000003fc04047812 */ /* 0x000fc600078ec0ff */
[----:B------:R-:W2:Y:S04]  /*7410*/  LDS R22, [R22+UR7] ;  /* 0x0000000716167984 */ /* 0x000ea80008000800 */
[----:B------:R-:W3:Y:S04]  /*7420*/  LDS R25, [R25+UR7] ;  /* 0x0000000719197984 */ /* 0x000ee80008000800 */
[----:B------:R-:W5:Y:S04]  /*7430*/  LDS R27, [R4+UR7] ;  /* 0x00000007041b7984 */ /* 0x000f680008000800 */
[----:B------:R-:W5:Y:S04]  /*7440*/  LDS R0, [R0+UR7] ;  /* 0x0000000700007984 */ /* 0x000f680008000800 */
[----:B------:R-:W4:Y:S04]  /*7450*/  LDG.E R11, desc[UR12][R2.64+0x88] ;  /* 0x0000880c020b7981 */ /* 0x000f28000c1e1900 */
[----:B------:R-:W4:Y:S01]  /*7460*/  LDG.E R10, desc[UR12][R2.64+0x8c] ;  /* 0x00008c0c020a7981 */ /* 0x000f22000c1e1900 */
[----:B0-----:R-:W-:-:S02]  /*7470*/  LOP3.LUT R7, R7, R8, R20, 0x96, !PT ;  /* 0x0000000807077212 */ /* 0x001fc400078e9614 */
[----:B-1----:R-:W-:Y:S02]  /*7480*/  LOP3.LUT R24, R23, R24, R26, 0x96, !PT ;  /* 0x0000001817187212 */ /* 0x002fe400078e961a */
[----:B--2---:R-:W-:Y:S02]  /*7490*/  LOP3.LUT R18, R18, R21, R22, 0x96, !PT ;  /* 0x0000001512127212 */ /* 0x004fe400078e9616 */
[----:B---3--:R-:W-:Y:S02]  /*74a0*/  LOP3.LUT R19, R16, R19, R25, 0x96, !PT ;  /* 0x0000001310137212 */ /* 0x008fe400078e9619 */
[----:B-----5:R-:W-:Y:S02]  /*74b0*/  LOP3.LUT R27, R14, R7, R27, 0x96, !PT ;  /* 0x000000070e1b7212 */ /* 0x020fe400078e961b */
[----:B------:R-:W-:Y:S01]  /*74c0*/  LOP3.LUT R22, R9, R24, R0, 0x96, !PT ;  /* 0x0000001809167212 */ /* 0x000fe200078e9600 */
[----:B------:R-:W-:Y:S01]  /*74d0*/  IMAD.SHL.U32 R7, R18, 0x4, RZ ;  /* 0x0000000412077824 */ /* 0x000fe200078e00ff */
[----:B------:R-:W-:-:S02]  /*74e0*/  SHF.L.U32 R9, R19, 0x2, RZ ;  /* 0x0000000213097819 */ /* 0x000fc400000006ff */
[--C-:B------:R-:W-:Y:S02]  /*74f0*/  SHF.R.U32.HI R4, RZ, 0xe, R27.reuse ;  /* 0x0000000eff047819 */ /* 0x100fe4000001161b */
[----:B------:R-:W-:Y:S02]  /*7500*/  SHF.R.U32.HI R0, RZ, 0x6, R27 ;  /* 0x00000006ff007819 */ /* 0x000fe4000001161b */
[----:B------:R-:W-:Y:S02]  /*7510*/  SHF.R.U32.HI R21, RZ, 0xe, R22 ;  /* 0x0000000eff157819 */ /* 0x000fe40000011616 */
[----:B------:R-:W-:Y:S02]  /*7520*/  SHF.R.U32.HI R8, RZ, 0x6, R19 ;  /* 0x00000006ff087819 */ /* 0x000fe40000011613 */
[----:B------:R-:W-:Y:S02]  /*7530*/  LOP3.LUT R23, R9, 0x3fc, RZ, 0xc0, !PT ;  /* 0x000003fc09177812 */ /* 0x000fe400078ec0ff */
[----:B------:R-:W-:Y:S01]  /*7540*/  LOP3.LUT R20, R4, 0x3fc, RZ, 0xc0, !PT ;  /* 0x000003fc04147812 */ /* 0x000fe200078ec0ff */
[----:B------:R-:W2:Y:S01]  /*7550*/  LDG.E R9, desc[UR12][R2.64+0x98] ;  /* 0x0000980c02097981 */ /* 0x000ea2000c1e1900 */
[----:B------:R-:W-:-:S02]  /*7560*/  LOP3.LUT R24, R0, 0x3fc, RZ, 0xc0, !PT ;  /* 0x000003fc00187812 */ /* 0x000fc400078ec0ff */
[----:B------:R-:W-:Y:S01]  /*7570*/  LOP3.LUT R26, R21, 0x3fc, RZ, 0xc0, !PT ;  /* 0x000003fc151a7812 */ /* 0x000fe200078ec0ff */
[----:B------:R-:W-:Y:S01]  /*7580*/  LDS R23, [R23+UR6] ;  /* 0x0000000617177984 */ /* 0x000fe20008000800 */
[----:B------:R-:W-:Y:S02]  /*7590*/  LOP3.LUT R14, R7, 0x3fc, RZ, 0xc0, !PT ;  /* 0x000003fc070e7812 */ /* 0x000fe400078ec0ff */
[----:B------:R-:W-:Y:S01]  /*75a0*/  LOP3.LUT R16, R8, 0x3fc, RZ, 0xc0, !PT ;  /* 0x000003fc08107812 */ /* 0x000fe200078ec0ff */
[----:B------:R-:W-:Y:S04]  /*75b0*/  LDS R20, [R20+UR9] ;  /* 0x0000000914147984 */ /* 0x000fe80008000800 */
[----:B------:R-:W-:Y:S04]  /*75c0*/  LDS R4, [R14+UR6] ;  /* 0x000000060e047984 */ /* 0x000fe80008000800 */
[----:B------:R0:W1:Y:S04]  /*75d0*/  LDS R21, [R16+UR8] ;  /* 0x0000000810157984 */ /* 0x0000680008000800 */
[----:B------:R-:W-:Y:S04]  /*75e0*/  LDS R24, [R24+UR8] ;  /* 0x0000000818187984 */ /* 0x000fe80008000800 */
[----:B------:R-:W3:Y:S04]  /*75f0*/  LDS R26, [R26+UR9] ;  /* 0x000000091a1a7984 */ /* 0x000ee80008000800 */
[----:B------:R-:W5:Y:S04]  /*7600*/  LDG.E R8, desc[UR12][R2.64+0x90] ;  /* 0x0000900c02087981 */ /* 0x000f68000c1e1900 */
[----:B------:R-:W2:Y:S04]  /*7610*/  LDG.E R7, desc[UR12][R2.64+0x9c] ;  /* 0x00009c0c02077981 */ /* 0x000ea8000c1e1900 */
[----:B------:R-:W2:Y:S01]  /*7620*/  LDG.E R0, desc[UR12][R2.64+0x94] ;  /* 0x0000940c02007981 */ /* 0x000ea2000c1e1900 */
[----:B0-----:R-:W-:-:S02]  /*7630*/  SHF.R.U32.HI R16, RZ, 0xe, R18 ;  /* 0x0000000eff107819 */ /* 0x001fc40000011612 */
[--C-:B------:R-:W-:Y:S02]  /*7640*/  SHF.R.U32.HI R25, RZ, 0x16, R18.reuse ;  /* 0x00000016ff197819 */ /* 0x100fe40000011612 */
[----:B------:R-:W-:Y:S02]  /*7650*/  SHF.R.U32.HI R18, RZ, 0x6, R18 ;  /* 0x00000006ff127819 */ /* 0x000fe40000011612 */
[----:B------:R-:W-:Y:S02]  /*7660*/  LOP3.LUT R16, R16, 0x3fc, RZ, 0xc0, !PT ;  /* 0x000003fc10107812 */ /* 0x000fe400078ec0ff */
[----:B------:R-:W-:-:S04]  /*7670*/  LOP3.LUT R18, R18, 0x3fc, RZ, 0xc0, !PT ;  /* 0x000003fc12127812 */ /* 0x000fc800078ec0ff */
[----:B------:R-:W-:Y:S04]  /*7680*/  LDS R16, [R16+UR9] ;  /* 0x0000000910107984 */ /* 0x000fe80008000800 */
[----:B------:R-:W-:Y:S01]  /*7690*/  LDS R18, [R18+UR8] ;  /* 0x0000000812127984 */ /* 0x000fe20008000800 */
[----:B-1----:R-:W-:Y:S01]  /*76a0*/  LOP3.LUT R4, R20, R21, R4, 0x96, !PT ;  /* 0x0000001514047212 */ /* 0x002fe200078e9604 */
[----:B------:R-:W-:Y:S01]  /*76b0*/  IMAD.SHL.U32 R21, R27, 0x4, RZ ;  /* 0x000000041b157824 */ /* 0x000fe200078e00ff */
[----:B------:R-:W-:Y:S02]  /*76c0*/  SHF.R.U32.HI R20, RZ, 0x6, R22 ;  /* 0x00000006ff147819 */ /* 0x000fe40000011616 */
[----:B---3--:R-:W-:Y:S02]  /*76d0*/  LOP3.LUT R14, R26, R24, R23, 0x96, !PT ;  /* 0x000000181a0e7212 */ /* 0x008fe400078e9617 */
[----:B------:R-:W-:-:S02]  /*76e0*/  SHF.R.U32.HI R24, RZ, 0x16, R27 ;  /* 0x00000016ff187819 */ /* 0x000fc4000001161b */
[--C-:B------:R-:W-:Y:S02]  /*76f0*/  SHF.R.U32.HI R23, RZ, 0x16, R19.reuse ;  /* 0x00000016ff177819 */ /* 0x100fe40000011613 */
[----:B------:R-:W-:Y:S02]  /*7700*/  SHF.R.U32.HI R27, RZ, 0x16, R22 ;  /* 0x00000016ff1b7819 */ /* 0x000fe40000011616 */
[----:B------:R-:W-:Y:S02]  /*7710*/  SHF.R.U32.HI R19, RZ, 0xe, R19 ;  /* 0x0000000eff137819 */ /* 0x000fe40000011613 */
[----:B------:R-:W-:Y:S02]  /*7720*/  SHF.L.U32 R22, R22, 0x2, RZ ;  /* 0x0000000216167819 */ /* 0x000fe400000006ff */
[----:B------:R-:W-:Y:S02]  /*7730*/  LOP3.LUT R21, R21, 0x3fc, RZ, 0xc0, !PT ;  /* 0x000003fc15157812 */ /* 0x000fe400078ec0ff */
[----:B------:R-:W-:-:S02]  /*7740*/  LOP3.LUT R20, R20, 0x3fc, RZ, 0xc0, !PT ;  /* 0x000003fc14147812 */ /* 0x000fc400078ec0ff */
[----:B------:R-:W-:Y:S02]  /*7750*/  LOP3.LUT R19, R19, 0x3fc, RZ, 0xc0, !PT ;  /* 0x000003fc13137812 */ /* 0x000fe400078ec0ff */
[----:B------:R-:W-:Y:S01]  /*7760*/  LOP3.LUT R22, R22, 0x3fc, RZ, 0xc0, !PT ;  /* 0x000003fc16167812 */ /* 0x000fe200078ec0ff */
[----:B------:R-:W-:Y:S04]  /*7770*/  LDS R21, [R21+UR6] ;  /* 0x0000000615157984 */ /* 0x000fe80008000800 */
[----:B------:R-:W0:Y:S04]  /*7780*/  LDS R20, [R20+UR8] ;  /* 0x0000000814147984 */ /* 0x000e280008000800 */
[----:B------:R-:W-:Y:S04]  /*7790*/  LDS R19, [R19+UR9] ;  /* 0x0000000913137984 */ /* 0x000fe80008000800 */
[----:B------:R-:W1:Y:S01]  /*77a0*/  LDS R22, [R22+UR6] ;  /* 0x0000000616167984 */ /* 0x000e620008000800 */
[----:B------:R-:W-:-:S02]  /*77b0*/  LOP3.LUT R27, R27, 0x3fc, RZ, 0xc0, !PT ;  /* 0x000003fc1b1b7812 */ /* 0x000fc400078ec0ff */
[----:B------:R-:W-:Y:S02]  /*77c0*/  LOP3.LUT R26, R23, 0x3fc, RZ, 0xc0, !PT ;  /* 0x000003fc171a7812 */ /* 0x000fe400078ec0ff */
[----:B------:R-:W-:Y:S02]  /*77d0*/  LOP3.LUT R24, R24, 0x3fc, RZ, 0xc0, !PT ;  /* 0x000003fc18187812 */ /* 0x000fe400078ec0ff */
[----:B------:R-:W-:Y:S02]  /*77e0*/  LOP3.LUT R29, R25, 0x3fc, RZ, 0xc0, !PT ;  /* 0x000003fc191d7812 */ /* 0x000fe400078ec0ff */
[----:B------:R-:W4:Y:S04]  /*77f0*/  LDS R25, [R27+UR7] ;  /* 0x000000071b197984 */ /* 0x000f280008000800 */
[----:B------:R-:W3:Y:S04]  /*7800*/  LDS R26, [R26+UR7] ;  /* 0x000000071a1a7984 */ /* 0x000ee80008000800 */
[----:B------:R-:W3:Y:S04]  /*7810*/  LDS R23, [R29+UR7] ;  /* 0x000000071d177984 */ /* 0x000ee80008000800 */
[----:B------:R-:W3:Y:S01]  /*7820*/  LDS R24, [R24+UR7] ;  /* 0x0000000718187984 */ /* 0x000ee20008000800 */
[----:B0-----:R-:W-:-:S03]  /*7830*/  LOP3.LUT R28, R16, R20, R21, 0x96, !PT ;  /* 0x00000014101c7212 */ /* 0x001fc600078e9615 */
[----:B------:R-:W2:Y:S04]  /*7840*/  LDG.E R16, desc[UR12][R2.64+0xa4] ;  /* 0x0000a40c02107981 */ /* 0x000ea8000c1e1900 */
[----:B------:R-:W2:Y:S01]  /*7850*/  LDG.E R20, desc[UR12][R2.64+0xac] ;  /* 0x0000ac0c02147981 */ /* 0x000ea2000c1e1900 */
[----:B-1----:R-:W-:-:S03]  /*7860*/  LOP3.LUT R21, R19, R18, R22, 0x96, !PT ;  /* 0x0000001213157212 */ /* 0x002fc600078e9616 */
[----:B------:R-:W2:Y:S04]  /*7870*/  LDG.E R18, desc[UR12][R2.64+0xa0] ;  /* 0x0000a00c02127981 */ /* 0x000ea8000c1e1900 */
[----:B------:R0:W2:Y:S01]  /*7880*/  LDG.E R19, desc[UR12][R2.64+0xa8] ;  /* 0x0000a80c02137981 */ /* 0x0000a2000c1e1900 */
[----:B----4-:R-:W-:Y:S02]  /*7890*/  LOP3.LUT R4, R5, R4, R25, 0x96, !PT ;  /* 0x0000000405047212 */ /* 0x010fe400078e9619 */
[----:B---3--:R-:W-:-:S03]  /*78a0*/  LOP3.LUT R15, R15, R28, R26, 0x96, !PT ;  /* 0x0000001c0f0f7212 */ /* 0x008fc600078e961a */
[----:B------:R-:W-:Y:S01]  /*78b0*/  IMAD.SHL.U32 R5, R4, 0x4, RZ ;  /* 0x0000000404057824 */ /* 0x000fe200078e00ff */
[----:B------:R-:W-:Y:S02]  /*78c0*/  LOP3.LUT R14, R17, R14, R23, 0x96, !PT ;  /* 0x0000000e110e7212 */ /* 0x000fe400078e9617 */
[----:B------:R-:W-:Y:S02]  /*78d0*/  LOP3.LUT R13, R13, R21, R24, 0x96, !PT ;  /* 0x000000150d0d7212 */ /* 0x000fe400078e9618 */
[--C-:B------:R-:W-:Y:S02]  /*78e0*/  SHF.R.U32.HI R21, RZ, 0xe, R15.reuse ;  /* 0x0000000eff157819 */ /* 0x100fe4000001160f */
[----:B------:R-:W-:Y:S02]  /*78f0*/  SHF.R.U32.HI R17, RZ, 0x6, R14 ;  /* 0x00000006ff117819 */ /* 0x000fe4000001160e */
[----:B------:R-:W-:Y:S02]  /*7900*/  SHF.R.U32.HI R23, RZ, 0x6, R15 ;  /* 0x00000006ff177819 */ /* 0x000fe4000001160f */
[----:B------:R-:W-:-:S02]  /*7910*/  SHF.R.U32.HI R25, RZ, 0xe, R13 ;  /* 0x0000000eff197819 */ /* 0x000fc4000001160d */
[----:B------:R-:W-:Y:S02]  /*7920*/  SHF.L.U32 R22, R14, 0x2, RZ ;  /* 0x000000020e167819 */ /* 0x000fe400000006ff */
[----:B0-----:R-:W-:Y:S02]  /*7930*/  LOP3.LUT R2, R5, 0x3fc, RZ, 0xc0, !PT ;  /* 0x000003fc05027812 */ /* 0x001fe400078ec0ff */
        /* <DEDUP_REMOVED lines=8> */
[----:B------:R3:W-:Y:S04]  /*79c0*/  LDS R3, [R22+UR6] ;  /* 0x0000000616037984 */ /* 0x0007e80008000800 */
[----:B------:R-:W-:Y:S04]  /*79d0*/  LDS R24, [R24+UR8] ;  /* 0x0000000818187984 */ /* 0x000fe80008000800 */
[----:B------:R-:W4:Y:S01]  /*79e0*/  LDS R26, [R26+UR9] ;  /* 0x000000091a1a7984 */ /* 0x000f220008000800 */
[----:B------:R-:W-:-:S02]  /*79f0*/  SHF.R.U32.HI R25, RZ, 0xe, R14 ;  /* 0x0000000eff197819 */ /* 0x000fc4000001160e */
[--C-:B------:R-:W-:Y:S02]  /*7a00*/  SHF.R.U32.HI R28, RZ, 0xe, R4.reuse ;  /* 0x0000000eff1c7819 */ /* 0x100fe40000011604 */
[--C-:B------:R-:W-:Y:S02]  /*7a10*/  SHF.R.U32.HI R29, RZ, 0x6, R4.reuse ;  /* 0x00000006ff1d7819 */ /* 0x100fe40000011604 */
[----:B0-----:R-:W-:Y:S02]  /*7a20*/  SHF.R.U32.HI R17, RZ, 0x16, R13 ;  /* 0x00000016ff117819 */ /* 0x001fe4000001160d */
[----:B---3--:R-:W-:Y:S02]  /*7a30*/  LOP3.LUT R22, R28, 0x3fc, RZ, 0xc0, !PT ;  /* 0x000003fc1c167812 */ /* 0x008fe400078ec0ff */
[----:B------:R-:W-:Y:S02]  /*7a40*/  SHF.R.U32.HI R23, RZ, 0x16, R15 ;  /* 0x00000016ff177819 */ /* 0x000fe4000001160f */
[----:B------:R-:W-:-:S02]  /*7a50*/  SHF.R.U32.HI R27, RZ, 0x16, R4 ;  /* 0x00000016ff1b7819 */ /* 0x000fc40000011604 */
[----:B------:R-:W-:Y:S01]  /*7a60*/  LOP3.LUT R17, R17, 0x3fc, RZ, 0xc0, !PT ;  /* 0x000003fc11117812 */ /* 0x000fe200078ec0ff */
[----:B------:R-:W-:Y:S01]  /*7a70*/  LDS R22, [R22+UR9] ;  /* 0x0000000916167984 */ /* 0x000fe20008000800 */
[----:B-1----:R-:W-:-:S04]  /*7a80*/  LOP3.LUT R5, R21, R5, R2, 0x96, !PT ;  /* 0x0000000515057212 */ /* 0x002fc800078e9602 */
[----:B------:R-:W0:Y:S01]  /*7a90*/  LDS R17, [R17+UR7] ;  /* 0x0000000711117984 */ /* 0x000e220008000800 */
[----:B------:R-:W-:Y:S01]  /*7aa0*/  SHF.R.U32.HI R2, RZ, 0x16, R14 ;  /* 0x00000016ff027819 */ /* 0x000fe2000001160e */
[----:B------:R-:W-:Y:S01]  /*7ab0*/  IMAD.SHL.U32 R14, R15, 0x4, RZ ;  /* 0x000000040f0e7824 */ /* 0x000fe200078e00ff */
[----:B------:R-:W-:Y:S02]  /*7ac0*/  SHF.L.U32 R21, R13, 0x2, RZ ;  /* 0x000000020d157819 */ /* 0x000fe400000006ff */
[----:B----4-:R-:W-:Y:S02]  /*7ad0*/  LOP3.LUT R3, R26, R24, R3, 0x96, !PT ;  /* 0x000000181a037212 */ /* 0x010fe400078e9603 */
[----:B------:R-:W-:Y:S02]  /*7ae0*/  SHF.R.U32.HI R24, RZ, 0x6, R13 ;  /* 0x00000006ff187819 */ /* 0x000fe4000001160d */
[----:B------:R-:W-:Y:S02]  /*7af0*/  LOP3.LUT R13, R25, 0x3fc, RZ, 0xc0, !PT ;  /* 0x000003fc190d7812 */ /* 0x000fe400078ec0ff */
[----:B------:R-:W-:-:S02]  /*7b00*/  LOP3.LUT R24, R24, 0x3fc, RZ, 0xc0, !PT ;  /* 0x000003fc18187812 */ /* 0x000fc400078ec0ff */
[----:B------:R-:W-:Y:S01]  /*7b10*/  LOP3.LUT R14, R14, 0x3fc, RZ, 0xc0, !PT ;  /* 0x000003fc0e0e7812 */ /* 0x000fe200078ec0ff */
[----:B------:R-:W-:Y:S01]  /*7b20*/  LDS R26, [R13+UR9] ;  /* 0x000000090d1a7984 */ /* 0x000fe20008000800 */
[----:B------:R-:W-:Y:S02]  /*7b30*/  LOP3.LUT R15, R29, 0x3fc, RZ, 0xc0, !PT ;  /* 0x000003fc1d0f7812 */ /* 0x000fe400078ec0ff */
[----:B------:R-:W-:Y:S01]  /*7b40*/  LOP3.LUT R25, R21, 0x3fc, RZ, 0xc0, !PT ;  /* 0x000003fc15197812 */ /* 0x000fe200078ec0ff */
[----:B------:R-:W-:Y:S01]  /*7b50*/  LDS R24, [R24+UR8] ;  /* 0x0000000818187984 */ /* 0x000fe20008000800 */
[----:B------:R-:W-:Y:S02]  /*7b60*/  LOP3.LUT R2, R2, 0x3fc, RZ, 0xc0, !PT ;  /* 0x000003fc02027812 */ /* 0x000fe400078ec0ff */
[----:B------:R-:W-:Y:S01]  /*7b70*/  LOP3.LUT R4, R27, 0x3fc, RZ, 0xc0, !PT ;  /* 0x000003fc1b047812 */ /* 0x000fe200078ec0ff */
[----:B------:R-:W1:Y:S01]  /*7b80*/  LDS R21, [R14+UR6] ;  /* 0x000000060e157984 */ /* 0x000e620008000800 */
[----:B------:R-:W-:-:S03]  /*7b90*/  LOP3.LUT R23, R23, 0x3fc, RZ, 0xc0, !PT ;  /* 0x000003fc17177812 */ /* 0x000fc600078ec0ff */
[----:B------:R-:W-:Y:S04]  /*7ba0*/  LDS R15, [R15+UR8] ;  /* 0x000000080f0f7984 */ /* 0x000fe80008000800 */
[----:B------:R-:W3:Y:S04]  /*7bb0*/  LDS R25, [R25+UR6] ;  /* 0x0000000619197984 */ /* 0x000ee80008000800 */
[----:B------:R-:W4:Y:S04]  /*7bc0*/  LDS R2, [R2+UR7] ;  /* 0x0000000702027984 */ /* 0x000f280008000800 */
[----:B------:R-:W4:Y:S04]  /*7bd0*/  LDS R4, [R4+UR7] ;  /* 0x0000000704047984 */ /* 0x000f280008000800 */
[----:B------:R-:W4:Y:S01]  /*7be0*/  LDS R23, [R23+UR7] ;  /* 0x0000000717177984 */ /* 0x000f220008000800 */
[----:B0-----:R-:W-:-:S04]  /*7bf0*/  LOP3.LUT R5, R12, R5, R17, 0x96, !PT ;  /* 0x000000050c057212 */ /* 0x001fc800078e9611 */
[----:B------:R-:W-:Y:S02]  /*7c00*/  SHF.R.U32.HI R17, RZ, 0x6, R5 ;  /* 0x00000006ff117819 */ /* 0x000fe40000011605 */
[----:B-1----:R-:W-:Y:S01]  /*7c10*/  LOP3.LUT R21, R22, R24, R21, 0x96, !PT ;  /* 0x0000001816157212 */ /* 0x002fe200078e9615 */
[----:B------:R-:W-:Y:S01]  /*7c20*/  IMAD.SHL.U32 R22, R5, 0x4, RZ ;  /* 0x0000000405167824 */ /* 0x000fe200078e00ff */
[----:B---3--:R-:W-:Y:S02]  /*7c30*/  LOP3.LUT R26, R26, R15, R25, 0x96, !PT ;  /* 0x0000000f1a1a7212 */ /* 0x008fe400078e9619 */
[----:B----4-:R-:W-:Y:S02]  /*7c40*/  LOP3.LUT R11, R11, R21, R2, 0x96, !PT ;  /* 0x000000150b0b7212 */ /* 0x010fe400078e9602 */
[----:B------:R-:W-:-:S03]  /*7c50*/  LOP3.LUT R6, R6, R3, R4, 0x96, !PT ;  /* 0x0000000306067212 */ /* 0x000fc600078e9604 */
[----:B------:R-:W-:Y:S01]  /*7c60*/  IMAD.SHL.U32 R12, R11, 0x4, RZ ;  /* 0x000000040b0c7824 */ /* 0x000fe200078e00ff */
[----:B------:R-:W-:Y:S02]  /*7c70*/  LOP3.LUT R26, R10, R26, R23, 0x96, !PT ;  /* 0x0000001a0a1a7212 */ /* 0x000fe400078e9617 */
[--C-:B------:R-:W-:Y:S02]  /*7c80*/  SHF.R.U32.HI R10, RZ, 0xe, R11.reuse ;  /* 0x0000000eff0a7819 */ /* 0x100fe4000001160b */
[--C-:B------:R-:W-:Y:S02]  /*7c90*/  SHF.R.U32.HI R13, RZ, 0x6, R11.reuse ;  /* 0x00000006ff0d7819 */ /* 0x100fe4000001160b */
[----:B------:R-:W-:Y:S02]  /*7ca0*/  SHF.R.U32.HI R3, RZ, 0x16, R11 ;  /* 0x00000016ff037819 */ /* 0x000fe4000001160b */
[----:B------:R-:W-:Y:S02]  /*7cb0*/  SHF.R.U32.HI R21, RZ, 0xe, R5 ;  /* 0x0000000eff157819 */ /* 0x000fe40000011605 */
[----:B------:R-:W-:-:S02]  /*7cc0*/  SHF.R.U32.HI R15, RZ, 0x6, R6 ;  /* 0x00000006ff0f7819 */ /* 0x000fc40000011606 */
[----:B------:R-:W-:Y:S02]  /*7cd0*/  SHF.L.U32 R14, R6, 0x2, RZ ;  /* 0x00000002060e7819 */ /* 0x000fe400000006ff */
[----:B------:R-:W-:Y:S02]  /*7ce0*/  SHF.R.U32.HI R2, RZ, 0x16, R6 ;  /* 0x00000016ff027819 */ /* 0x000fe40000011606 */
[----:B------:R-:W-:Y:S02]  /*7cf0*/  SHF.R.U32.HI R11, RZ, 0x6, R26 ;  /* 0x00000006ff0b7819 */ /* 0x000fe4000001161a */
[----:B------:R-:W-:Y:S02]  /*7d00*/  SHF.R.U32.HI R6, RZ, 0xe, R6 ;  /* 0x0000000eff067819 */ /* 0x000fe40000011606 */
[----:B------:R-:W-:Y:S02]  /*7d10*/  SHF.L.U32 R24, R26, 0x2, RZ ;  /* 0x000000021a187819 */ /* 0x000fe400000006ff */
[----:B------:R-:W-:-:S02]  /*7d20*/  SHF.R.U32.HI R4, RZ, 0x16, R5 ;  /* 0x00000016ff047819 */ /* 0x000fc40000011605 */
[--C-:B------:R-:W-:Y:S02]  /*7d30*/  SHF.R.U32.HI R5, RZ, 0xe, R26.reuse ;  /* 0x0000000eff057819 */ /* 0x100fe4000001161a */
        /* <DEDUP_REMOVED lines=14> */
[----:B------:R-:W0:Y:S01]  /*7e20*/  LDS R10, [R10+UR9] ;  /* 0x000000090a0a7984 */ /* 0x000e220008000800 */
[----:B------:R-:W-:-:S02]  /*7e30*/  LOP3.LUT R13, R13, 0x3fc, RZ, 0xc0, !PT ;  /* 0x000003fc0d0d7812 */ /* 0x000fc400078ec0ff */
[----:B------:R-:W-:Y:S01]  /*7e40*/  LOP3.LUT R5, R5, 0x3fc, RZ, 0xc0, !PT ;  /* 0x000003fc05057812 */ /* 0x000fe200078ec0ff */
[----:B------:R-:W-:Y:S01]  /*7e50*/  LDS R12, [R12+UR6] ;  /* 0x000000060c0c7984 */ /* 0x000fe20008000800 */
[----:B------:R-:W-:Y:S02]  /*7e60*/  LOP3.LUT R2, R2, 0x3fc, RZ, 0xc0, !PT ;  /* 0x000003fc02027812 */ /* 0x000fe400078ec0ff */
[----:B------:R-:W-:Y:S01]  /*7e70*/  LOP3.LUT R23, R23, 0x3fc, RZ, 0xc0, !PT ;  /* 0x000003fc17177812 */ /* 0x000fe200078ec0ff */
[----:B------:R-:W1:Y:S01]  /*7e80*/  LDS R11, [R11+UR8] ;  /* 0x000000080b0b7984 */ /* 0x000e620008000800 */
[----:B------:R-:W-:Y:S02]  /*7e90*/  LOP3.LUT R3, R3, 0x3fc, RZ, 0xc0, !PT ;  /* 0x000003fc03037812 */ /* 0x000fe400078ec0ff */
[----:B------:R-:W-:Y:S01]  /*7ea0*/  LOP3.LUT R4, R4, 0x3fc, RZ, 0xc0, !PT ;  /* 0x000003fc04047812 */ /* 0x000fe200078ec0ff */
[----:B------:R-:W-:Y:S04]  /*7eb0*/  LDS R17, [R17+UR8] ;  /* 0x0000000811117984 */ /* 0x000fe80008000800 */
[----:B------:R-:W-:Y:S04]  /*7ec0*/  LDS R6, [R6+UR9] ;  /* 0x0000000906067984 */ /* 0x000fe80008000800 */
[----:B------:R-:W3:Y:S04]  /*7ed0*/  LDS R24, [R24+UR6] ;  /* 0x0000000618187984 */ /* 0x000ee80008000800 */
[----:B------:R-:W-:Y:S04]  /*7ee0*/  LDS R14, [R14+UR6] ;  /* 0x000000060e0e7984 */ /* 0x000fe80008000800 */
[----:B------:R-:W-:Y:S04]  /*7ef0*/  LDS R13, [R13+UR8] ;  /* 0x000000080d0d7984 */ /* 0x000fe80008000800 */
[----:B------:R-:W4:Y:S04]  /*7f00*/  LDS R5, [R5+UR9] ;  /* 0x0000000905057984 */ /* 0x000f280008000800 */
[----:B------:R-:W5:Y:S04]  /*7f10*/  LDS R23, [R23+UR7] ;  /* 0x0000000717177984 */ /* 0x000f680008000800 */
[----:B------:R-:W2:Y:S04]  /*7f20*/  LDS R2, [R2+UR7] ;  /* 0x0000000702027984 */ /* 0x000ea80008000800 */
[----:B------:R-:W2:Y:S04]  /*7f30*/  LDS R26, [R3+UR7] ;  /* 0x00000007031a7984 */ /* 0x000ea80008000800 */
[----:B------:R-:W2:Y:S01]  /*7f40*/  LDS R25, [R4+UR7] ;  /* 0x0000000704197984 */ /* 0x000ea20008000800 */
[----:B0-----:R-:W-:-:S02]  /*7f50*/  LOP3.LUT R15, R10, R15, R22, 0x96, !PT ;  /* 0x0000000f0a0f7212 */ /* 0x001fc400078e9616 */
[----:B-1----:R-:W-:Y:S01]  /*7f60*/  LOP3.LUT R21, R21, R11, R12, 0x96, !PT ;  /* 0x0000000b15157212 */ /* 0x002fe200078e960c */
[----:B------:R-:W-:Y:S01]  /*7f70*/  ULEA UR4, UR5, UR4, 0x18 ;  /* 0x0000000405047291 */ /* 0x000fe2000f8ec0ff */
[----:B---3--:R-:W-:Y:S02]  /*7f80*/  LOP3.LUT R6, R6, R17, R24, 0x96, !PT ;  /* 0x0000001106067212 */ /* 0x008fe400078e9618 */
[----:B----4-:R-:W-:Y:S02]  /*7f90*/  LOP3.LUT R14, R5, R13, R14, 0x96, !PT ;  /* 0x0000000d050e7212 */ /* 0x010fe400078e960e */
[----:B-----5:R-:W-:Y:S02]  /*7fa0*/  LOP3.LUT R8, R8, R15, R23, 0x96, !PT ;  /* 0x0000000f08087212 */ /* 0x020fe400078e9617 */
[----:B--2---:R-:W-:Y:S02]  /*7fb0*/  LOP3.LUT R9, R9, R21, R2, 0x96, !PT ;  /* 0x0000001509097212 */ /* 0x004fe400078e9602 */
[----:B------:R-:W-:-:S02]  /*7fc0*/  LOP3.LUT R6, R7, R6, R26, 0x96, !PT ;  /* 0x0000000607067212 */ /* 0x000fc400078e961a */
[----:B------:R-:W-:Y:S02]  /*7fd0*/  SHF.R.U32.HI R13, RZ, 0x10, R8 ;  /* 0x00000010ff0d7819 */ /* 0x000fe40000011608 */
[----:B------:R-:W-:Y:S02]  /*7fe0*/  LOP3.LUT R0, R0, R14, R25, 0x96, !PT ;  /* 0x0000000e00007212 */ /* 0x000fe400078e9619 */
[--C-:B------:R-:W-:Y:S02]  /*7ff0*/  SHF.R.U32.HI R23, RZ, 0x8, R9.reuse ;  /* 0x00000008ff177819 */ /* 0x100fe40000011609 */
[C---:B------:R-:W-:Y:S02]  /*8000*/  LOP3.LUT R14, R9.reuse, 0xff, RZ, 0xc0, !PT ;  /* 0x000000ff090e7812 */ /* 0x040fe400078ec0ff */
[----:B------:R-:W-:Y:S02]  /*8010*/  SHF.R.U32.HI R3, RZ, 0x10, R9 ;  /* 0x00000010ff037819 */ /* 0x000fe40000011609 */
[----:B------:R-:W-:-:S02]  /*8020*/  LEA.HI R10, R9, UR4, RZ, 0x8 ;  /* 0x00000004090a7c11 */ /* 0x000fc4000f8f40ff */
[----:B------:R-:W-:Y:S01]  /*8030*/  SHF.R.U32.HI R12, RZ, 0x8, R8 ;  /* 0x00000008ff0c7819 */ /* 0x000fe20000011608 */
[----:B------:R-:W-:Y:S01]  /*8040*/  LDS.U8 R14, [R14+UR4] ;  /* 0x000000040e0e7984 */ /* 0x000fe20008000000 */
[----:B------:R-:W-:Y:S02]  /*8050*/  SHF.R.U32.HI R9, RZ, 0x10, R6 ;  /* 0x00000010ff097819 */ /* 0x000fe40000011606 */
[C---:B------:R-:W-:Y:S01]  /*8060*/  LOP3.LUT R17, R8.reuse, 0xff, RZ, 0xc0, !PT ;  /* 0x000000ff08117812 */ /* 0x040fe200078ec0ff */
[----:B------:R-:W-:Y:S01]  /*8070*/  LDS.U8 R10, [R10] ;  /* 0x000000000a0a7984 */ /* 0x000fe20000000000 */
[----:B------:R-:W-:Y:S02]  /*8080*/  LEA.HI R4, R8, UR4, RZ, 0x8 ;  /* 0x0000000408047c11 */ /* 0x000fe4000f8f40ff */
[----:B------:R-:W-:Y:S02]  /*8090*/  SHF.R.U32.HI R15, RZ, 0x8, R0 ;  /* 0x00000008ff0f7819 */ /* 0x000fe40000011600 */
[----:B------:R-:W-:Y:S01]  /*80a0*/  SHF.R.U32.HI R2, RZ, 0x8, R6 ;  /* 0x00000008ff027819 */ /* 0x000fe20000011606 */
[----:B------:R-:W-:Y:S01]  /*80b0*/  LDS.U8 R17, [R17+UR4] ;  /* 0x0000000411117984 */ /* 0x000fe20008000000 */
[----:B------:R-:W-:-:S02]  /*80c0*/  LEA.HI R8, R6, UR4, RZ, 0x8 ;  /* 0x0000000406087c11 */ /* 0x000fc4000f8f40ff */
[----:B------:R-:W-:Y:S02]  /*80d0*/  LOP3.LUT R13, R13, 0xff, RZ, 0xc0, !PT ;  /* 0x000000ff0d0d7812 */ /* 0x000fe400078ec0ff */
[----:B------:R-:W-:Y:S02]  /*80e0*/  SHF.R.U32.HI R22, RZ, 0x10, R0 ;  /* 0x00000010ff167819 */ /* 0x000fe40000011600 */
[----:B------:R-:W-:Y:S01]  /*80f0*/  LEA.HI R5, R0, UR4, RZ, 0x8 ;  /* 0x0000000400057c11 */ /* 0x000fe2000f8f40ff */
[----:B------:R-:W-:Y:S01]  /*8100*/  LDS.U8 R8, [R8] ;  /* 0x0000000008087984 */ /* 0x000fe20000000000 */
[----:B------:R-:W-:Y:S02]  /*8110*/  LOP3.LUT R7, R6, 0xff, RZ, 0xc0, !PT ;  /* 0x000000ff06077812 */ /* 0x000fe400078ec0ff */
[----:B------:R-:W-:Y:S01]  /*8120*/  LOP3.LUT R12, R12, 0xff, RZ, 0xc0, !PT ;  /* 0x000000ff0c0c7812 */ /* 0x000fe200078ec0ff */
[----:B------:R-:W-:Y:S01]  /*8130*/  LDS.U8 R6, [R5] ;  /* 0x0000000005067984 */ /* 0x000fe20000000000 */
[----:B------:R-:W-:-:S02]  /*8140*/  LOP3.LUT R3, R3, 0xff, RZ, 0xc0, !PT ;  /* 0x000000ff03037812 */ /* 0x000fc400078ec0ff */
[----:B------:R-:W-:Y:S01]  /*8150*/  LOP3.LUT R11, R9, 0xff, RZ, 0xc0, !PT ;  /* 0x000000ff090b7812 */ /* 0x000fe200078ec0ff */
[----:B------:R-:W0:Y:S01]  /*8160*/  LDS.U8 R13, [R13+UR4] ;  /* 0x000000040d0d7984 */ /* 0x000e220008000000 */
[----:B------:R-:W-:Y:S02]  /*8170*/  LOP3.LUT R15, R15, 0xff, RZ, 0xc0, !PT ;  /* 0x000000ff0f0f7812 */ /* 0x000fe400078ec0ff */
[----:B------:R-:W-:Y:S01]  /*8180*/  LOP3.LUT R24, R2, 0xff, RZ, 0xc0, !PT ;  /* 0x000000ff02187812 */ /* 0x000fe200078ec0ff */
[----:B------:R1:W2:Y:S01]  /*8190*/  LDS.U8 R9, [R3+UR4] ;  /* 0x0000000403097984 */ /* 0x0002a20008000000 */
[----:B------:R-:W-:Y:S02]  /*81a0*/  LOP3.LUT R22, R22, 0xff, RZ, 0xc0, !PT ;  /* 0x000000ff16167812 */ /* 0x000fe400078ec0ff */
[----:B------:R-:W-:Y:S01]  /*81b0*/  LOP3.LUT R23, R23, 0xff, RZ, 0xc0, !PT ;  /* 0x000000ff17177812 */ /* 0x000fe200078ec0ff */
[----:B------:R-:W-:Y:S01]  /*81c0*/  LDS.U8 R7, [R7+UR4] ;  /* 0x0000000407077984 */ /* 0x000fe20008000000 */
[----:B------:R-:W-:-:S03]  /*81d0*/  LOP3.LUT R21, R0, 0xff, RZ, 0xc0, !PT ;  /* 0x000000ff00157812 */ /* 0x000fc600078ec0ff */
[----:B------:R3:W-:Y:S04]  /*81e0*/  LDS.U8 R0, [R4] ;  /* 0x0000000004007984 */ /* 0x0007e80000000000 */
[----:B------:R-:W4:Y:S04]  /*81f0*/  LDS.U8 R11, [R11+UR4] ;  /* 0x000000040b0b7984 */ /* 0x000f280008000000 */
[----:B------:R-:W5:Y:S04]  /*8200*/  LDS.U8 R12, [R12+UR4] ;  /* 0x000000040c0c7984 */ /* 0x000f680008000000 */
[----:B------:R-:W5:Y:S04]  /*8210*/  LDS.U8 R15, [R15+UR4] ;  /* 0x000000040f0f7984 */ /* 0x000f680008000000 */
[----:B------:R-:W5:Y:S04]  /*8220*/  LDS.U8 R24, [R24+UR4] ;  /* 0x0000000418187984 */ /* 0x000f680008000000 */
[----:B------:R-:W5:Y:S04]  /*8230*/  LDS.U8 R23, [R23+UR4] ;  /* 0x0000000417177984 */ /* 0x000f680008000000 */
[----:B------:R-:W5:Y:S04]  /*8240*/  LDS.U8 R22, [R22+UR4] ;  /* 0x0000000416167984 */ /* 0x000f680008000000 */
[----:B------:R-:W5:Y:S01]  /*8250*/  LDS.U8 R21, [R21+UR4] ;  /* 0x0000000415157984 */ /* 0x000f620008000000 */
[----:B-1----:R-:W1:Y:S01]  /*8260*/  LDC.64 R2, c[0x0][0x380] ;  /* 0x0000e000ff027b82 */ /* 0x002e620000000a00 */
[----:B0-----:R-:W-:-:S02]  /*8270*/  IMAD R13, R6, 0x100, R13 ;  /* 0x00000100060d7824 */ /* 0x001fc400078e020d */
[----:B--2---:R-:W-:-:S05]  /*8280*/  IMAD R8, R8, 0x100, R9 ;  /* 0x0000010008087824 */ /* 0x004fca00078e0209 */
[----:B---3--:R-:W0:Y:S01]  /*8290*/  LDC.64 R4, c[0x0][0x390] ;  /* 0x0000e400ff047b82 */ /* 0x008e220000000a00 */
[----:B----4-:R-:W-:Y:S02]  /*82a0*/  LEA R0, R0, R11, 0x8 ;  /* 0x0000000b00007211 */ /* 0x010fe400078e40ff */
[----:B-----5:R-:W-:Y:S01]  /*82b0*/  LEA R7, R12, R7, 0x8 ;  /* 0x000000070c077211 */ /* 0x020fe200078e40ff */
[----:B------:R-:W-:Y:S02]  /*82c0*/  IMAD R8, R8, 0x100, R15 ;  /* 0x0000010008087824 */ /* 0x000fe400078e020f */
[----:B------:R-:W-:Y:S01]  /*82d0*/  IMAD R13, R13, 0x100, R24 ;  /* 0x000001000d0d7824 */ /* 0x000fe200078e0218 */
[----:B------:R-:W-:Y:S01]  /*82e0*/  LEA R0, R0, R23, 0x8 ;  /* 0x0000001700007211 */ /* 0x000fe200078e40ff */
[----:B------:R-:W-:Y:S01]  /*82f0*/  IMAD.U32 R17, R8, 0x100, R17 ;  /* 0x0000010008117824 */ /* 0x000fe200078e0011 */
[----:B------:R-:W-:Y:S01]  /*8300*/  LEA R7, R22, R7, 0x10 ;  /* 0x0000000716077211 */ /* 0x000fe200078e80ff */
[----:B------:R-:W-:Y:S01]  /*8310*/  IMAD.U32 R14, R13, 0x100, R14 ;  /* 0x000001000d0e7824 */ /* 0x000fe200078e000e */
[----:B------:R-:W-:-:S02]  /*8320*/  LEA R21, R0, R21, 0x8 ;  /* 0x0000001500157211 */ /* 0x000fc400078e40ff */
[----:B------:R-:W-:Y:S02]  /*8330*/  LEA R7, R10, R7, 0x18 ;  /* 0x000000070a077211 */ /* 0x000fe400078ec0ff */
[----:B------:R-:W-:Y:S02]  /*8340*/  LOP3.LUT R17, R18, R17, RZ, 0x3c, !PT ;  /* 0x0000001112117212 */ /* 0x000fe400078e3cff */
[----:B------:R-:W-:Y:S02]  /*8350*/  LOP3.LUT R21, R16, R21, RZ, 0x3c, !PT ;  /* 0x0000001510157212 */ /* 0x000fe400078e3cff */
[----:B------:R-:W-:Y:S02]  /*8360*/  LOP3.LUT R19, R19, R14, RZ, 0x3c, !PT ;  /* 0x0000000e13137212 */ /* 0x000fe400078e3cff */
[----:B------:R-:W-:Y:S01]  /*8370*/  LOP3.LUT R7, R20, R7, RZ, 0x3c, !PT ;  /* 0x0000000714077212 */ /* 0x000fe200078e3cff */
[----:B-1----:R-:W-:Y:S04]  /*8380*/  STG.E desc[UR12][R2.64], R17 ;  /* 0x0000001102007986 */ /* 0x002fe8000c10190c */
[----:B------:R-:W-:Y:S04]  /*8390*/  STG.E desc[UR12][R2.64+0x4], R21 ;  /* 0x0000041502007986 */ /* 0x000fe8000c10190c */
[----:B------:R-:W-:Y:S04]  /*83a0*/  STG.E desc[UR12][R2.64+0x8], R19 ;  /* 0x0000081302007986 */ /* 0x000fe8000c10190c */
[----:B------:R1:W-:Y:S04]  /*83b0*/  STG.E desc[UR12][R2.64+0xc], R7 ;  /* 0x00000c0702007986 */ /* 0x0003e8000c10190c */
[----:B0-----:R-:W2:Y:S02]  /*83c0*/  LDG.E R0, desc[UR12][R4.64] ;  /* 0x0000000c04007981 */ /* 0x001ea4000c1e1900 */
[----:B--2---:R-:W-:-:S05]  /*83d0*/  LOP3.LUT R9, R17, R0, RZ, 0x3c, !PT ;  /* 0x0000000011097212 */ /* 0x004fca00078e3cff */
[----:B------:R-:W-:Y:S04]  /*83e0*/  STG.E desc[UR12][R2.64], R9 ;  /* 0x0000000902007986 */ /* 0x000fe8000c10190c */
[----:B------:R-:W2:Y:S02]  /*83f0*/  LDG.E R0, desc[UR12][R4.64+0x4] ;  /* 0x0000040c04007981 */ /* 0x000ea4000c1e1900 */
[----:B--2---:R-:W-:-:S05]  /*8400*/  LOP3.LUT R11, R21, R0, RZ, 0x3c, !PT ;  /* 0x00000000150b7212 */ /* 0x004fca00078e3cff */
[----:B------:R-:W-:Y:S04]  /*8410*/  STG.E desc[UR12][R2.64+0x4], R11 ;  /* 0x0000040b02007986 */ /* 0x000fe8000c10190c */
[----:B------:R-:W2:Y:S02]  /*8420*/  LDG.E R0, desc[UR12][R4.64+0x8] ;  /* 0x0000080c04007981 */ /* 0x000ea4000c1e1900 */
[----:B--2---:R-:W-:-:S05]  /*8430*/  LOP3.LUT R13, R19, R0, RZ, 0x3c, !PT ;  /* 0x00000000130d7212 */ /* 0x004fca00078e3cff */
[----:B------:R-:W-:Y:S04]  /*8440*/  STG.E desc[UR12][R2.64+0x8], R13 ;  /* 0x0000080d02007986 */ /* 0x000fe8000c10190c */
[----:B------:R-:W1:Y:S02]  /*8450*/  LDG.E R0, desc[UR12][R4.64+0xc] ;  /* 0x00000c0c04007981 */ /* 0x000e64000c1e1900 */
[----:B-1----:R-:W-:-:S05]  /*8460*/  LOP3.LUT R7, R7, R0, RZ, 0x3c, !PT ;  /* 0x0000000007077212 */ /* 0x002fca00078e3cff */
[----:B------:R-:W-:Y:S01]  /*8470*/  STG.E desc[UR12][R2.64+0xc], R7 ;  /* 0x00000c0702007986 */ /* 0x000fe2000c10190c */
[----:B------:R-:W-:Y:S05]  /*8480*/  EXIT ;  /* 0x000000000000794d */ /* 0x000fea0003800000 */
.L_x_1:
[----:B------:R-:W-:-:S00]  /*8490*/  BRA `(.L_x_1) ;  /* 0xfffffffc00fc7947 */ /* 0x000fc0000383ffff */
[----:B------:R-:W-:-:S00]  /*84a0*/  NOP ;  /* 0x0000000000007918 */ /* 0x000fc00000000000 */
        /* <DEDUP_REMOVED lines=13> */
.L_x_43:


//--------------------- .text._Z24OCB128DecryptRandomAccesP8aesBlockS0_S0_yyyPjS1_ --------------------------
	.section	.text._Z24OCB128DecryptRandomAccesP8aesBlockS0_S0_yyyPjS1_,"ax",@progbits
	.align	128
        .global         _Z24OCB128DecryptRandomAccesP8aesBlockS0_S0_yyyPjS1_
        .type           _Z24OCB128DecryptRandomAccesP8aesBlockS0_S0_yyyPjS1_,@function
        .size           _Z24OCB128DecryptRandomAccesP8aesBlockS0_S0_yyyPjS1_,(.L_x_44 - _Z24OCB128DecryptRandomAccesP8aesBlockS0_S0_yyyPjS1_)
        .other          _Z24OCB128DecryptRandomAccesP8aesBlockS0_S0_yyyPjS1_,@"STO_CUDA_ENTRY STV_DEFAULT"
_Z24OCB128DecryptRandomAccesP8aesBlockS0_S0_yyyPjS1_:
.text._Z24OCB128DecryptRandomAccesP8aesBlockS0_S0_yyyPjS1_:
[----:B------:R-:W0:Y:S01]  /*0000*/  LDC R1, c[0x0][0x37c] ;  /* 0x0000df00ff017b82 */ /* 0x000e220000000800 */
[----:B------:R-:W1:Y:S01]  /*0010*/  S2R R3, SR_CTAID.X ;  /* 0x0000000000037919 */ /* 0x000e620000002500 */
[----:B------:R-:W1:Y:S01]  /*0020*/  LDCU UR6, c[0x0][0x360] ;  /* 0x00006c00ff0677ac */ /* 0x000e620008000800 */
[----:B0-----:R-:W-:Y:S01]  /*0030*/  VIADD R1, R1, 0xffffef00 ;  /* 0xffffef0001017836 */ /* 0x001fe20000000000 */
[----:B------:R-:W1:Y:S01]  /*0040*/  S2R R0, SR_TID.X ;  /* 0x0000000000007919 */ /* 0x000e620000002100 */
[----:B------:R-:W0:Y:S01]  /*0050*/  LDCU.64 UR4, c[0x0][0x398] ;  /* 0x00007300ff0477ac */ /* 0x000e220008000a00 */
[----:B-1----:R-:W-:-:S05]  /*0060*/  IMAD R16, R3, UR6, R0 ;  /* 0x0000000603107c24 */ /* 0x002fca000f8e0200 */
[----:B0-----:R-:W-:Y:S02]  /*0070*/  ISETP.GE.U32.AND P0, PT, R16, UR4, PT ;  /* 0x0000000410007c0c */ /* 0x001fe4000bf06070 */
[----:B------:R-:W-:-:S04]  /*0080*/  SHF.R.S32.HI R17, RZ, 0x1f, R16 ;  /* 0x0000001fff117819 */ /* 0x000fc80000011410 */
[----:B------:R-:W-:-:S13]  /*0090*/  ISETP.GE.U32.AND.EX P0, PT, R17, UR5, PT, P0 ;  /* 0x0000000511007c0c */ /* 0x000fda000bf06100 */
[----:B------:R-:W-:Y:S05]  /*00a0*/  @P0 EXIT ;  /* 0x000000000000094d */ /* 0x000fea0003800000 */
[----:B------:R-:W-:Y:S01]  /*00b0*/  UIADD3 UR4, UP0, UPT, UR4, -0x1, URZ ;  /* 0xffffffff04047890 */ /* 0x000fe2000ff1e0ff */
[----:B------:R-:W-:Y:S01]  /*00c0*/  BAR.SYNC.DEFER_BLOCKING 0x0 ;  /* 0x0000000000007b1d */ /* 0x000fe20000010000 */
[----:B------:R-:W-:Y:S02]  /*00d0*/  IMAD.MOV.U32 R2, RZ, RZ, R1 ;  /* 0x000000ffff027224 */ /* 0x000fe400078e0001 */
[----:B------:R-:W-:Y:S02]  /*00e0*/  UIADD3.X UR5, UPT, UPT, UR5, -0x1, URZ, UP0, !UPT ;  /* 0xffffffff05057890 */ /* 0x000fe400087fe4ff */
[----:B------:R-:W-:Y:S01]  /*00f0*/  ISETP.NE.U32.AND P0, PT, R16, UR4, PT ;  /* 0x0000000410007c0c */ /* 0x000fe2000bf05070 */
[----:B------:R-:W0:Y:S03]  /*0100*/  LDCU.64 UR36, c[0x0][0x358] ;  /* 0x00006b00ff2477ac */ /* 0x000e260008000a00 */
[----:B------:R-:W-:-:S13]  /*0110*/  ISETP.NE.AND.EX P0, PT, R17, UR5, PT, P0 ;  /* 0x0000000511007c0c */ /* 0x000fda000bf05300 */
[----:B------:R-:W-:Y:S05]  /*0120*/  @P0 BRA `(.L_x_2) ;  /* 0x00000108008c0947 */ /* 0x000fea0003800000 */
[----:B------:R-:W1:Y:S02]  /*0130*/  LDCU UR4, c[0x0][0x3a0] ;  /* 0x00007400ff0477ac */ /* 0x000e640008000800 */
[----:B-1----:R-:W-:-:S09]  /*0140*/  ULOP3.LUT UP0, URZ, UR4, 0xf, URZ, 0xc0, !UPT ;  /* 0x0000000f04ff7892 */ /* 0x002fd2000f80c0ff */
[----:B------:R-:W-:Y:S05]  /*0150*/  BRA.U UP0, `(.L_x_3) ;  /* 0x0000008500387547 */ /* 0x000fea000b800000 */
[----:B------:R-:W1:Y:S01]  /*0160*/  LDCU.128 UR4, c[0x0][0x380] ;  /* 0x00007000ff0477ac */ /* 0x000e620008000c00 */
[C---:B------:R-:W-:Y:S02]  /*0170*/  SHF.L.U32 R6, R16.reuse, 0x4, RZ ;  /* 0x0000000410067819 */ /* 0x040fe400000006ff */
[----:B------:R-:W-:Y:S02]  /*0180*/  SHF.L.U64.HI R17, R16, 0x4, R17 ;  /* 0x0000000410117819 */ /* 0x000fe40000010211 */
[C---:B-1----:R-:W-:Y:S02]  /*0190*/  IADD3 R4, P0, PT, R6.reuse, UR4, RZ ;  /* 0x0000000406047c10 */ /* 0x042fe4000ff1e0ff */
[----:B------:R-:W-:Y:S02]  /*01a0*/  IADD3 R6, P1, PT, R6, UR6, RZ ;  /* 0x0000000606067c10 */ /* 0x000fe4000ff3e0ff */
[C---:B------:R-:W-:Y:S02]  /*01b0*/  IADD3.X R5, PT, PT, R17.reuse, UR5, RZ, P0, !PT ;  /* 0x0000000511057c10 */ /* 0x040fe400087fe4ff */
[----:B------:R-:W-:-:S03]  /*01c0*/  IADD3.X R7, PT, PT, R17, UR7, RZ, P1, !PT ;  /* 0x0000000711077c10 */ /* 0x000fc60008ffe4ff */
[----:B0-----:R-:W2:Y:S04]  /*01d0*/  LDG.E R8, desc[UR36][R4.64] ;  /* 0x0000002404087981 */ /* 0x001ea8000c1e1900 */
[----:B------:R-:W2:Y:S02]  /*01e0*/  LDG.E R9, desc[UR36][R6.64] ;  /* 0x0000002406097981 */ /* 0x000ea4000c1e1900 */
[----:B--2---:R-:W-:Y:S02]  /*01f0*/  LOP3.LUT R9, R9, R8, RZ, 0x3c, !PT ;  /* 0x0000000809097212 */ /* 0x004fe400078e3cff */
[----:B------:R-:W2:Y:S04]  /*0200*/  LDG.E R8, desc[UR36][R4.64+0x4] ;  /* 0x0000042404087981 */ /* 0x000ea8000c1e1900 */
[----:B------:R0:W-:Y:S04]  /*0210*/  STG.E desc[UR36][R4.64], R9 ;  /* 0x0000000904007986 */ /* 0x0001e8000c101924 */
[----:B------:R-:W2:Y:S02]  /*0220*/  LDG.E R11, desc[UR36][R6.64+0x4] ;  /* 0x00000424060b7981 */ /* 0x000ea4000c1e1900 */
[----:B--2---:R-:W-:-:S02]  /*0230*/  LOP3.LUT R11, R11, R8, RZ, 0x3c, !PT ;  /* 0x000000080b0b7212 */ /* 0x004fc400078e3cff */
[----:B------:R-:W2:Y:S04]  /*0240*/  LDG.E R8, desc[UR36][R4.64+0x8] ;  /* 0x0000082404087981 */ /* 0x000ea8000c1e1900 */
[----:B------:R0:W-:Y:S04]  /*0250*/  STG.E desc[UR36][R4.64+0x4], R11 ;  /* 0x0000040b04007986 */ /* 0x0001e8000c101924 */
[----:B------:R-:W2:Y:S02]  /*0260*/  LDG.E R13, desc[UR36][R6.64+0x8] ;  /* 0x00000824060d7981 */ /* 0x000ea4000c1e1900 */
[----:B--2---:R-:W-:-:S02]  /*0270*/  LOP3.LUT R13, R13, R8, RZ, 0x3c, !PT ;  /* 0x000000080d0d7212 */ /* 0x004fc400078e3cff */
[----:B------:R-:W2:Y:S04]  /*0280*/  LDG.E R8, desc[UR36][R4.64+0xc] ;  /* 0x00000c2404087981 */ /* 0x000ea8000c1e1900 */
[----:B------:R0:W-:Y:S04]  /*0290*/  STG.E desc[UR36][R4.64+0x8], R13 ;  /* 0x0000080d04007986 */ /* 0x0001e8000c101924 */
[----:B------:R-:W2:Y:S01]  /*02a0*/  LDG.E R15, desc[UR36][R6.64+0xc] ;  /* 0x00000c24060f7981 */ /* 0x000ea2000c1e1900 */
[----:B------:R-:W-:Y:S02]  /*02b0*/  ISETP.NE.AND P0, PT, R16, RZ, PT ;  /* 0x000000ff1000720c */ /* 0x000fe40003f05270 */
[----:B------:R-:W-:-:S02]  /*02c0*/  ISETP.NE.AND P1, PT, R0, RZ, PT ;  /* 0x000000ff0000720c */ /* 0x000fc40003f25270 */
[----:B--2---:R-:W-:-:S05]  /*02d0*/  LOP3.LUT R15, R15, R8, RZ, 0x3c, !PT ;  /* 0x000000080f0f7212 */ /* 0x004fca00078e3cff */
[----:B------:R0:W-:Y:S06]  /*02e0*/  STG.E desc[UR36][R4.64+0xc], R15 ;  /* 0x00000c0f04007986 */ /* 0x0001ec000c101924 */
[----:B------:R-:W-:Y:S05]  /*02f0*/  @P0 BRA P1, `(.L_x_4) ;  /* 0x0000005800ac0947 */ /* 0x000fea0000800000 */
[----:B------:R-:W-:Y:S02]  /*0300*/  HFMA2 R6, -RZ, RZ, -0.006481170654296875, 2.373046875 ;  /* 0x9ea340bfff067431 */ /* 0x000fe400000001ff */
[----:B0-----:R-:W-:Y:S02]  /*0310*/  IMAD.MOV.U32 R4, RZ, RZ, -0x2a95f6ae ;  /* 0xd56a0952ff047424 */ /* 0x001fe400078e00ff */
[----:B------:R-:W-:Y:S02]  /*0320*/  HFMA2 R12, -RZ, RZ, 0.20556640625, 60032 ;  /* 0x32947b54ff0c7431 */ /* 0x000fe400000001ff */
[----:B------:R-:W-:Y:S01]  /*0330*/  IMAD.MOV.U32 R5, RZ, RZ, 0x38a53630 ;  /* 0x38a53630ff057424 */ /* 0x000fe200078e00ff */
[----:B------:R-:W-:Y:S01]  /*0340*/  MOV R9, 0x87ff2f9b ;  /* 0x87ff2f9b00097802 */ /* 0x000fe20000000f00 */
[----:B------:R-:W-:Y:S01]  /*0350*/  IMAD.MOV.U32 R7, RZ, RZ, -0x4280c7f ;  /* 0xfbd7f381ff077424 */ /* 0x000fe200078e00ff */
[----:B------:R-:W-:Y:S01]  /*0360*/  MOV R15, 0x4ec3fa42 ;  /* 0x4ec3fa42000f7802 */ /* 0x000fe20000000f00 */
[----:B------:R-:W-:-:S02]  /*0370*/  IMAD.MOV.U32 R8, RZ, RZ, -0x7dc61c84 ;  /* 0x8239e37cff087424 */ /* 0x000fc400078e00ff */
[----:B------:R-:W-:Y:S02]  /*0380*/  HFMA2 R18, -RZ, RZ, 11.265625, 238.75 ;  /* 0x49a25b76ff127431 */ /* 0x000fe400000001ff */
[----:B------:R-:W-:Y:S01]  /*0390*/  IMAD.MOV.U32 R10, RZ, RZ, 0x44438e34 ;  /* 0x44438e34ff0a7424 */ /* 0x000fe200078e00ff */
[----:B------:R0:W-:Y:S01]  /*03a0*/  STL.128 [R2], R4 ;  /* 0x0000000402007387 */ /* 0x0001e20000100c00 */
[----:B------:R-:W-:Y:S02]  /*03b0*/  IMAD.MOV.U32 R11, RZ, RZ, -0x3416213c ;  /* 0xcbe9dec4ff0b7424 */ /* 0x000fe400078e00ff */
[----:B------:R-:W-:Y:S02]  /*03c0*/  HFMA2 R24, -RZ, RZ, 34.25, 9056 ;  /* 0x5048706cff187431 */ /* 0x000fe400000001ff */
[----:B------:R-:W-:Y:S01]  /*03d0*/  IMAD.MOV.U32 R13, RZ, RZ, 0x3d23c2a6 ;  /* 0x3d23c2a6ff0d7424 */ /* 0x000fe200078e00ff */
[----:B------:R-:W-:Y:S01]  /*03e0*/  MOV R27, 0x849d8da7 ;  /* 0x849d8da7001b7802 */ /* 0x000fe20000000f00 */
[----:B------:R-:W-:Y:S01]  /*03f0*/  IMAD.MOV.U32 R14, RZ, RZ, 0xb954cee ;  /* 0x0b954ceeff0e7424 */ /* 0x000fe200078e00ff */
[----:B------:R1:W-:Y:S01]  /*0400*/  STL.128 [R2+0x10], R8 ;  /* 0x0000100802007387 */ /* 0x0003e20000100c00 */
[----:B------:R-:W-:-:S02]  /*0410*/  IMAD.MOV.U32 R16, RZ, RZ, 0x66a12e08 ;  /* 0x66a12e08ff107424 */ /* 0x000fc400078e00ff */
[----:B------:R-:W-:Y:S02]  /*0420*/  HFMA2 R34, -RZ, RZ, 906, 3010 ;  /* 0x631469e1ff227431 */ /* 0x000fe400000001ff */
[----:B------:R-:W-:Y:S01]  /*0430*/  IMAD.MOV.U32 R17, RZ, RZ, -0x4ddb26d8 ;  /* 0xb224d928ff117424 */ /* 0x000fe200078e00ff */
[----:B------:R2:W-:Y:S01]  /*0440*/  STL.128 [R2+0x20], R12 ;  /* 0x0000200c02007387 */ /* 0x0005e20000100c00 */
[----:B------:R-:W-:Y:S01]  /*0450*/  IMAD.MOV.U32 R19, RZ, RZ, 0x25d18b6d ;  /* 0x25d18b6dff137424 */ /* 0x000fe200078e00ff */
[----:B------:R-:W-:Y:S01]  /*0460*/  MOV R21, 0x16986886 ;  /* 0x1698688600157802 */ /* 0x000fe20000000f00 */
[----:B------:R-:W-:Y:S01]  /*0470*/  IMAD.MOV.U32 R25, RZ, RZ, -0x25461203 ;  /* 0xdab9edfdff197424 */ /* 0x000fe200078e00ff */
[----:B------:R-:W-:Y:S01]  /*0480*/  MOV R29, 0x89c5291d ;  /* 0x89c5291d001d7802 */ /* 0x000fe20000000f00 */
[----:B------:R-:W-:Y:S02]  /*0490*/  IMAD.MOV.U32 R26, RZ, RZ, 0x5746155e ;  /* 0x5746155eff1a7424 */ /* 0x000fe400078e00ff */
[----:B0-----:R-:W-:-:S02]  /*04a0*/  HFMA2 R6, -RZ, RZ, 8.1539154052734375e-05, -1271 ;  /* 0x0558e4f7ff067431 */ /* 0x001fc400000001ff */
[----:B------:R-:W-:Y:S01]  /*04b0*/  IMAD.MOV.U32 R4, RZ, RZ, 0xabd890 ;  /* 0x00abd890ff047424 */ /* 0x000fe200078e00ff */
[----:B------:R0:W-:Y:S01]  /*04c0*/  STL.128 [R2+0x30], R16 ;  /* 0x0000301002007387 */ /* 0x0001e20000100c00 */
[----:B------:R-:W-:Y:S01]  /*04d0*/  IMAD.MOV.U32 R5, RZ, RZ, 0xad3bc8c ;  /* 0x0ad3bc8cff057424 */ /* 0x000fe200078e00ff */
[----:B------:R-:W3:Y:S01]  /*04e0*/  S2UR UR9, SR_CgaCtaId ;  /* 0x00000000000979c3 */ /* 0x000ee20000008800 */
[----:B------:R-:W-:Y:S01]  /*04f0*/  IMAD.MOV.U32 R7, RZ, RZ, 0x645b3b8 ;  /* 0x0645b3b8ff077424 */ /* 0x000fe200078e00ff */
[----:B-1----:R-:W-:Y:S01]  /*0500*/  MOV R9, 0x20f3fca ;  /* 0x020f3fca00097802 */ /* 0x002fe20000000f00 */
[----:B------:R-:W-:Y:S01]  /*0510*/  IMAD.MOV.U32 R8, RZ, RZ, -0x70e1d330 ;  /* 0x8f1e2cd0ff087424 */ /* 0x000fe200078e00ff */
[----:B------:R1:W-:Y:S01]  /*0520*/  STL.128 [R2+0x50], R24 ;  /* 0x0000501802007387 */ /* 0x0003e20000100c00 */
[----:B------:R-:W-:Y:S02]  /*0530*/  IMAD.MOV.U32 R10, RZ, RZ, 0x3bdafc1 ;  /* 0x03bdafc1ff0a7424 */ /* 0x000fe400078e00ff */
[----:B--2---:R-:W-:-:S02]  /*0540*/  HFMA2 R12, -RZ, RZ, 2.533203125, -0.00063800811767578125 ;  /* 0x4111913aff0c7431 */ /* 0x004fc400000001ff */
[----:B------:R-:W-:Y:S01]  /*0550*/  IMAD.MOV.U32 R11, RZ, RZ, 0x6b8a1301 ;  /* 0x6b8a1301ff0b7424 */ /* 0x000fe200078e00ff */
[----:B------:R2:W-:Y:S01]  /*0560*/  STL.128 [R2+0x60], R4 ;  /* 0x0000600402007387 */ /* 0x0005e20000100c00 */
[----:B------:R-:W-:Y:S01]  /*0570*/  IMAD.MOV.U32 R13, RZ, RZ, -0x152398b1 ;  /* 0xeadc674fff0d7424 */ /* 0x000fe200078e00ff */
[----:B------:R-:W-:Y:S01]  /*0580*/  MOV R15, 0x73e6b4f0 ;  /* 0x73e6b4f0000f7802 */ /* 0x000fe20000000f00 */
[----:B------:R-:W-:Y:S01]  /*0590*/  IMAD.MOV.U32 R14, RZ, RZ, -0x31300d69 ;  /* 0xcecff297ff0e7424 */ /* 0x000fe200078e00ff */
[----:B------:R4:W-:Y:S01]  /*05a0*/  STL.128 [R2+0x70], R8 ;  /* 0x0000700802007387 */ /* 0x0009e20000100c00 */
[----:B------:R-:W-:Y:S02]  /*05b0*/  IMAD.MOV.U32 R20, RZ, RZ, 0x64f6f872 ;  /* 0x64f6f872ff147424 */ /* 0x000fe400078e00ff */
[----:B0-----:R-:W-:Y:S02]  /*05c0*/  HFMA2 R18, -RZ, RZ, -2158, -48192 ;  /* 0xe837f9e2ff127431 */ /* 0x001fe400000001ff */
[----:B------:R-:W-:Y:S01]  /*05d0*/  IMAD.MOV.U32 R22, RZ, RZ, -0x33a35b2c ;  /* 0xcc5ca4d4ff167424 */ /* 0x000fe200078e00ff */
[----:B------:R0:W-:Y:S01]  /*05e0*/  STL.128 [R2+0x80], R12 ;  /* 0x0000800c02007387 */ /* 0x0001e20000100c00 */
[----:B------:R-:W-:Y:S01]  /*05f0*/  IMAD.MOV.U32 R23, RZ, RZ, -0x6d499aa3 ;  /* 0x92b6655dff177424 */ /* 0x000fe200078e00ff */
[----:B------:R-:W-:Y:S01]  /*0600*/  UMOV UR4, 0x400 ;  /* 0x0000040000047882 */ /* 0x000fe20000000000 */
[----:B------:R-:W-:-:S02]  /*0610*/  IMAD.MOV.U32 R16, RZ, RZ, 0x2274ac96 ;  /* 0x2274ac96ff107424 */ /* 0x000fc400078e00ff */
[----:B-1----:R-:W-:Y:S02]  /*0620*/  HFMA2 R24, -RZ, RZ, 20.921875, -592 ;  /* 0x4d3be0a0ff187431 */ /* 0x002fe400000001ff */
[----:B------:R-:W-:Y:S01]  /*0630*/  IMAD.MOV.U32 R17, RZ, RZ, -0x7aca5219 ;  /* 0x8535ade7ff117424 */ /* 0x000fe200078e00ff */
[----:B------:R-:W-:Y:S01]  /*0640*/  MOV R27, 0x61995383 ;  /* 0x61995383001b7802 */ /* 0x000fe20000000f00 */
[----:B------:R-:W-:Y:S02]  /*0650*/  IMAD.MOV.U32 R19, RZ, RZ, 0x6edf751c ;  /* 0x6edf751cff137424 */ /* 0x000fe400078e00ff */
[----:B--2---:R-:W-:Y:S02]  /*0660*/  HFMA2 R4, -RZ, RZ, 14.484375, 111.75 ;  /* 0x4b3e56fcff047431 */ /* 0x004fe400000001ff */
[----:B------:R-:W-:Y:S01]  /*0670*/  IMAD.MOV.U32 R5, RZ, RZ, 0x2079d2c6 ;  /* 0x2079d2c6ff057424 */ /* 0x000fe200078e00ff */
[----:B------:R-:W-:Y:S01]  /*0680*/  MOV R7, 0xf45acd78 ;  /* 0xf45acd7800077802 */ /* 0x000fe20000000f00 */
[----:B------:R-:W-:-:S02]  /*0690*/  IMAD.MOV.U32 R6, RZ, RZ, -0x13f2466 ;  /* 0xfec0db9aff067424 */ /* 0x000fc400078e00ff */
[----:B----4-:R-:W-:Y:S02]  /*06a0*/  HFMA2 R10, -RZ, RZ, 162, 0.000816822052001953125 ;  /* 0x591012b1ff0a7431 */ /* 0x010fe400000001ff */
[----:B------:R-:W-:Y:S01]  /*06b0*/  IMAD.MOV.U32 R28, RZ, RZ, 0x711af147 ;  /* 0x711af147ff1c7424 */ /* 0x000fe200078e00ff */
[----:B------:R1:W-:Y:S01]  /*06c0*/  STL.128 [R2+0x40], R20 ;  /* 0x0000401402007387 */ /* 0x0003e20000100c00 */
[----:B------:R-:W-:Y:S01]  /*06d0*/  IMAD.MOV.U32 R30, RZ, RZ, 0xe62b76f ;  /* 0x0e62b76fff1e7424 */ /* 0x000fe200078e00ff */
[----:B0-----:R-:W-:Y:S01]  /*06e0*/  MOV R13, 0xd4ab519 ;  /* 0x0d4ab519000d7802 */ /* 0x001fe20000000f00 */
[----:B------:R-:W-:Y:S01]  /*06f0*/  IMAD.MOV.U32 R31, RZ, RZ, 0x1bbe18aa ;  /* 0x1bbe18aaff1f7424 */ /* 0x000fe200078e00ff */
[----:B------:R0:W-:Y:S01]  /*0700*/  STL.128 [R2+0xb0], R4 ;  /* 0x0000b00402007387 */ /* 0x0001e20000100c00 */
[----:B------:R-:W-:Y:S01]  /*0710*/  IMAD.MOV.U32 R8, RZ, RZ, 0x33a8dd1f ;  /* 0x33a8dd1fff087424 */ /* 0x000fe200078e00ff */
[----:B---3--:R-:W-:Y:S01]  /*0720*/  ULEA UR5, UR9, UR4, 0x18 ;  /* 0x0000000409057291 */ /* 0x008fe2000f8ec0ff */
[----:B------:R-:W-:Y:S01]  /*0730*/  IMAD.MOV.U32 R9, RZ, RZ, 0x31c70788 ;  /* 0x31c70788ff097424 */ /* 0x000fe200078e00ff */
[----:B------:R2:W-:Y:S01]  /*0740*/  STL.128 [R2+0x90], R16 ;  /* 0x0000901002007387 */ /* 0x0005e20000100c00 */
[----:B------:R-:W-:Y:S01]  /*0750*/  IMAD.MOV.U32 R11, RZ, RZ, 0x5fec8027 ;  /* 0x5fec8027ff0b7424 */ /* 0x000fe200078e00ff */
[----:B------:R-:W-:Y:S01]  /*0760*/  UIADD3 UR6, UPT, UPT, UR4, 0x100, URZ ;  /* 0x0000010004067890 */ /* 0x000fe2000fffe0ff */
[----:B------:R-:W-:Y:S01]  /*0770*/  IMAD.MOV.U32 R12, RZ, RZ, -0x5680aea0 ;  /* 0xa97f5160ff0c7424 */ /* 0x000fe200078e00ff */
[----:B------:R-:W-:Y:S01]  /*0780*/  STL.128 [R2+0xa0], R28 ;  /* 0x0000a01c02007387 */ /* 0x000fe20000100c00 */
[----:B------:R-:W-:Y:S01]  /*0790*/  IMAD.MOV.U32 R14, RZ, RZ, -0x60851ad3 ;  /* 0x9f7ae52dff0e7424 */ /* 0x000fe200078e00ff */
[----:B------:R-:W-:Y:S01]  /*07a0*/  UIADD3 UR7, UPT, UPT, UR4, 0xd00, URZ ;  /* 0x00000d0004077890 */ /* 0x000fe2000fffe0ff */
[----:B------:R-:W-:Y:S01]  /*07b0*/  IMAD.MOV.U32 R15, RZ, RZ, -0x1063366d ;  /* 0xef9cc993ff0f7424 */ /* 0x000fe200078e00ff */
[----:B------:R3:W-:Y:S01]  /*07c0*/  STL.128 [R2+0xc0], R8 ;  /* 0x0000c00802007387 */ /* 0x0007e20000100c00 */
[----:B------:R-:W-:-:S02]  /*07d0*/  IMAD.MOV.U32 R25, RZ, RZ, -0x4f0ad552 ;  /* 0xb0f52aaeff197424 */ /* 0x000fc400078e00ff */
[----:B-1----:R-:W-:Y:S02]  /*07e0*/  HFMA2 R20, -RZ, RZ, 10.703125, -0.183349609375 ;  /* 0x495ab1deff147431 */ /* 0x002fe400000001ff */
[----:B------:R-:W-:Y:S01]  /*07f0*/  IMAD.MOV.U32 R26, RZ, RZ, 0x3cbbebc8 ;  /* 0x3cbbebc8ff1a7424 */ /* 0x000fe200078e00ff */
[----:B0-----:R-:W-:Y:S01]  /*0800*/  MOV R5, 0x5365417e ;  /* 0x5365417e00057802 */ /* 0x001fe20000000f00 */
[----:B------:R-:W-:Y:S01]  /*0810*/  IMAD.MOV.U32 R32, RZ, RZ, 0x7e042b17 ;  /* 0x7e042b17ff207424 */ /* 0x000fe200078e00ff */
[----:B------:R0:W-:Y:S01]  /*0820*/  STL.128 [R2+0xd0], R12 ;  /* 0x0000d00c02007387 */ /* 0x0001e20000100c00 */
[----:B------:R-:W-:Y:S01]  /*0830*/  IMAD.MOV.U32 R33, RZ, RZ, 0x26d677ba ;  /* 0x26d677baff217424 */ /* 0x000fe200078e00ff */
[----:B------:R-:W-:Y:S01]  /*0840*/  MOV R23, 0xe1c0fe5d ;  /* 0xe1c0fe5d00177802 */ /* 0x000fe20000000f00 */
[----:B------:R-:W-:Y:S01]  /*0850*/  IMAD.MOV.U32 R35, RZ, RZ, 0x7d0c2155 ;  /* 0x7d0c2155ff237424 */ /* 0x000fe200078e00ff */
[----:B------:R1:W-:Y:S01]  /*0860*/  STL.128 [R2+0xe0], R24 ;  /* 0x0000e01802007387 */ /* 0x0003e20000100c00 */
[----:B------:R-:W-:Y:S01]  /*0870*/  IMAD.MOV.U32 R4, RZ, RZ, 0x50a7f451 ;  /* 0x50a7f451ff047424 */ /* 0x000fe200078e00ff */
[----:B--2---:R-:W-:Y:S01]  /*0880*/  MOV R17, 0xd7cb2ac5 ;  /* 0xd7cb2ac500117802 */ /* 0x004fe20000000f00 */
[----:B------:R-:W-:Y:S01]  /*0890*/  IMAD.MOV.U32 R6, RZ, RZ, -0x3c5be8e6 ;  /* 0xc3a4171aff067424 */ /* 0x000fe200078e00ff */
[----:B------:R-:W-:Y:S01]  /*08a0*/  STL.128 [R2+0xf0], R32 ;  /* 0x0000f02002007387 */ /* 0x000fe20000100c00 */
[----:B------:R-:W-:-:S02]  /*08b0*/  IMAD.MOV.U32 R7, RZ, RZ, -0x69a1d8c6 ;  /* 0x965e273aff077424 */ /* 0x000fc400078e00ff */
[----:B---3--:R-:W-:Y:S02]  /*08c0*/  HFMA2 R8, -RZ, RZ, -14.8359375, -0.056488037109375 ;  /* 0xcb6bab3bff087431 */ /* 0x008fe400000001ff */
[----:B------:R-:W-:Y:S01]  /*08d0*/  IMAD.MOV.U32 R9, RZ, RZ, -0xeba62e1 ;  /* 0xf1459d1fff097424 */ /* 0x000fe200078e00ff */
[----:B------:R-:W-:Y:S01]  /*08e0*/  MOV R11, 0x9303e34b ;  /* 0x9303e34b000b7802 */ /* 0x000fe20000000f00 */
[----:B------:R-:W-:Y:S01]  /*08f0*/  IMAD.MOV.U32 R10, RZ, RZ, -0x54a70554 ;  /* 0xab58faacff0a7424 */ /* 0x000fe200078e00ff */
[----:B------:R2:W-:Y:S01]  /*0900*/  STL.128 [R1+0x100], R4 ;  /* 0x0001000401007387 */ /* 0x0005e20000100c00 */
[----:B------:R-:W-:Y:S02]  /*0910*/  IMAD.MOV.U32 R21, RZ, RZ, 0x671bba25 ;  /* 0x671bba25ff157424 */ /* 0x000fe400078e00ff */
[----:B0-----:R-:W-:Y:S02]  /*0920*/  HFMA2 R14, -RZ, RZ, -0.00066661834716796875, -18.125 ;  /* 0x9176cc88ff0e7431 */ /* 0x001fe400000001ff */
[----:B------:R-:W-:Y:S01]  /*0930*/  IMAD.MOV.U32 R12, RZ, RZ, 0x55fa3020 ;  /* 0x55fa3020ff0c7424 */ /* 0x000fe200078e00ff */
[----:B------:R0:W-:Y:S01]  /*0940*/  STL.128 [R1+0x110], R8 ;  /* 0x0001100801007387 */ /* 0x0001e20000100c00 */
[----:B------:R-:W-:-:S02]  /*0950*/  IMAD.MOV.U32 R13, RZ, RZ, -0x9928953 ;  /* 0xf66d76adff0d7424 */ /* 0x000fc400078e00ff */
[----:B-1----:R-:W-:Y:S02]  /*0960*/  HFMA2 R26, -RZ, RZ, 3708, 147.125 ;  /* 0x6b3e5899ff1a7431 */ /* 0x002fe400000001ff */
[----:B------:R-:W-:Y:S01]  /*0970*/  IMAD.MOV.U32 R15, RZ, RZ, 0x254c02f5 ;  /* 0x254c02f5ff0f7424 */ /* 0x000fe200078e00ff */
[----:B------:R-:W-:Y:S01]  /*0980*/  MOV R29, 0x17ad88f0 ;  /* 0x17ad88f0001d7802 */ /* 0x000fe20000000f00 */
[----:B------:R-:W-:Y:S01]  /*0990*/  IMAD.MOV.U32 R22, RZ, RZ, -0x67f115bb ;  /* 0x980eea45ff167424 */ /* 0x000fe200078e00ff */
[----:B------:R-:W-:Y:S01]  /*09a0*/  UIADD3 UR8, UPT, UPT, UR4, 0x500, URZ ;  /* 0x0000050004087890 */ /* 0x000fe2000fffe0ff */
[----:B------:R-:W-:Y:S01]  /*09b0*/  IMAD.MOV.U32 R16, RZ, RZ, -0x3281ab1 ;  /* 0xfcd7e54fff107424 */ /* 0x000fe200078e00ff */
[----:B------:R1:W-:Y:S01]  /*09c0*/  STL.128 [R1+0x120], R12 ;  /* 0x0001200c01007387 */ /* 0x0003e20000100c00 */
[----:B------:R-:W-:Y:S01]  /*09d0*/  IMAD.MOV.U32 R18, RZ, RZ, -0x7fbbcada ;  /* 0x80443526ff127424 */ /* 0x000fe200078e00ff */
[----:B------:R-:W-:Y:S01]  /*09e0*/  UIADD3 UR4, UPT, UPT, UR4, 0x900, URZ ;  /* 0x0000090004047890 */ /* 0x000fe2000fffe0ff */
[----:B------:R-:W-:-:S02]  /*09f0*/  IMAD.MOV.U32 R19, RZ, RZ, -0x705c9d4b ;  /* 0x8fa362b5ff137424 */ /* 0x000fc400078e00ff */
[----:B--2---:R-:W-:Y:S02]  /*0a00*/  HFMA2 R6, -RZ, RZ, -0.01482391357421875, 6.55078125 ;  /* 0xa397468dff067431 */ /* 0x004fe400000001ff */
[----:B------:R-:W-:Y:S01]  /*0a10*/  IMAD.MOV.U32 R4, RZ, RZ, 0x2752fc3 ;  /* 0x02752fc3ff047424 */ /* 0x000fe200078e00ff */
[----:B------:R2:W-:Y:S01]  /*0a20*/  STL.128 [R1+0x140], R20 ;  /* 0x0001401401007387 */ /* 0x0005e20000100c00 */
[----:B------:R-:W-:Y:S01]  /*0a30*/  IMAD.MOV.U32 R5, RZ, RZ, 0x12f04c81 ;  /* 0x12f04c81ff057424 */ /* 0x000fe200078e00ff */
[----:B0-----:R-:W-:Y:S01]  /*0a40*/  MOV R9, 0x959c9215 ;  /* 0x959c921500097802 */ /* 0x001fe20000000f00 */
[----:B------:R-:W-:Y:S01]  /*0a50*/  IMAD.MOV.U32 R7, RZ, RZ, -0x39062c95 ;  /* 0xc6f9d36bff077424 */ /* 0x000fe200078e00ff */
[----:B------:R0:W-:Y:S01]  /*0a60*/  STL.128 [R1+0x130], R16 ;  /* 0x0001301001007387 */ /* 0x0001e20000100c00 */
[----:B------:R-:W-:Y:S01]  /*0a70*/  IMAD.MOV.U32 R8, RZ, RZ, -0x18a070fd ;  /* 0xe75f8f03ff087424 */ /* 0x000fe200078e00ff */
[----:B------:R-:W-:Y:S01]  /*0a80*/  ULEA UR6, UR9, UR6, 0x18 ;  /* 0x0000000609067291 */ /* 0x000fe2000f8ec0ff */
[----:B------:R-:W-:Y:S01]  /*0a90*/  IMAD.MOV.U32 R10, RZ, RZ, -0x14859241 ;  /* 0xeb7a6dbfff0a7424 */ /* 0x000fe200078e00ff */
[----:B------:R3:W-:Y:S01]  /*0aa0*/  STL.128 [R1+0x150], R4 ;  /* 0x0001500401007387 */ /* 0x0007e20000100c00 */
[----:B------:R-:W-:-:S02]  /*0ab0*/  IMAD.MOV.U32 R11, RZ, RZ, -0x25a6ad6b ;  /* 0xda595295ff0b7424 */ /* 0x000fc400078e00ff */
[----:B-1----:R-:W-:Y:S02]  /*0ac0*/  HFMA2 R12, -RZ, RZ, 0.08612060546875, -1.70703125 ;  /* 0x2d83bed4ff0c7431 */ /* 0x002fe400000001ff */
[----:B------:R-:W-:Y:S01]  /*0ad0*/  IMAD.MOV.U32 R13, RZ, RZ, -0x2cde8ba8 ;  /* 0xd3217458ff0d7424 */ /* 0x000fe200078e00ff */
[----:B------:R-:W-:Y:S01]  /*0ae0*/  MOV R15, 0x44c8c98e ;  /* 0x44c8c98e000f7802 */ /* 0x000fe20000000f00 */
[----:B------:R-:W-:Y:S01]  /*0af0*/  IMAD.MOV.U32 R14, RZ, RZ, 0x2969e049 ;  /* 0x2969e049ff0e7424 */ /* 0x000fe200078e00ff */
[----:B------:R1:W-:Y:S01]  /*0b00*/  STL.128 [R1+0x160], R8 ;  /* 0x0001600801007387 */ /* 0x0003e20000100c00 */
[----:B------:R-:W-:Y:S02]  /*0b10*/  IMAD.MOV.U32 R24, RZ, RZ, 0x6a89c275 ;  /* 0x6a89c275ff187424 */ /* 0x000fe400078e00ff */
[----:B--2---:R-:W-:Y:S02]  /*0b20*/  HFMA2 R22, -RZ, RZ, -0.0031642913818359375, -5.5234375 ;  /* 0x9a7bc586ff167431 */ /* 0x004fe400000001ff */
[----:B------:R-:W-:Y:S01]  /*0b30*/  IMAD.MOV.U32 R25, RZ, RZ, 0x78798ef4 ;  /* 0x78798ef4ff197424 */ /* 0x000fe200078e00ff */
[----:B------:R2:W-:Y:S01]  /*0b40*/  STL.128 [R1+0x170], R12 ;  /* 0x0001700c01007387 */ /* 0x0005e20000100c00 */
[----:B------:R-:W-:-:S02]  /*0b50*/  IMAD.MOV.U32 R27, RZ, RZ, -0x228e46d9 ;  /* 0xdd71b927ff1b7424 */ /* 0x000fc400078e00ff */
[----:B0-----:R-:W-:Y:S02]  /*0b60*/  HFMA2 R16, -RZ, RZ, 0.01528167724609375, 15704 ;  /* 0x23d373abff107431 */ /* 0x001fe400000001ff */
[----:B------:R-:W-:Y:S01]  /*0b70*/  IMAD.MOV.U32 R28, RZ, RZ, -0x49b01e42 ;  /* 0xb64fe1beff1c7424 */ /* 0x000fe200078e00ff */
[----:B------:R-:W-:Y:S01]  /*0b80*/  MOV R19, 0x2aab5566 ;  /* 0x2aab556600137802 */ /* 0x000fe20000000f00 */
[----:B------:R-:W-:Y:S02]  /*0b90*/  IMAD.MOV.U32 R30, RZ, RZ, 0x66ac20c9 ;  /* 0x66ac20c9ff1e7424 */ /* 0x000fe400078e00ff */
[----:B---3--:R-:W-:Y:S02]  /*0ba0*/  HFMA2 R4, -RZ, RZ, 0.002094268798828125, -472.75 ;  /* 0x184adf63ff047431 */ /* 0x008fe400000001ff */
[----:B------:R-:W-:Y:S01]  /*0bb0*/  IMAD.MOV.U32 R5, RZ, RZ, -0x7dcee51b ;  /* 0x82311ae5ff057424 */ /* 0x000fe200078e00ff */
[----:B------:R-:W-:Y:S01]  /*0bc0*/  MOV R7, 0x457f5362 ;  /* 0x457f536200077802 */ /* 0x000fe20000000f00 */
[----:B------:R-:W-:Y:S01]  /*0bd0*/  IMAD.MOV.U32 R6, RZ, RZ, 0x60335197 ;  /* 0x60335197ff067424 */ /* 0x000fe200078e00ff */
[----:B------:R0:W-:Y:S01]  /*0be0*/  STL.128 [R1+0x180], R24 ;  /* 0x0001801801007387 */ /* 0x0001e20000100c00 */
[----:B------:R-:W-:-:S02]  /*0bf0*/  IMAD.MOV.U32 R31, RZ, RZ, -0x4bc53183 ;  /* 0xb43ace7dff1f7424 */ /* 0x000fc400078e00ff */
[----:B-1----:R-:W-:Y:S02]  /*0c00*/  HFMA2 R10, -RZ, RZ, 0.0045166015625, -3.039836883544921875e-05 ;  /* 0x1ca081feff0a7431 */ /* 0x002fe400000001ff */
[----:B------:R-:W-:Y:S01]  /*0c10*/  IMAD.MOV.U32 R8, RZ, RZ, -0x1f889b4f ;  /* 0xe07764b1ff087424 */ /* 0x000fe200078e00ff */
[----:B------:R1:W-:Y:S01]  /*0c20*/  STL.128 [R1+0x1a0], R4 ;  /* 0x0001a00401007387 */ /* 0x0003e20000100c00 */
[----:B------:R-:W-:Y:S01]  /*0c30*/  IMAD.MOV.U32 R9, RZ, RZ, -0x7b519445 ;  /* 0x84ae6bbbff097424 */ /* 0x000fe200078e00ff */
[----:B--2---:R-:W-:Y:S01]  /*0c40*/  MOV R13, 0x19fd458f ;  /* 0x19fd458f000d7802 */ /* 0x004fe20000000f00 */
[----:B------:R-:W-:Y:S01]  /*0c50*/  IMAD.MOV.U32 R11, RZ, RZ, -0x6bd4f707 ;  /* 0x942b08f9ff0b7424 */ /* 0x000fe200078e00ff */
[----:B------:R2:W-:Y:S01]  /*0c60*/  STL.128 [R1+0x190], R28 ;  /* 0x0001901c01007387 */ /* 0x0005e20000100c00 */
[----:B------:R-:W-:Y:S01]  /*0c70*/  IMAD.MOV.U32 R12, RZ, RZ, 0x58684870 ;  /* 0x58684870ff0c7424 */ /* 0x000fe200078e00ff */
[----:B------:R-:W-:Y:S01]  /*0c80*/  ULEA UR7, UR9, UR7, 0x18 ;  /* 0x0000000709077291 */ /* 0x000fe2000f8ec0ff */
[----:B------:R-:W-:Y:S01]  /*0c90*/  IMAD.MOV.U32 R14, RZ, RZ, -0x7893216c ;  /* 0x876cde94ff0e7424 */ /* 0x000fe200078e00ff */
[----:B------:R3:W-:Y:S01]  /*0ca0*/  STL.128 [R1+0x1b0], R8 ;  /* 0x0001b00801007387 */ /* 0x0007e20000100c00 */
[----:B------:R-:W-:Y:S01]  /*0cb0*/  IMAD.MOV.U32 R15, RZ, RZ, -0x480784ae ;  /* 0xb7f87b52ff0f7424 */ /* 0x000fe200078e00ff */
[----:B------:R-:W-:Y:S01]  /*0cc0*/  ULEA UR8, UR9, UR8, 0x18 ;  /* 0x0000000809087291 */ /* 0x000fe2000f8ec0ff */
[----:B------:R-:W-:Y:S01]  /*0cd0*/  IMAD.MOV.U32 R20, RZ, RZ, 0x728ebb2 ;  /* 0x0728ebb2ff147424 */ /* 0x000fe200078e00ff */
[----:B0-----:R-:W-:Y:S01]  /*0ce0*/  MOV R25, 0xa055f3a2 ;  /* 0xa055f3a200197802 */ /* 0x001fe20000000f00 */
[----:B------:R-:W-:Y:S01]  /*0cf0*/  IMAD.MOV.U32 R21, RZ, RZ, 0x3c2b52f ;  /* 0x03c2b52fff157424 */ /* 0x000fe200078e00ff */
[----:B------:R0:W-:Y:S01]  /*0d00*/  STL.128 [R1+0x1c0], R12 ;  /* 0x0001c00c01007387 */ /* 0x0001e20000100c00 */
[----:B------:R-:W-:Y:S01]  /*0d10*/  IMAD.MOV.U32 R23, RZ, RZ, -0x5af7c82d ;  /* 0xa50837d3ff177424 */ /* 0x000fe200078e00ff */
[----:B-1----:R-:W-:Y:S01]  /*0d20*/  MOV R5, 0xb2a5bf23 ;  /* 0xb2a5bf2300057802 */ /* 0x002fe20000000f00 */
[----:B------:R-:W-:Y:S01]  /*0d30*/  IMAD.MOV.U32 R4, RZ, RZ, -0xd78d7d0 ;  /* 0xf2872830ff047424 */ /* 0x000fe200078e00ff */
[----:B------:R-:W-:Y:S01]  /*0d40*/  ULEA UR4, UR9, UR4, 0x18 ;  /* 0x0000000409047291 */ /* 0x000fe2000f8ec0ff */
[----:B------:R-:W-:-:S02]  /*0d50*/  IMAD.MOV.U32 R6, RZ, RZ, -0x4595fcfe ;  /* 0xba6a0302ff067424 */ /* 0x000fc400078e00ff */
[----:B--2---:R-:W-:Y:S02]  /*0d60*/  HFMA2 R28, -RZ, RZ, 0.740234375, -4.6432018280029296875e-05 ;  /* 0x39ec830bff1c7431 */ /* 0x004fe400000001ff */
[----:B------:R-:W-:Y:S01]  /*0d70*/  IMAD.MOV.U32 R7, RZ, RZ, 0x5c8216ed ;  /* 0x5c8216edff077424 */ /* 0x000fe200078e00ff */
[----:B------:R1:W-:Y:S01]  /*0d80*/  STL.128 [R1+0x1e0], R20 ;  /* 0x0001e01401007387 */ /* 0x0003e20000100c00 */
[----:B------:R-:W-:Y:S02]  /*0d90*/  IMAD.MOV.U32 R17, RZ, RZ, -0x1dfdb48e ;  /* 0xe2024b72ff117424 */ /* 0x000fe400078e00ff */
[----:B---3--:R-:W-:Y:S02]  /*0da0*/  HFMA2 R8, -RZ, RZ, 0.0555419921875, -30.15625 ;  /* 0x2b1ccf8aff087431 */ /* 0x008fe400000001ff */
[----:B------:R-:W-:Y:S01]  /*0db0*/  IMAD.MOV.U32 R9, RZ, RZ, -0x6d4b8659 ;  /* 0x92b479a7ff097424 */ /* 0x000fe200078e00ff */
[----:B------:R2:W-:Y:S01]  /*0dc0*/  STL.128 [R1+0x1f0], R4 ;  /* 0x0001f00401007387 */ /* 0x0005e20000100c00 */
[----:B------:R-:W-:Y:S01]  /*0dd0*/  IMAD.MOV.U32 R10, RZ, RZ, -0xf0df80d ;  /* 0xf0f207f3ff0a7424 */ /* 0x000fe200078e00ff */
[----:B------:R-:W-:Y:S01]  /*0de0*/  MOV R11, 0xa1e2694e ;  /* 0xa1e2694e000b7802 */ /* 0x000fe20000000f00 */
[----:B------:R-:W-:-:S02]  /*0df0*/  IMAD.MOV.U32 R18, RZ, RZ, 0x578f1fe3 ;  /* 0x578f1fe3ff127424 */ /* 0x000fc400078e00ff */
[----:B0-----:R-:W-:Y:S02]  /*0e00*/  HFMA2 R14, -RZ, RZ, 0.00720977783203125, 0.301025390625 ;  /* 0x1f6234d1ff0e7431 */ /* 0x001fe400000001ff */
[----:B------:R-:W-:Y:S01]  /*0e10*/  IMAD.MOV.U32 R12, RZ, RZ, -0x320b259b ;  /* 0xcdf4da65ff0c7424 */ /* 0x000fe200078e00ff */
[----:B------:R-:W-:Y:S01]  /*0e20*/  MOV R31, 0x51106ebd ;  /* 0x51106ebd001f7802 */ /* 0x000fe20000000f00 */
[----:B------:R-:W-:Y:S01]  /*0e30*/  IMAD.MOV.U32 R13, RZ, RZ, -0x2a41fafa ;  /* 0xd5be0506ff0d7424 */ /* 0x000fe200078e00ff */
[----:B------:R0:W-:Y:S01]  /*0e40*/  STL.128 [R1+0x200], R8 ;  /* 0x0002000801007387 */ /* 0x0001e20000100c00 */
[----:B------:R-:W-:Y:S01]  /*0e50*/  IMAD.MOV.U32 R15, RZ, RZ, -0x7501593c ;  /* 0x8afea6c4ff0f7424 */ /* 0x000fe200078e00ff */
[----:B------:R-:W-:Y:S01]  /*0e60*/  IADD3 R38, PT, PT, R1, 0x110, RZ ;  /* 0x0000011001267810 */ /* 0x000fe20007ffe0ff */
[----:B------:R-:W-:Y:S01]  /*0e70*/  IMAD.MOV.U32 R24, RZ, RZ, -0x62acd1cc ;  /* 0x9d532e34ff187424 */ /* 0x000fe200078e00ff */
[----:B------:R3:W-:Y:S01]  /*0e80*/  STL.128 [R1+0x1d0], R16 ;  /* 0x0001d01001007387 */ /* 0x0007e20000100c00 */
[----:B------:R-:W-:Y:S01]  /*0e90*/  IMAD.MOV.U32 R26, RZ, RZ, 0x32e18a05 ;  /* 0x32e18a05ff1a7424 */ /* 0x000fe200078e00ff */
[----:B-1----:R-:W-:Y:S01]  /*0ea0*/  MOV R21, 0xe90f427c ;  /* 0xe90f427c00157802 */ /* 0x002fe20000000f00 */
[----:B------:R-:W-:-:S02]  /*0eb0*/  IMAD.MOV.U32 R27, RZ, RZ, 0x75ebf6a4 ;  /* 0x75ebf6a4ff1b7424 */ /* 0x000fc400078e00ff */
[----:B--2---:R-:W-:Y:S02]  /*0ec0*/  HFMA2 R6, -RZ, RZ, -0.09405517578125, 1.7158203125 ;  /* 0xae053eddff067431 */ /* 0x004fe400000001ff */
[----:B------:R-:W-:Y:S01]  /*0ed0*/  IMAD.MOV.U32 R4, RZ, RZ, -0x675dec2 ;  /* 0xf98a213eff047424 */ /* 0x000fe200078e00ff */
[----:B------:R1:W-:Y:S01]  /*0ee0*/  STL.128 [R1+0x210], R12 ;  /* 0x0002100c01007387 */ /* 0x0003e20000100c00 */
[----:B------:R-:W-:Y:S01]  /*0ef0*/  IMAD.MOV.U32 R5, RZ, RZ, 0x3d06dd96 ;  /* 0x3d06dd96ff057424 */ /* 0x000fe200078e00ff */
[----:B------:R-:W-:Y:S01]  /*0f00*/  IADD3 R41, PT, PT, R1, 0xd10, RZ ;  /* 0x00000d1001297810 */ /* 0x000fe20007ffe0ff */
[----:B------:R-:W-:Y:S01]  /*0f10*/  IMAD.MOV.U32 R7, RZ, RZ, 0x46bde64d ;  /* 0x46bde64dff077424 */ /* 0x000fe200078e00ff */
[----:B------:R2:W-:Y:S01]  /*0f20*/  STL.128 [R1+0x220], R24 ;  /* 0x0002201801007387 */ /* 0x0005e20000100c00 */
[----:B------:R-:W-:Y:S01]  /*0f30*/  IMAD.MOV.U32 R29, RZ, RZ, -0x55109fc0 ;  /* 0xaaef6040ff1d7424 */ /* 0x000fe200078e00ff */
[----:B0-----:R-:W-:Y:S01]  /*0f40*/  MOV R9, 0x55dc471 ;  /* 0x055dc47100097802 */ /* 0x001fe20000000f00 */
[----:B------:R-:W-:Y:S01]  /*0f50*/  IMAD.MOV.U32 R8, RZ, RZ, -0x4a72ab6f ;  /* 0xb58d5491ff087424 */ /* 0x000fe200078e00ff */
[----:B------:R0:W-:Y:S01]  /*0f60*/  STL.128 [R1+0x240], R4 ;  /* 0x0002400401007387 */ /* 0x0001e20000100c00 */
[----:B------:R-:W-:-:S02]  /*0f70*/  IMAD.MOV.U32 R10, RZ, RZ, 0x6fd40604 ;  /* 0x6fd40604ff0a7424 */ /* 0x000fc400078e00ff */
[----:B---3--:R-:W-:Y:S02]  /*0f80*/  HFMA2 R18, -RZ, RZ, 0.54443359375, 0.0028820037841796875 ;  /* 0x385b19e7ff127431 */ /* 0x008fe400000001ff */
[----:B------:R-:W-:Y:S01]  /*0f90*/  IMAD.MOV.U32 R11, RZ, RZ, -0xeaafa0 ;  /* 0xff155060ff0b7424 */ /* 0x000fe200078e00ff */
[----:B------:R-:W-:Y:S01]  /*0fa0*/  UIADD3 UR5, UPT, UPT, UR5, 0x3, URZ ;  /* 0x0000000305057890 */ /* 0x000fe2000fffe0ff */
[----:B------:R-:W-:Y:S01]  /*0fb0*/  IMAD.MOV.U32 R30, RZ, RZ, 0x69f715e ;  /* 0x069f715eff1e7424 */ /* 0x000fe200078e00ff */
[----:B------:R-:W-:Y:S01]  /*0fc0*/  UIADD3 UR6, UPT, UPT, UR6, 0x10, URZ ;  /* 0x0000001006067890 */ /* 0x000fe2000fffe0ff */
[----:B------:R-:W-:Y:S02]  /*0fd0*/  IMAD.MOV.U32 R20, RZ, RZ, 0x470a7ca1 ;  /* 0x470a7ca1ff147424 */ /* 0x000fe400078e00ff */
[----:B-1----:R-:W-:Y:S02]  /*0fe0*/  HFMA2 R12, -RZ, RZ, 0.0194549560546875, -0.0020008087158203125 ;  /* 0x24fb9819ff0c7431 */ /* 0x002fe400000001ff */
[----:B------:R-:W-:Y:S01]  /*0ff0*/  IMAD.MOV.U32 R13, RZ, RZ, -0x6816422a ;  /* 0x97e9bdd6ff0d7424 */ /* 0x000fe200078e00ff */
[----:B------:R-:W-:Y:S01]  /*1000*/  MOV R15, 0x779ed967 ;  /* 0x779ed967000f7802 */ /* 0x000fe20000000f00 */
[----:B------:R-:W-:Y:S01]  /*1010*/  IMAD.MOV.U32 R14, RZ, RZ, -0x33bcbf77 ;  /* 0xcc434089ff0e7424 */ /* 0x000fe200078e00ff */
[----:B------:R1:W-:Y:S01]  /*1020*/  STL.128 [R1+0x250], R8 ;  /* 0x0002500801007387 */ /* 0x0003e20000100c00 */
[----:B------:R-:W-:-:S02]  /*1030*/  IMAD.MOV.U32 R22, RZ, RZ, -0x36e17b08 ;  /* 0xc91e84f8ff167424 */ /* 0x000fc400078e00ff */
[----:B--2---:R-:W-:Y:S02]  /*1040*/  HFMA2 R24, -RZ, RZ, -0.1688232421875, 0.000184535980224609375 ;  /* 0xb1670a0cff187431 */ /* 0x004fe400000001ff */
[----:B------:R-:W-:Y:S02]  /*1050*/  IMAD.MOV.U32 R23, RZ, RZ, RZ ;  /* 0x000000ffff177224 */ /* 0x000fe400078e00ff */
[----:B0-----:R-:W-:Y:S02]  /*1060*/  HFMA2 R4, -RZ, RZ, -5.376338958740234375e-05, -5.36441802978515625e-07 ;  /* 0x83868009ff047431 */ /* 0x001fe400000001ff */
[----:B------:R-:W-:Y:S01]  /*1070*/  IMAD.MOV.U32 R5, RZ, RZ, 0x48ed2b32 ;  /* 0x48ed2b32ff057424 */ /* 0x000fe200078e00ff */
[----:B------:R-:W-:Y:S01]  /*1080*/  MOV R7, 0x4e725a6c ;  /* 0x4e725a6c00077802 */ /* 0x000fe20000000f00 */
[----:B------:R-:W-:Y:S01]  /*1090*/  IMAD.MOV.U32 R6, RZ, RZ, -0x538feee2 ;  /* 0xac70111eff067424 */ /* 0x000fe200078e00ff */
[----:B------:R0:W-:Y:S01]  /*10a0*/  STL.128 [R1+0x260], R12 ;  /* 0x0002600c01007387 */ /* 0x0001e20000100c00 */
[----:B------:R-:W-:Y:S01]  /*10b0*/  IMAD.MOV.U32 R16, RZ, RZ, -0x42bd1750 ;  /* 0xbd42e8b0ff107424 */ /* 0x000fe200078e00ff */
[----:B------:R-:W-:Y:S01]  /*10c0*/  MOV R27, 0x9e919b1b ;  /* 0x9e919b1b001b7802 */ /* 0x000fe20000000f00 */
[----:B------:R-:W-:Y:S01]  /*10d0*/  IMAD.MOV.U32 R17, RZ, RZ, -0x777476f9 ;  /* 0x888b8907ff117424 */ /* 0x000fe200078e00ff */
[----:B------:R2:W-:Y:S01]  /*10e0*/  STL.128 [R1+0x290], R4 ;  /* 0x0002900401007387 */ /* 0x0005e20000100c00 */
[----:B------:R-:W-:Y:S01]  /*10f0*/  IMAD.MOV.U32 R19, RZ, RZ, -0x24113787 ;  /* 0xdbeec879ff137424 */ /* 0x000fe200078e00ff */
[----:B------:R-:W-:Y:S01]  /*1100*/  UIADD3 UR7, UPT, UPT, UR7, 0x10, URZ ;  /* 0x0000001007077890 */ /* 0x000fe2000fffe0ff */
[----:B------:R-:W-:-:S02]  /*1110*/  IMAD.MOV.U32 R25, RZ, RZ, 0xfe75793 ;  /* 0x0fe75793ff197424 */ /* 0x000fc400078e00ff */
[----:B-1----:R-:W-:Y:S02]  /*1120*/  HFMA2 R10, -RZ, RZ, 0.006671905517578125, -0.09747314453125 ;  /* 0x1ed5ae3dff0a7431 */ /* 0x002fe400000001ff */
[----:B------:R-:W-:Y:S01]  /*1130*/  IMAD.MOV.U32 R8, RZ, RZ, -0x400f103 ;  /* 0xfbff0efdff087424 */ /* 0x000fe200078e00ff */
[----:B------:R1:W-:Y:S01]  /*1140*/  STL.128 [R1+0x230], R28 ;  /* 0x0002301c01007387 */ /* 0x0003e20000100c00 */
[----:B------:R-:W-:Y:S01]  /*1150*/  IMAD.MOV.U32 R9, RZ, RZ, 0x5638850f ;  /* 0x5638850fff097424 */ /* 0x000fe200078e00ff */
[----:B------:R-:W-:Y:S01]  /*1160*/  UIADD3 UR8, UPT, UPT, UR8, 0x10, URZ ;  /* 0x0000001008087890 */ /* 0x000fe2000fffe0ff */
[----:B------:R-:W-:Y:S01]  /*1170*/  IMAD.MOV.U32 R11, RZ, RZ, 0x27392d36 ;  /* 0x27392d36ff0b7424 */ /* 0x000fe200078e00ff */
[----:B------:R3:W-:Y:S01]  /*1180*/  STL.128 [R1+0x280], R20 ;  /* 0x0002801401007387 */ /* 0x0007e20000100c00 */
[----:B------:R-:W-:Y:S01]  /*1190*/  IMAD.MOV.U32 R26, RZ, RZ, -0x2d69114c ;  /* 0xd296eeb4ff1a7424 */ /* 0x000fe200078e00ff */
[----:B0-----:R-:W-:Y:S01]  /*11a0*/  MOV R13, 0x21a65c68 ;  /* 0x21a65c68000d7802 */ /* 0x001fe20000000f00 */
[----:B------:R-:W-:Y:S01]  /*11b0*/  IMAD.MOV.U32 R12, RZ, RZ, 0x64d90f0a ;  /* 0x64d90f0aff0c7424 */ /* 0x000fe200078e00ff */
[----:B------:R0:W-:Y:S01]  /*11c0*/  STL.128 [R1+0x2a0], R8 ;  /* 0x0002a00801007387 */ /* 0x0001e20000100c00 */
[----:B------:R-:W-:Y:S01]  /*11d0*/  IMAD.MOV.U32 R14, RZ, RZ, -0x2eaba465 ;  /* 0xd1545b9bff0e7424 */ /* 0x000fe200078e00ff */
[----:B--2---:R-:W-:Y:S01]  /*11e0*/  MOV R5, 0xe52aa0c0 ;  /* 0xe52aa0c000057802 */ /* 0x004fe20000000f00 */
[----:B------:R-:W-:Y:S01]  /*11f0*/  IMAD.MOV.U32 R15, RZ, RZ, 0x3a2e3624 ;  /* 0x3a2e3624ff0f7424 */ /* 0x000fe200078e00ff */
[----:B------:R2:W-:Y:S01]  /*1200*/  STL.128 [R1+0x270], R16 ;  /* 0x0002701001007387 */ /* 0x0005e20000100c00 */
[----:B------:R-:W-:Y:S01]  /*1210*/  IMAD.MOV.U32 R4, RZ, RZ, 0xaba93e2 ;  /* 0x0aba93e2ff047424 */ /* 0x000fe200078e00ff */
[----:B------:R-:W-:Y:S01]  /*1220*/  UIADD3 UR4, UPT, UPT, UR4, 0x10, URZ ;  /* 0x0000001004047890 */ /* 0x000fe2000fffe0ff */
[----:B------:R-:W-:Y:S01]  /*1230*/  IMAD.MOV.U32 R6, RZ, RZ, 0x43e0223c ;  /* 0x43e0223cff067424 */ /* 0x000fe200078e00ff */
[----:B------:R4:W-:Y:S01]  /*1240*/  STL.128 [R1+0x2b0], R12 ;  /* 0x0002b00c01007387 */ /* 0x0009e20000100c00 */
[----:B------:R-:W-:-:S02]  /*1250*/  IMAD.MOV.U32 R7, RZ, RZ, 0x1d171b12 ;  /* 0x1d171b12ff077424 */ /* 0x000fc400078e00ff */
[----:B-1----:R-:W-:Y:S02]  /*1260*/  HFMA2 R30, -RZ, RZ, 2710, 30112 ;  /* 0x694b775aff1e7431 */ /* 0x002fe400000001ff */
[----:B------:R-:W-:Y:S02]  /*1270*/  IMAD.MOV.U32 R28, RZ, RZ, 0x4fc5c080 ;  /* 0x4fc5c080ff1c7424 */ /* 0x000fe400078e00ff */
[----:B---3--:R-:W-:Y:S02]  /*1280*/  HFMA2 R20, -RZ, RZ, 25232, 3.771484375 ;  /* 0x7629438bff147431 */ /* 0x008fe400000001ff */
[----:B------:R-:W-:Y:S01]  /*1290*/  IMAD.MOV.U32 R29, RZ, RZ, -0x5ddf239f ;  /* 0xa220dc61ff1d7424 */ /* 0x000fe200078e00ff */
[----:B------:R1:W-:Y:S01]  /*12a0*/  STL.128 [R1+0x2e0], R4 ;  /* 0x0002e00401007387 */ /* 0x0003e20000100c00 */
[----:B------:R-:W-:Y:S02]  /*12b0*/  IMAD.MOV.U32 R31, RZ, RZ, 0x161a121c ;  /* 0x161a121cff1f7424 */ /* 0x000fe400078e00ff */
[----:B0-----:R-:W-:-:S02]  /*12c0*/  HFMA2 R8, -RZ, RZ, 0.00021517276763916015625, 0.0001542568206787109375 ;  /* 0x0b0d090eff087431 */ /* 0x001fc400000001ff */
[----:B------:R-:W-:Y:S01]  /*12d0*/  IMAD.MOV.U32 R9, RZ, RZ, -0x5238740e ;  /* 0xadc78bf2ff097424 */ /* 0x000fe200078e00ff */
[----:B------:R-:W-:Y:S01]  /*12e0*/  MOV R11, 0xc8a91e14 ;  /* 0xc8a91e14000b7802 */ /* 0x000fe20000000f00 */
[----:B------:R-:W-:Y:S01]  /*12f0*/  IMAD.MOV.U32 R10, RZ, RZ, -0x465749d3 ;  /* 0xb9a8b62dff0a7424 */ /* 0x000fe200078e00ff */
[----:B------:R-:W-:Y:S01]  /*1300*/  MOV R23, 0x63f1e4b8 ;  /* 0x63f1e4b800177802 */ /* 0x000fe20000000f00 */
[----:B------:R-:W-:Y:S01]  /*1310*/  IMAD.MOV.U32 R21, RZ, RZ, -0x2339dc35 ;  /* 0xdcc623cbff157424 */ /* 0x000fe200078e00ff */
[----:B--2---:R-:W-:Y:S01]  /*1320*/  MOV R17, 0xbcf5725c ;  /* 0xbcf5725c00117802 */ /* 0x004fe20000000f00 */
[----:B------:R-:W-:Y:S02]  /*1330*/  IMAD.MOV.U32 R22, RZ, RZ, 0x68fcedb6 ;  /* 0x68fcedb6ff167424 */ /* 0x000fe400078e00ff */
[----:B----4-:R-:W-:Y:S02]  /*1340*/  HFMA2 R14, -RZ, RZ, -0.98291015625, -0.002895355224609375 ;  /* 0xbbdd99eeff0e7431 */ /* 0x010fe400000001ff */
[----:B------:R-:W-:Y:S01]  /*1350*/  IMAD.MOV.U32 R12, RZ, RZ, -0x7ae60ea9 ;  /* 0x8519f157ff0c7424 */ /* 0x000fe200078e00ff */
[----:B------:R0:W-:Y:S01]  /*1360*/  STL.128 [R1+0x2f0], R8 ;  /* 0x0002f00801007387 */ /* 0x0001e20000100c00 */
[----:B------:R-:W-:Y:S01]  /*1370*/  IMAD.MOV.U32 R13, RZ, RZ, 0x4c0775af ;  /* 0x4c0775afff0d7424 */ /* 0x000fe200078e00ff */
[----:B------:R-:W-:Y:S01]  /*1380*/  UMOV UR9, 0x7 ;  /* 0x0000000700097882 */ /* 0x000fe20000000000 */
[----:B------:R-:W-:-:S02]  /*1390*/  IMAD.MOV.U32 R15, RZ, RZ, -0x29f805d ;  /* 0xfd607fa3ff0f7424 */ /* 0x000fc400078e00ff */
[----:B-1----:R-:W-:Y:S02]  /*13a0*/  HFMA2 R6, -RZ, RZ, 2.06640625, -0.00172710418701171875 ;  /* 0x40229713ff067431 */ /* 0x002fe400000001ff */
[----:B------:R-:W-:Y:S01]  /*13b0*/  IMAD.MOV.U32 R4, RZ, RZ, -0x3523ce29 ;  /* 0xcadc31d7ff047424 */ /* 0x000fe200078e00ff */
[----:B------:R1:W-:Y:S01]  /*13c0*/  STL.128 [R1+0x2c0], R24 ;  /* 0x0002c01801007387 */ /* 0x0003e20000100c00 */
[----:B------:R-:W-:Y:S02]  /*13d0*/  IMAD.MOV.U32 R5, RZ, RZ, 0x10856342 ;  /* 0x10856342ff057424 */ /* 0x000fe400078e00ff */
[----:B------:R-:W-:Y:S01]  /*13e0*/  IMAD.MOV.U32 R7, RZ, RZ, 0x2011c684 ;  /* 0x2011c684ff077424 */ /* 0x000fe200078e00ff */
[----:B------:R2:W-:Y:S01]  /*13f0*/  STL.128 [R1+0x300], R12 ;  /* 0x0003000c01007387 */ /* 0x0005e20000100c00 */
[----:B------:R-:W-:Y:S02]  /*1400*/  IMAD.MOV.U32 R16, RZ, RZ, -0x60d9fe09 ;  /* 0x9f2601f7ff107424 */ /* 0x000fe400078e00ff */
        /* <DEDUP_REMOVED lines=8> */
[----:B-1----:R-:W-:Y:S01]  /*1490*/  HFMA2 R26, -RZ, RZ, -51456, -0.00099277496337890625 ;  /* 0xfa489411ff1a7431 */ /* 0x002fe200000001ff */
[----:B------:R1:W-:Y:S01]  /*14a0*/  STL.128 [R1+0x320], R20 ;  /* 0x0003201401007387 */ /* 0x0003e20000100c00 */
[----:B------:R-:W-:Y:S02]  /*14b0*/  IMAD.MOV.U32 R24, RZ, RZ, 0x6c16b32b ;  /* 0x6c16b32bff187424 */ /* 0x000fe400078e00ff */
[----:B--2---:R-:W-:Y:S02]  /*14c0*/  HFMA2 R12, -RZ, RZ, 14.3671875, -0.005970001220703125 ;  /* 0x4b2f9e1dff0c7431 */ /* 0x004fe400000001ff */
[----:B------:R-:W-:Y:S01]  /*14d0*/  IMAD.MOV.U32 R13, RZ, RZ, -0xccf4d24 ;  /* 0xf330b2dcff0d7424 */ /* 0x000fe200078e00ff */
[----:B------:R-:W-:Y:S01]  /*14e0*/  MOV R15, 0xd0e3c177 ;  /* 0xd0e3c177000f7802 */ /* 0x000fe20000000f00 */
[----:B------:R-:W-:-:S02]  /*14f0*/  IMAD.MOV.U32 R14, RZ, RZ, -0x13ad79f3 ;  /* 0xec52860dff0e7424 */ /* 0x000fc400078e00ff */
[----:B---3--:R-:W-:Y:S02]  /*1500*/  HFMA2 R4, -RZ, RZ, -7.3046875, 11.0546875 ;  /* 0xc74e4987ff047431 */ /* 0x008fe400000001ff */
[----:B------:R-:W-:Y:S01]  /*1510*/  IMAD.MOV.U32 R5, RZ, RZ, -0x3e2ec727 ;  /* 0xc1d138d9ff057424 */ /* 0x000fe200078e00ff */
[----:B------:R-:W-:Y:S01]  /*1520*/  MOV R7, 0x360bd498 ;  /* 0x360bd49800077802 */ /* 0x000fe20000000f00 */
[----:B------:R-:W-:Y:S01]  /*1530*/  IMAD.MOV.U32 R6, RZ, RZ, -0x15d3574 ;  /* 0xfea2ca8cff067424 */ /* 0x000fe200078e00ff */
[----:B------:R2:W-:Y:S01]  /*1540*/  STL.128 [R1+0x340], R8 ;  /* 0x0003400801007387 */ /* 0x0005e20000100c00 */
[----:B------:R-:W-:Y:S01]  /*1550*/  IMAD.MOV.U32 R25, RZ, RZ, -0x66468f57 ;  /* 0x99b970a9ff197424 */ /* 0x000fe200078e00ff */
[----:B0-----:R-:W-:Y:S01]  /*1560*/  MOV R29, 0x1a3ff0a0 ;  /* 0x1a3ff0a0001d7802 */ /* 0x001fe20000000f00 */
[----:B------:R-:W-:Y:S01]  /*1570*/  IMAD.MOV.U32 R27, RZ, RZ, 0x2264e947 ;  /* 0x2264e947ff1b7424 */ /* 0x000fe200078e00ff */
[----:B------:R0:W-:Y:S01]  /*1580*/  STL.128 [R1+0x350], R12 ;  /* 0x0003500c01007387 */ /* 0x0001e20000100c00 */
[----:B------:R-:W-:-:S02]  /*1590*/  IMAD.MOV.U32 R28, RZ, RZ, -0x3b730358 ;  /* 0xc48cfca8ff1c7424 */ /* 0x000fc400078e00ff */
[----:B-1----:R-:W-:Y:S02]  /*15a0*/  HFMA2 R22, -RZ, RZ, -0.040435791015625, -86.9375 ;  /* 0xa92dd56fff167431 */ /* 0x002fe400000001ff */
[----:B------:R-:W-:Y:S01]  /*15b0*/  IMAD.MOV.U32 R30, RZ, RZ, -0x27d382aa ;  /* 0xd82c7d56ff1e7424 */ /* 0x000fe200078e00ff */
[----:B------:R1:W-:Y:S01]  /*15c0*/  STL.128 [R1+0x380], R4 ;  /* 0x0003800401007387 */ /* 0x0003e20000100c00 */
[----:B------:R-:W-:Y:S02]  /*15d0*/  IMAD.MOV.U32 R31, RZ, RZ, -0x106fccde ;  /* 0xef903322ff1f7424 */ /* 0x000fe400078e00ff */
[----:B------:R-:W-:Y:S01]  /*15e0*/  IMAD.MOV.U32 R20, RZ, RZ, -0x417fa261 ;  /* 0xbe805d9fff147424 */ /* 0x000fe200078e00ff */
[----:B------:R3:W-:Y:S01]  /*15f0*/  STL.128 [R1+0x310], R16 ;  /* 0x0003101001007387 */ /* 0x0007e20000100c00 */
[----:B------:R-:W-:Y:S02]  /*1600*/  IMAD.MOV.U32 R21, RZ, RZ, 0x7c93d069 ;  /* 0x7c93d069ff157424 */ /* 0x000fe400078e00ff */
[----:B------:R-:W-:-:S02]  /*1610*/  IMAD.MOV.U32 R23, RZ, RZ, -0x4cedda31 ;  /* 0xb31225cfff177424 */ /* 0x000fc400078e00ff */
[----:B--2---:R-:W-:Y:S02]  /*1620*/  HFMA2 R10, -RZ, RZ, 0.025604248046875, -0.49072265625 ;  /* 0x268eb7daff0a7431 */ /* 0x004fe400000001ff */
[----:B------:R-:W-:Y:S01]  /*1630*/  IMAD.MOV.U32 R8, RZ, RZ, -0x307e0a5a ;  /* 0xcf81f5a6ff087424 */ /* 0x000fe200078e00ff */
[----:B------:R2:W-:Y:S01]  /*1640*/  STL.128 [R1+0x360], R24 ;  /* 0x0003601801007387 */ /* 0x0005e20000100c00 */
[----:B------:R-:W-:Y:S01]  /*1650*/  IMAD.MOV.U32 R9, RZ, RZ, 0x28de7aa5 ;  /* 0x28de7aa5ff097424 */ /* 0x000fe200078e00ff */
[----:B0-----:R-:W-:Y:S01]  /*1660*/  MOV R13, 0xd927850 ;  /* 0x0d927850000d7802 */ /* 0x001fe20000000f00 */
[----:B------:R-:W-:Y:S01]  /*1670*/  IMAD.MOV.U32 R11, RZ, RZ, -0x5b4052c1 ;  /* 0xa4bfad3fff0b7424 */ /* 0x000fe200078e00ff */
[----:B------:R0:W-:Y:S01]  /*1680*/  STL.128 [R1+0x370], R28 ;  /* 0x0003701c01007387 */ /* 0x0001e20000100c00 */
[----:B------:R-:W-:Y:S01]  /*1690*/  IMAD.MOV.U32 R12, RZ, RZ, -0x1b62c5d4 ;  /* 0xe49d3a2cff0c7424 */ /* 0x000fe200078e00ff */
[----:B-1----:R-:W-:Y:S01]  /*16a0*/  MOV R5, 0xa77d1810 ;  /* 0xa77d181000057802 */ /* 0x002fe20000000f00 */
[----:B------:R-:W-:Y:S01]  /*16b0*/  IMAD.MOV.U32 R14, RZ, RZ, -0x6433a096 ;  /* 0x9bcc5f6aff0e7424 */ /* 0x000fe200078e00ff */
[----:B------:R1:W-:Y:S01]  /*16c0*/  STL.128 [R1+0x390], R8 ;  /* 0x0003900801007387 */ /* 0x0003e20000100c00 */
[----:B------:R-:W-:-:S02]  /*16d0*/  IMAD.MOV.U32 R15, RZ, RZ, 0x62467e54 ;  /* 0x62467e54ff0f7424 */ /* 0x000fc400078e00ff */
[----:B---3--:R-:W-:Y:S02]  /*16e0*/  HFMA2 R16, -RZ, RZ, -3.037109375, -0.000363826751708984375 ;  /* 0xc2138df6ff107431 */ /* 0x008fe400000001ff */
[----:B------:R-:W-:Y:S01]  /*16f0*/  IMAD.MOV.U32 R4, RZ, RZ, 0x3b99acc8 ;  /* 0x3b99acc8ff047424 */ /* 0x000fe200078e00ff */
[----:B------:R-:W-:Y:S01]  /*1700*/  MOV R19, 0xf5afc382 ;  /* 0xf5afc38200137802 */ /* 0x000fe20000000f00 */
[----:B------:R-:W-:Y:S01]  /*1710*/  IMAD.MOV.U32 R6, RZ, RZ, 0x6e639ce8 ;  /* 0x6e639ce8ff067424 */ /* 0x000fe200078e00ff */
[----:B------:R3:W-:Y:S01]  /*1720*/  STL.128 [R1+0x3a0], R12 ;  /* 0x0003a00c01007387 */ /* 0x0007e20000100c00 */
[----:B------:R-:W-:Y:S01]  /*1730*/  IMAD.MOV.U32 R7, RZ, RZ, 0x7bbb3bdb ;  /* 0x7bbb3bdbff077424 */ /* 0x000fe200078e00ff */
[----:B--2---:R-:W-:Y:S01]  /*1740*/  MOV R25, 0xce366f4a ;  /* 0xce366f4a00197802 */ /* 0x004fe20000000f00 */
[----:B------:R-:W-:Y:S01]  /*1750*/  IMAD.MOV.U32 R17, RZ, RZ, -0x17472770 ;  /* 0xe8b8d890ff117424 */ /* 0x000fe200078e00ff */
[----:B------:R2:W-:Y:S01]  /*1760*/  STL.128 [R1+0x3c0], R20 ;  /* 0x0003c01401007387 */ /* 0x0005e20000100c00 */
[----:B------:R-:W-:-:S02]  /*1770*/  IMAD.MOV.U32 R18, RZ, RZ, 0x5ef7392e ;  /* 0x5ef7392eff127424 */ /* 0x000fc400078e00ff */
[----:B0-----:R-:W-:Y:S02]  /*1780*/  HFMA2 R28, -RZ, RZ, -0.1202392578125, -0.0163726806640625 ;  /* 0xafb2a431ff1c7431 */ /* 0x001fe400000001ff */
[----:B------:R-:W-:Y:S01]  /*1790*/  IMAD.MOV.U32 R24, RZ, RZ, -0x26641846 ;  /* 0xd99be7baff187424 */ /* 0x000fe200078e00ff */
[----:B------:R0:W-:Y:S01]  /*17a0*/  STL.128 [R1+0x3d0], R4 ;  /* 0x0003d00401007387 */ /* 0x0001e20000100c00 */
[----:B------:R-:W-:Y:S02]  /*17b0*/  IMAD.MOV.U32 R26, RZ, RZ, -0x2bf66016 ;  /* 0xd4099feaff1a7424 */ /* 0x000fe400078e00ff */
[----:B-1----:R-:W-:Y:S02]  /*17c0*/  HFMA2 R8, -RZ, RZ, 0.00016689300537109375, 0.0265655517578125 ;  /* 0x097826cdff087431 */ /* 0x002fe400000001ff */
[----:B------:R-:W-:Y:S01]  /*17d0*/  IMAD.MOV.U32 R9, RZ, RZ, -0xbe7a692 ;  /* 0xf418596eff097424 */ /* 0x000fe200078e00ff */
[----:B------:R-:W-:Y:S01]  /*17e0*/  MOV R11, 0xa89a4f83 ;  /* 0xa89a4f83000b7802 */ /* 0x000fe20000000f00 */
[----:B------:R-:W-:Y:S01]  /*17f0*/  IMAD.MOV.U32 R10, RZ, RZ, 0x1b79aec ;  /* 0x01b79aecff0a7424 */ /* 0x000fe200078e00ff */
[----:B------:R-:W-:Y:S01]  /*1800*/  MOV R31, 0xc066a235 ;  /* 0xc066a235001f7802 */ /* 0x000fe20000000f00 */
[----:B------:R-:W-:-:S02]  /*1810*/  IMAD.MOV.U32 R27, RZ, RZ, -0x29834fd7 ;  /* 0xd67cb029ff1b7424 */ /* 0x000fc400078e00ff */
[----:B---3--:R-:W-:Y:S02]  /*1820*/  HFMA2 R14, -RZ, RZ, 0.00014674663543701171875, -1.0322265625 ;  /* 0x08cfbc21ff0e7431 */ /* 0x008fe400000001ff */
[----:B------:R-:W-:Y:S01]  /*1830*/  IMAD.MOV.U32 R12, RZ, RZ, 0x656e95e6 ;  /* 0x656e95e6ff0c7424 */ /* 0x000fe200078e00ff */
[----:B------:R1:W-:Y:S01]  /*1840*/  STL.128 [R1+0x3e0], R8 ;  /* 0x0003e00801007387 */ /* 0x0003e20000100c00 */
[----:B------:R-:W-:Y:S01]  /*1850*/  IMAD.MOV.U32 R13, RZ, RZ, 0x7ee6ffaa ;  /* 0x7ee6ffaaff0d7424 */ /* 0x000fe200078e00ff */
[----:B--2---:R-:W-:Y:S01]  /*1860*/  MOV R21, 0x5d358c01 ;  /* 0x5d358c0100157802 */ /* 0x004fe20000000f00 */
[----:B------:R-:W-:Y:S01]  /*1870*/  IMAD.MOV.U32 R15, RZ, RZ, -0x1917ea11 ;  /* 0xe6e815efff0f7424 */ /* 0x000fe200078e00ff */
[----:B------:R2:W-:Y:S01]  /*1880*/  STL.128 [R1+0x3b0], R16 ;  /* 0x0003b01001007387 */ /* 0x0005e20000100c00 */
[----:B------:R-:W-:Y:S02]  /*1890*/  IMAD.MOV.U32 R29, RZ, RZ, 0x31233f2a ;  /* 0x31233f2aff1d7424 */ /* 0x000fe400078e00ff */
[----:B0-----:R-:W-:-:S02]  /*18a0*/  HFMA2 R6, -RZ, RZ, -0.150390625, -0.0005950927734375 ;  /* 0xb0d090e0ff067431 */ /* 0x001fc400000001ff */
[----:B------:R-:W-:Y:S01]  /*18b0*/  IMAD.MOV.U32 R4, RZ, RZ, 0x37bc4e74 ;  /* 0x37bc4e74ff047424 */ /* 0x000fe200078e00ff */
[----:B------:R0:W-:Y:S01]  /*18c0*/  STL.128 [R1+0x3f0], R12 ;  /* 0x0003f00c01007387 */ /* 0x0001e20000100c00 */
[----:B------:R-:W-:Y:S02]  /*18d0*/  IMAD.MOV.U32 R5, RZ, RZ, -0x59357d04 ;  /* 0xa6ca82fcff057424 */ /* 0x000fe400078e00ff */
[----:B------:R-:W-:Y:S01]  /*18e0*/  IMAD.MOV.U32 R7, RZ, RZ, 0x15d8a733 ;  /* 0x15d8a733ff077424 */ /* 0x000fe200078e00ff */
[----:B------:R3:W-:Y:S01]  /*18f0*/  STL.128 [R1+0x400], R24 ;  /* 0x0004001801007387 */ /* 0x0007e20000100c00 */
[----:B------:R-:W-:Y:S02]  /*1900*/  IMAD.MOV.U32 R30, RZ, RZ, 0x3094a5c6 ;  /* 0x3094a5c6ff1e7424 */ /* 0x000fe400078e00ff */
[----:B------:R-:W-:Y:S01]  /*1910*/  IMAD.MOV.U32 R20, RZ, RZ, 0x4ea5e9d ;  /* 0x04ea5e9dff147424 */ /* 0x000fe200078e00ff */
[----:B------:R4:W-:Y:S01]  /*1920*/  STL.128 [R1+0x420], R4 ;  /* 0x0004200401007387 */ /* 0x0009e20000100c00 */
[----:B-1----:R-:W-:Y:S01]  /*1930*/  IMAD.MOV.U32 R8, RZ, RZ, 0x4a9804f1 ;  /* 0x4a9804f1ff087424 */ /* 0x002fe200078e00ff */
[----:B------:R-:W-:Y:S01]  /*1940*/  MOV R9, 0xf7daec41 ;  /* 0xf7daec4100097802 */ /* 0x000fe20000000f00 */
[----:B------:R-:W-:-:S02]  /*1950*/  IMAD.MOV.U32 R10, RZ, RZ, 0xe50cd7f ;  /* 0x0e50cd7fff0a7424 */ /* 0x000fc400078e00ff */
[----:B--2---:R-:W-:Y:S02]  /*1960*/  HFMA2 R18, -RZ, RZ, -0.51513671875, 0.07427978515625 ;  /* 0xb81f2cc1ff127431 */ /* 0x004fe400000001ff */
[----:B------:R-:W-:Y:S01]  /*1970*/  IMAD.MOV.U32 R11, RZ, RZ, 0x2ff69117 ;  /* 0x2ff69117ff0b7424 */ /* 0x000fe200078e00ff */
[----:B------:R1:W-:Y:S01]  /*1980*/  STL.128 [R1+0x410], R28 ;  /* 0x0004101c01007387 */ /* 0x0003e20000100c00 */
[----:B------:R-:W-:Y:S02]  /*1990*/  IMAD.MOV.U32 R22, RZ, RZ, 0x737487fa ;  /* 0x737487faff167424 */ /* 0x000fe400078e00ff */
[----:B0-----:R-:W-:Y:S02]  /*19a0*/  HFMA2 R12, -RZ, RZ, -0.000356197357177734375, 21.84375 ;  /* 0x8dd64d76ff0c7431 */ /* 0x001fe400000001ff */
[----:B------:R-:W-:Y:S01]  /*19b0*/  IMAD.MOV.U32 R13, RZ, RZ, 0x4db0ef43 ;  /* 0x4db0ef43ff0d7424 */ /* 0x000fe200078e00ff */
[----:B------:R-:W-:Y:S01]  /*19c0*/  MOV R15, 0xdf0496e4 ;  /* 0xdf0496e4000f7802 */ /* 0x000fe20000000f00 */
[----:B------:R-:W-:Y:S01]  /*19d0*/  IMAD.MOV.U32 R14, RZ, RZ, 0x544daacc ;  /* 0x544daaccff0e7424 */ /* 0x000fe200078e00ff */
[----:B------:R0:W-:Y:S01]  /*19e0*/  STL.128 [R1+0x430], R8 ;  /* 0x0004300801007387 */ /* 0x0001e20000100c00 */
[----:B------:R-:W-:-:S02]  /*19f0*/  IMAD.MOV.U32 R23, RZ, RZ, 0x2e410bfb ;  /* 0x2e410bfbff177424 */ /* 0x000fc400078e00ff */
[----:B---3--:R-:W-:Y:S02]  /*1a00*/  HFMA2 R24, -RZ, RZ, 187.875, -52.875 ;  /* 0x59dfd29cff187431 */ /* 0x008fe400000001ff */
[----:B------:R-:W-:Y:S02]  /*1a10*/  IMAD.MOV.U32 R16, RZ, RZ, -0x1c4a2e62 ;  /* 0xe3b5d19eff107424 */ /* 0x000fe400078e00ff */
[----:B----4-:R-:W-:Y:S02]  /*1a20*/  HFMA2 R4, -RZ, RZ, 195.625, 1971 ;  /* 0x5a1d67b3ff047431 */ /* 0x010fe400000001ff */
[----:B------:R-:W-:Y:S01]  /*1a30*/  IMAD.MOV.U32 R5, RZ, RZ, 0x52d2db92 ;  /* 0x52d2db92ff057424 */ /* 0x000fe200078e00ff */
[----:B------:R-:W-:Y:S01]  /*1a40*/  MOV R7, 0x1347d66d ;  /* 0x1347d66d00077802 */ /* 0x000fe20000000f00 */
[----:B------:R-:W-:Y:S01]  /*1a50*/  IMAD.MOV.U32 R6, RZ, RZ, 0x335610e9 ;  /* 0x335610e9ff067424 */ /* 0x000fe200078e00ff */
[----:B------:R2:W-:Y:S01]  /*1a60*/  STL.128 [R1+0x440], R12 ;  /* 0x0004400c01007387 */ /* 0x0005e20000100c00 */
[----:B------:R-:W-:Y:S01]  /*1a70*/  IMAD.MOV.U32 R17, RZ, RZ, 0x1b886a4c ;  /* 0x1b886a4cff117424 */ /* 0x000fe200078e00ff */
[----:B------:R-:W-:Y:S01]  /*1a80*/  MOV R27, 0xbf37c773 ;  /* 0xbf37c773001b7802 */ /* 0x000fe20000000f00 */
[----:B------:R-:W-:Y:S01]  /*1a90*/  IMAD.MOV.U32 R19, RZ, RZ, 0x7f516546 ;  /* 0x7f516546ff137424 */ /* 0x000fe200078e00ff */
[----:B------:R3:W-:Y:S01]  /*1aa0*/  STL.128 [R1+0x470], R4 ;  /* 0x0004700401007387 */ /* 0x0007e20000100c00 */
[----:B------:R-:W-:-:S02]  /*1ab0*/  IMAD.MOV.U32 R25, RZ, RZ, 0x3f73f255 ;  /* 0x3f73f255ff197424 */ /* 0x000fc400078e00ff */
[----:B-1----:R-:W-:Y:S02]  /*1ac0*/  HFMA2 R30, -RZ, RZ, 0.00108242034912109375, 1.4677734375 ;  /* 0x146f3ddfff1e7431 */ /* 0x002fe400000001ff */
[----:B------:R-:W-:Y:S02]  /*1ad0*/  IMAD.MOV.U32 R26, RZ, RZ, 0x79ce1418 ;  /* 0x79ce1418ff1a7424 */ /* 0x000fe400078e00ff */
[----:B0-----:R-:W-:Y:S02]  /*1ae0*/  HFMA2 R10, -RZ, RZ, -0.00037097930908203125, -35616 ;  /* 0x8e14f859ff0a7431 */ /* 0x001fe400000001ff */
[----:B------:R-:W-:Y:S01]  /*1af0*/  IMAD.MOV.U32 R8, RZ, RZ, -0x739e2866 ;  /* 0x8c61d79aff087424 */ /* 0x000fe200078e00ff */
[----:B------:R0:W-:Y:S01]  /*1b00*/  STL.128 [R1+0x460], R20 ;  /* 0x0004601401007387 */ /* 0x0001e20000100c00 */
[----:B------:R-:W-:Y:S02]  /*1b10*/  IMAD.MOV.U32 R9, RZ, RZ, 0x7a0ca137 ;  /* 0x7a0ca137ff097424 */ /* 0x000fe400078e00ff */
[----:B------:R-:W-:Y:S01]  /*1b20*/  IMAD.MOV.U32 R11, RZ, RZ, -0x76c3ec15 ;  /* 0x893c13ebff0b7424 */ /* 0x000fe200078e00ff */
[----:B------:R-:W-:Y:S01]  /*1b30*/  STL.128 [R1+0x450], R16 ;  /* 0x0004501001007387 */ /* 0x000fe20000100c00 */
[----:B------:R-:W-:Y:S01]  /*1b40*/  IMAD.MOV.U32 R28, RZ, RZ, -0x153208ad ;  /* 0xeacdf753ff1c7424 */ /* 0x000fe200078e00ff */
[----:B--2---:R-:W-:Y:S01]  /*1b50*/  MOV R13, 0x35c961b7 ;  /* 0x35c961b7000d7802 */ /* 0x004fe20000000f00 */
[----:B------:R-:W-:Y:S01]  /*1b60*/  IMAD.MOV.U32 R12, RZ, RZ, -0x11d85632 ;  /* 0xee27a9ceff0c7424 */ /* 0x000fe200078e00ff */
[----:B------:R1:W-:Y:S01]  /*1b70*/  STL.128 [R1+0x480], R8 ;  /* 0x0004800801007387 */ /* 0x0003e20000100c00 */
[----:B------:R-:W-:Y:S01]  /*1b80*/  IMAD.MOV.U32 R14, RZ, RZ, -0x121ae31f ;  /* 0xede51ce1ff0e7424 */ /* 0x000fe200078e00ff */
[----:B---3--:R-:W-:Y:S01]  /*1b90*/  MOV R5, 0x3ec468b9 ;  /* 0x3ec468b900057802 */ /* 0x008fe20000000f00 */
[----:B------:R-:W-:Y:S01]  /*1ba0*/  IMAD.MOV.U32 R15, RZ, RZ, 0x3cb1477a ;  /* 0x3cb1477aff0f7424 */ /* 0x000fe200078e00ff */
[----:B------:R2:W-:Y:S01]  /*1bb0*/  STL.128 [R1+0x4a0], R24 ;  /* 0x0004a01801007387 */ /* 0x0005e20000100c00 */
[----:B------:R-:W-:-:S02]  /*1bc0*/  IMAD.MOV.U32 R4, RZ, RZ, -0x7e0c5036 ;  /* 0x81f3afcaff047424 */ /* 0x000fc400078e00ff */
[----:B------:R-:W-:Y:S01]  /*1bd0*/  IMAD.MOV.U32 R6, RZ, RZ, 0x2c342438 ;  /* 0x2c342438ff067424 */ /* 0x000fe200078e00ff */
[----:B------:R3:W-:Y:S01]  /*1be0*/  STL.128 [R1+0x490], R12 ;  /* 0x0004900c01007387 */ /* 0x0007e20000100c00 */
[----:B------:R-:W-:Y:S02]  /*1bf0*/  IMAD.MOV.U32 R7, RZ, RZ, 0x5f40a3c2 ;  /* 0x5f40a3c2ff077424 */ /* 0x000fe400078e00ff */
[----:B0-----:R-:W-:Y:S02]  /*1c00*/  HFMA2 R20, -RZ, RZ, -0.03106689453125, 42.5 ;  /* 0xa7f45150ff147431 */ /* 0x001fe400000001ff */
[----:B------:R-:W-:Y:S01]  /*1c10*/  IMAD.MOV.U32 R29, RZ, RZ, 0x5baafd5f ;  /* 0x5baafd5fff1d7424 */ /* 0x000fe200078e00ff */
[----:B------:R-:W-:Y:S01]  /*1c20*/  MOV R23, 0x5e273a96 ;  /* 0x5e273a9600177802 */ /* 0x000fe20000000f00 */
[----:B------:R-:W-:Y:S01]  /*1c30*/  IMAD.MOV.U32 R31, RZ, RZ, -0x7924bb88 ;  /* 0x86db4478ff1f7424 */ /* 0x000fe200078e00ff */
[----:B------:R0:W-:Y:S01]  /*1c40*/  STL.128 [R1+0x4c0], R4 ;  /* 0x0004c00401007387 */ /* 0x0001e20000100c00 */
[----:B------:R-:W-:-:S02]  /*1c50*/  IMAD.MOV.U32 R21, RZ, RZ, 0x65417e53 ;  /* 0x65417e53ff157424 */ /* 0x000fc400078e00ff */
[----:B-1----:R-:W-:Y:S02]  /*1c60*/  HFMA2 R8, -RZ, RZ, 13848, 0.00496673583984375 ;  /* 0x72c31d16ff087431 */ /* 0x002fe400000001ff */
[----:B------:R-:W-:Y:S01]  /*1c70*/  IMAD.MOV.U32 R9, RZ, RZ, 0xc25e2bc ;  /* 0x0c25e2bcff097424 */ /* 0x000fe200078e00ff */
[----:B------:R-:W-:Y:S01]  /*1c80*/  MOV R11, 0x41950dff ;  /* 0x41950dff000b7802 */ /* 0x000fe20000000f00 */
[----:B------:R-:W-:Y:S01]  /*1c90*/  IMAD.MOV.U32 R10, RZ, RZ, -0x74b6c3d8 ;  /* 0x8b493c28ff0a7424 */ /* 0x000fe200078e00ff */
[----:B------:R-:W-:Y:S01]  /*1ca0*/  MOV R17, 0x70b632d5 ;  /* 0x70b632d500117802 */ /* 0x000fe20000000f00 */
[----:B------:R-:W-:Y:S02]  /*1cb0*/  IMAD.MOV.U32 R22, RZ, RZ, -0x5be8e53d ;  /* 0xa4171ac3ff167424 */ /* 0x000fe400078e00ff */
[----:B--2---:R-:W-:Y:S02]  /*1cc0*/  HFMA2 R26, -RZ, RZ, 0.000422000885009765625, 5.59375 ;  /* 0x0eea4598ff1a7431 */ /* 0x004fe400000001ff */
[----:B------:R-:W-:-:S02]  /*1cd0*/  IMAD.MOV.U32 R16, RZ, RZ, 0x6184cb7b ;  /* 0x6184cb7bff107424 */ /* 0x000fc400078e00ff */
[----:B---3--:R-:W-:Y:S02]  /*1ce0*/  HFMA2 R14, -RZ, RZ, -0.0047760009765625, -0.302734375 ;  /* 0x9ce4b4d8ff0e7431 */ /* 0x008fe400000001ff */
[----:B------:R-:W-:Y:S01]  /*1cf0*/  IMAD.MOV.U32 R12, RZ, RZ, 0x7101a839 ;  /* 0x7101a839ff0c7424 */ /* 0x000fe200078e00ff */
[----:B------:R1:W-:Y:S01]  /*1d00*/  STL.128 [R1+0x4d0], R8 ;  /* 0x0004d00801007387 */ /* 0x0003e20000100c00 */
[----:B------:R-:W-:Y:S02]  /*1d10*/  IMAD.MOV.U32 R13, RZ, RZ, -0x214cf3f8 ;  /* 0xdeb30c08ff0d7424 */ /* 0x000fe400078e00ff */
[----:B------:R-:W-:Y:S02]  /*1d20*/  IMAD.MOV.U32 R15, RZ, RZ, -0x6f3ea99c ;  /* 0x90c15664ff0f7424 */ /* 0x000fe400078e00ff */
[----:B0-----:R-:W-:Y:S02]  /*1d30*/  HFMA2 R6, -RZ, RZ, 159.25, -0.07293701171875 ;  /* 0x58faacabff067431 */ /* 0x001fe400000001ff */
[----:B------:R-:W-:Y:S01]  /*1d40*/  IMAD.MOV.U32 R4, RZ, RZ, 0x6bab3bcb ;  /* 0x6bab3bcbff047424 */ /* 0x000fe200078e00ff */
[----:B------:R0:W-:Y:S01]  /*1d50*/  STL.128 [R1+0x4b0], R28 ;  /* 0x0004b01c01007387 */ /* 0x0001e20000100c00 */
[----:B------:R-:W-:-:S02]  /*1d60*/  IMAD.MOV.U32 R5, RZ, RZ, 0x459d1ff1 ;  /* 0x459d1ff1ff057424 */ /* 0x000fc400078e00ff */
[----:B------:R-:W-:Y:S01]  /*1d70*/  IMAD.MOV.U32 R7, RZ, RZ, 0x3e34b93 ;  /* 0x03e34b93ff077424 */ /* 0x000fe200078e00ff */
[----:B------:R2:W-:Y:S01]  /*1d80*/  STL.128 [R1+0x4e0], R12 ;  /* 0x0004e00c01007387 */ /* 0x0005e20000100c00 */
[----:B------:R-:W-:Y:S02]  /*1d90*/  IMAD.MOV.U32 R18, RZ, RZ, 0x745c6c48 ;  /* 0x745c6c48ff127424 */ /* 0x000fe400078e00ff */
[----:B------:R-:W-:Y:S01]  /*1da0*/  IMAD.MOV.U32 R19, RZ, RZ, 0x4257b8d0 ;  /* 0x4257b8d0ff137424 */ /* 0x000fe200078e00ff */
[----:B------:R3:W-:Y:S01]  /*1db0*/  STL.128 [R1+0x510], R4 ;  /* 0x0005100401007387 */ /* 0x0007e20000100c00 */
[----:B------:R-:W-:Y:S01]  /*1dc0*/  IMAD.MOV.U32 R24, RZ, RZ, 0x5ab1de49 ;  /* 0x5ab1de49ff187424 */ /* 0x000fe200078e00ff */
[----:B-1----:R-:W-:Y:S01]  /*1dd0*/  MOV R9, 0x6d76adf6 ;  /* 0x6d76adf600097802 */ /* 0x002fe20000000f00 */
[----:B------:R-:W-:Y:S01]  /*1de0*/  IMAD.MOV.U32 R8, RZ, RZ, -0x5cfdfab ;  /* 0xfa302055ff087424 */ /* 0x000fe200078e00ff */
[----:B------:R1:W-:Y:S01]  /*1df0*/  STL.128 [R1+0x500], R20 ;  /* 0x0005001401007387 */ /* 0x0003e20000100c00 */
[----:B------:R-:W-:-:S02]  /*1e00*/  IMAD.MOV.U32 R10, RZ, RZ, 0x76cc8891 ;  /* 0x76cc8891ff0a7424 */ /* 0x000fc400078e00ff */
[----:B------:R-:W-:Y:S01]  /*1e10*/  IMAD.MOV.U32 R11, RZ, RZ, 0x4c02f525 ;  /* 0x4c02f525ff0b7424 */ /* 0x000fe200078e00ff */
[----:B0-----:R-:W-:Y:S01]  /*1e20*/  MOV R29, 0xf04c8112 ;  /* 0xf04c8112001d7802 */ /* 0x001fe20000000f00 */
[----:B------:R-:W-:Y:S01]  /*1e30*/  IMAD.MOV.U32 R25, RZ, RZ, 0x1bba2567 ;  /* 0x1bba2567ff197424 */ /* 0x000fe200078e00ff */
[----:B------:R0:W-:Y:S01]  /*1e40*/  STL.128 [R1+0x4f0], R16 ;  /* 0x0004f01001007387 */ /* 0x0001e20000100c00 */
[----:B------:R-:W-:Y:S02]  /*1e50*/  IMAD.MOV.U32 R27, RZ, RZ, -0x3f01a21f ;  /* 0xc0fe5de1ff1b7424 */ /* 0x000fe400078e00ff */
[----:B--2---:R-:W-:Y:S02]  /*1e60*/  HFMA2 R12, -RZ, RZ, -126.3125, 31.9375 ;  /* 0xd7e54ffcff0c7431 */ /* 0x004fe400000001ff */
[----:B------:R-:W-:Y:S01]  /*1e70*/  IMAD.MOV.U32 R13, RZ, RZ, -0x34d53a29 ;  /* 0xcb2ac5d7ff0d7424 */ /* 0x000fe200078e00ff */
[----:B------:R-:W-:Y:S01]  /*1e80*/  MOV R15, 0xa362b58f ;  /* 0xa362b58f000f7802 */ /* 0x000fe20000000f00 */
[----:B------:R-:W-:-:S02]  /*1e90*/  IMAD.MOV.U32 R14, RZ, RZ, 0x44352680 ;  /* 0x44352680ff0e7424 */ /* 0x000fc400078e00ff */
[----:B---3--:R-:W-:Y:S02]  /*1ea0*/  HFMA2 R4, -RZ, RZ, 483.75, 5.9545040130615234375e-05 ;  /* 0x5f8f03e7ff047431 */ /* 0x008fe400000001ff */
[----:B------:R-:W-:Y:S01]  /*1eb0*/  IMAD.MOV.U32 R5, RZ, RZ, -0x636dea6b ;  /* 0x9c921595ff057424 */ /* 0x000fe200078e00ff */
[----:B------:R-:W-:Y:S01]  /*1ec0*/  MOV R7, 0x595295da ;  /* 0x595295da00077802 */ /* 0x000fe20000000f00 */
[----:B------:R-:W-:Y:S01]  /*1ed0*/  IMAD.MOV.U32 R6, RZ, RZ, 0x7a6dbfeb ;  /* 0x7a6dbfebff067424 */ /* 0x000fe200078e00ff */
[----:B------:R2:W-:Y:S01]  /*1ee0*/  STL.128 [R1+0x520], R8 ;  /* 0x0005200801007387 */ /* 0x0005e20000100c00 */
[----:B------:R-:W-:Y:S02]  /*1ef0*/  IMAD.MOV.U32 R28, RZ, RZ, 0x752fc302 ;  /* 0x752fc302ff1c7424 */ /* 0x000fe400078e00ff */
[----:B-1----:R-:W-:Y:S02]  /*1f00*/  HFMA2 R22, -RZ, RZ, 0.2286376953125, -0.001800537109375 ;  /* 0x33519760ff167431 */ /* 0x002fe400000001ff */
[----:B------:R-:W-:Y:S01]  /*1f10*/  IMAD.MOV.U32 R30, RZ, RZ, -0x68b9725d ;  /* 0x97468da3ff1e7424 */ /* 0x000fe200078e00ff */
[----:B------:R1:W-:Y:S01]  /*1f20*/  STL.128 [R1+0x530], R12 ;  /* 0x0005300c01007387 */ /* 0x0003e20000100c00 */
[----:B------:R-:W-:-:S02]  /*1f30*/  IMAD.MOV.U32 R31, RZ, RZ, -0x62c943a ;  /* 0xf9d36bc6ff1f7424 */ /* 0x000fc400078e00ff */
[----:B0-----:R-:W-:Y:S02]  /*1f40*/  HFMA2 R16, -RZ, RZ, 31.515625, -1.677734375 ;  /* 0x4fe1beb6ff107431 */ /* 0x001fe400000001ff */
[----:B------:R-:W-:Y:S01]  /*1f50*/  IMAD.MOV.U32 R20, RZ, RZ, 0x4adf6318 ;  /* 0x4adf6318ff147424 */ /* 0x000fe200078e00ff */
[----:B------:R0:W-:Y:S01]  /*1f60*/  STL.128 [R1+0x560], R4 ;  /* 0x0005600401007387 */ /* 0x0001e20000100c00 */
[----:B------:R-:W-:Y:S01]  /*1f70*/  IMAD.MOV.U32 R21, RZ, RZ, 0x311ae582 ;  /* 0x311ae582ff157424 */ /* 0x000fe200078e00ff */
[----:B------:R-:W-:Y:S01]  /*1f80*/  MOV R19, 0x3ace7db4 ;  /* 0x3ace7db400137802 */ /* 0x000fe20000000f00 */
[----:B------:R-:W-:Y:S01]  /*1f90*/  IMAD.MOV.U32 R23, RZ, RZ, 0x7f536245 ;  /* 0x7f536245ff177424 */ /* 0x000fe200078e00ff */
[----:B------:R3:W-:Y:S01]  /*1fa0*/  STL.128 [R1+0x540], R24 ;  /* 0x0005401801007387 */ /* 0x0007e20000100c00 */
[----:B------:R-:W-:Y:S02]  /*1fb0*/  IMAD.MOV.U32 R17, RZ, RZ, -0x52770fe9 ;  /* 0xad88f017ff117424 */ /* 0x000fe400078e00ff */
[----:B------:R-:W-:-:S02]  /*1fc0*/  IMAD.MOV.U32 R18, RZ, RZ, -0x53df369a ;  /* 0xac20c966ff127424 */ /* 0x000fc400078e00ff */
[----:B--2---:R-:W-:Y:S02]  /*1fd0*/  HFMA2 R10, -RZ, RZ, 3008, 10.3203125 ;  /* 0x69e04929ff0a7431 */ /* 0x004fe400000001ff */
[----:B------:R-:W-:Y:S01]  /*1fe0*/  IMAD.MOV.U32 R8, RZ, RZ, -0x7c412bd3 ;  /* 0x83bed42dff087424 */ /* 0x000fe200078e00ff */
[----:B------:R2:W-:Y:S01]  /*1ff0*/  STL.128 [R1+0x550], R28 ;  /* 0x0005501c01007387 */ /* 0x0005e20000100c00 */
[----:B------:R-:W-:Y:S01]  /*2000*/  IMAD.MOV.U32 R9, RZ, RZ, 0x217458d3 ;  /* 0x217458d3ff097424 */ /* 0x000fe200078e00ff */
[----:B-1----:R-:W-:Y:S01]  /*2010*/  MOV R13, 0x798ef478 ;  /* 0x798ef478000d7802 */ /* 0x002fe20000000f00 */
[----:B------:R-:W-:Y:S01]  /*2020*/  IMAD.MOV.U32 R11, RZ, RZ, -0x373671bc ;  /* 0xc8c98e44ff0b7424 */ /* 0x000fe200078e00ff */
[----:B------:R-:W-:Y:S01]  /*2030*/  STL.128 [R1+0x5a0], R20 ;  /* 0x0005a01401007387 */ /* 0x000fe20000100c00 */
[----:B------:R-:W-:Y:S01]  /*2040*/  IMAD.MOV.U32 R12, RZ, RZ, -0x763d8a96 ;  /* 0x89c2756aff0c7424 */ /* 0x000fe200078e00ff */
[----:B0-----:R-:W-:Y:S01]  /*2050*/  MOV R5, 0xae6bbb84 ;  /* 0xae6bbb8400057802 */ /* 0x001fe20000000f00 */
[----:B------:R-:W-:Y:S01]  /*2060*/  IMAD.MOV.U32 R14, RZ, RZ, 0x3e58996b ;  /* 0x3e58996bff0e7424 */ /* 0x000fe200078e00ff */
[----:B------:R0:W-:Y:S01]  /*2070*/  STL.128 [R1+0x570], R8 ;  /* 0x0005700801007387 */ /* 0x0001e20000100c00 */
[----:B------:R-:W-:Y:S01]  /*2080*/  IMAD.MOV.U32 R15, RZ, RZ, 0x71b927dd ;  /* 0x71b927ddff0f7424 */ /* 0x000fe200078e00ff */
[----:B---3--:R-:W-:Y:S01]  /*2090*/  MOV R25, 0xc2b52f03 ;  /* 0xc2b52f0300197802 */ /* 0x008fe20000000f00 */
[----:B------:R-:W-:Y:S01]  /*20a0*/  IMAD.MOV.U32 R4, RZ, RZ, 0x7764b1e0 ;  /* 0x7764b1e0ff047424 */ /* 0x000fe200078e00ff */
[----:B------:R1:W-:Y:S01]  /*20b0*/  STL.128 [R1+0x590], R16 ;  /* 0x0005901001007387 */ /* 0x0003e20000100c00 */
[----:B------:R-:W-:-:S02]  /*20c0*/  IMAD.MOV.U32 R6, RZ, RZ, -0x5f7e01e4 ;  /* 0xa081fe1cff067424 */ /* 0x000fc400078e00ff */
[----:B------:R-:W-:Y:S01]  /*20d0*/  IMAD.MOV.U32 R7, RZ, RZ, 0x2b08f994 ;  /* 0x2b08f994ff077424 */ /* 0x000fe200078e00ff */
[----:B------:R3:W-:Y:S01]  /*20e0*/  STL.128 [R1+0x580], R12 ;  /* 0x0005800c01007387 */ /* 0x0007e20000100c00 */
[----:B------:R-:W-:Y:S02]  /*20f0*/  IMAD.MOV.U32 R24, RZ, RZ, 0x28ebb207 ;  /* 0x28ebb207ff187424 */ /* 0x000fe400078e00ff */
[----:B--2---:R-:W-:Y:S02]  /*2100*/  HFMA2 R28, -RZ, RZ, -0.000109195709228515625, 0.154541015625 ;  /* 0x872830f2ff1c7431 */ /* 0x004fe400000001ff */
[----:B------:R-:W-:Y:S01]  /*2110*/  IMAD.MOV.U32 R26, RZ, RZ, 0x7bc5869a ;  /* 0x7bc5869aff1a7424 */ /* 0x000fe200078e00ff */
[----:B------:R2:W-:Y:S01]  /*2120*/  STL.128 [R1+0x5b0], R4 ;  /* 0x0005b00401007387 */ /* 0x0005e20000100c00 */
[----:B------:R-:W-:Y:S01]  /*2130*/  IMAD.MOV.U32 R27, RZ, RZ, 0x837d3a5 ;  /* 0x0837d3a5ff1b7424 */ /* 0x000fe200078e00ff */
[----:B------:R-:W-:Y:S01]  /*2140*/  MOV R31, 0x8216ed5c ;  /* 0x8216ed5c001f7802 */ /* 0x000fe20000000f00 */
[----:B------:R-:W-:-:S02]  /*2150*/  IMAD.MOV.U32 R29, RZ, RZ, -0x5a40dc4e ;  /* 0xa5bf23b2ff1d7424 */ /* 0x000fc400078e00ff */
[----:B0-----:R-:W-:Y:S02]  /*2160*/  HFMA2 R8, -RZ, RZ, 2192, 8896 ;  /* 0x68487058ff087431 */ /* 0x001fe400000001ff */
[----:B------:R-:W-:Y:S01]  /*2170*/  IMAD.MOV.U32 R9, RZ, RZ, -0x2ba70e7 ;  /* 0xfd458f19ff097424 */ /* 0x000fe200078e00ff */
[----:B------:R-:W-:Y:S01]  /*2180*/  MOV R11, 0xf87b52b7 ;  /* 0xf87b52b7000b7802 */ /* 0x000fe20000000f00 */
[----:B------:R-:W-:Y:S01]  /*2190*/  IMAD.MOV.U32 R10, RZ, RZ, 0x6cde9487 ;  /* 0x6cde9487ff0a7424 */ /* 0x000fe200078e00ff */
[----:B------:R-:W-:Y:S01]  /*21a0*/  MOV R21, 0x6dd963d ;  /* 0x06dd963d00157802 */ /* 0x000fe20000000f00 */
[----:B------:R-:W-:Y:S02]  /*21b0*/  IMAD.MOV.U32 R30, RZ, RZ, 0x6a0302ba ;  /* 0x6a0302baff1e7424 */ /* 0x000fe400078e00ff */
[----:B-1----:R-:W-:Y:S02]  /*21c0*/  HFMA2 R18, -RZ, RZ, -0.007266998291015625, 385.5 ;  /* 0x9f715e06ff127431 */ /* 0x002fe400000001ff */
[----:B------:R-:W-:-:S02]  /*21d0*/  IMAD.MOV.U32 R20, RZ, RZ, -0x75dec107 ;  /* 0x8a213ef9ff147424 */ /* 0x000fc400078e00ff */
[----:B---3--:R-:W-:Y:S02]  /*21e0*/  HFMA2 R14, -RZ, RZ, -0.0004346370697021484375, -939.5 ;  /* 0x8f1fe357ff0e7431 */ /* 0x008fe400000001ff */
[----:B------:R-:W-:Y:S01]  /*21f0*/  IMAD.MOV.U32 R12, RZ, RZ, -0x2c8c54dd ;  /* 0xd373ab23ff0c7424 */ /* 0x000fe200078e00ff */
[----:B------:R0:W-:Y:S01]  /*2200*/  STL.128 [R1+0x5c0], R8 ;  /* 0x0005c00801007387 */ /* 0x0001e20000100c00 */
[----:B------:R-:W-:Y:S02]  /*2210*/  IMAD.MOV.U32 R13, RZ, RZ, 0x24b72e2 ;  /* 0x024b72e2ff0d7424 */ /* 0x000fe400078e00ff */
[----:B--2---:R-:W-:Y:S02]  /*2220*/  HFMA2 R6, -RZ, RZ, -12344, -16256 ;  /* 0xf207f3f0ff067431 */ /* 0x004fe400000001ff */
[----:B------:R-:W-:Y:S01]  /*2230*/  IMAD.MOV.U32 R15, RZ, RZ, -0x54aa99d6 ;  /* 0xab55662aff0f7424 */ /* 0x000fe200078e00ff */
[----:B------:R1:W-:Y:S01]  /*2240*/  STL.128 [R1+0x5e0], R24 ;  /* 0x0005e01801007387 */ /* 0x0003e20000100c00 */
[----:B------:R-:W-:-:S02]  /*2250*/  IMAD.MOV.U32 R4, RZ, RZ, 0x1ccf8a2b ;  /* 0x1ccf8a2bff047424 */ /* 0x000fc400078e00ff */
[----:B------:R-:W-:Y:S01]  /*2260*/  IMAD.MOV.U32 R5, RZ, RZ, -0x4b86586e ;  /* 0xb479a792ff057424 */ /* 0x000fe200078e00ff */
[----:B------:R2:W-:Y:S01]  /*2270*/  STL.128 [R1+0x5d0], R12 ;  /* 0x0005d00c01007387 */ /* 0x0005e20000100c00 */
[----:B------:R-:W-:Y:S02]  /*2280*/  IMAD.MOV.U32 R7, RZ, RZ, -0x1d96b15f ;  /* 0xe2694ea1ff077424 */ /* 0x000fe400078e00ff */
[----:B------:R-:W-:Y:S01]  /*2290*/  IMAD.MOV.U32 R22, RZ, RZ, 0x53eddae ;  /* 0x053eddaeff167424 */ /* 0x000fe200078e00ff */
[----:B------:R-:W-:Y:S01]  /*22a0*/  STL.128 [R1+0x5f0], R28 ;  /* 0x0005f01c01007387 */ /* 0x000fe20000100c00 */
[----:B------:R-:W-:Y:S02]  /*22b0*/  IMAD.MOV.U32 R23, RZ, RZ, -0x4219b2ba ;  /* 0xbde64d46ff177424 */ /* 0x000fe400078e00ff */
[----:B------:R-:W-:Y:S01]  /*22c0*/  IMAD.MOV.U32 R16, RZ, RZ, -0x137cf4c7 ;  /* 0xec830b39ff107424 */ /* 0x000fe200078e00ff */
[----:B------:R3:W-:Y:S01]  /*22d0*/  STL.128 [R1+0x600], R4 ;  /* 0x0006000401007387 */ /* 0x0007e20000100c00 */
[----:B0-----:R-:W-:Y:S01]  /*22e0*/  IMAD.MOV.U32 R8, RZ, RZ, -0xb259a33 ;  /* 0xf4da65cdff087424 */ /* 0x001fe200078e00ff */
[----:B------:R-:W-:Y:S01]  /*22f0*/  MOV R9, 0xbe0506d5 ;  /* 0xbe0506d500097802 */ /* 0x000fe20000000f00 */
[----:B------:R-:W-:-:S02]  /*2300*/  IMAD.MOV.U32 R10, RZ, RZ, 0x6234d11f ;  /* 0x6234d11fff0a7424 */ /* 0x000fc400078e00ff */
[----:B-1----:R-:W-:Y:S02]  /*2310*/  HFMA2 R24, -RZ, RZ, 0.000197887420654296875, -0.01030731201171875 ;  /* 0x0a7ca147ff187431 */ /* 0x002fe400000001ff */
[----:B------:R-:W-:Y:S01]  /*2320*/  IMAD.MOV.U32 R11, RZ, RZ, -0x1593b76 ;  /* 0xfea6c48aff0b7424 */ /* 0x000fe200078e00ff */
[----:B------:R0:W-:Y:S01]  /*2330*/  STL.128 [R1+0x640], R20 ;  /* 0x0006401401007387 */ /* 0x0001e20000100c00 */
[----:B------:R-:W-:Y:S02]  /*2340*/  IMAD.MOV.U32 R17, RZ, RZ, -0x109fbf56 ;  /* 0xef6040aaff117424 */ /* 0x000fe400078e00ff */
[----:B--2---:R-:W-:Y:S02]  /*2350*/  HFMA2 R12, -RZ, RZ, 57.4375, 0.288330078125 ;  /* 0x532e349dff0c7431 */ /* 0x004fe400000001ff */
[----:B------:R-:W-:Y:S01]  /*2360*/  IMAD.MOV.U32 R13, RZ, RZ, 0x55f3a2a0 ;  /* 0x55f3a2a0ff0d7424 */ /* 0x000fe200078e00ff */
[----:B------:R-:W-:Y:S01]  /*2370*/  MOV R15, 0xebf6a475 ;  /* 0xebf6a475000f7802 */ /* 0x000fe20000000f00 */
[----:B------:R-:W-:Y:S01]  /*2380*/  IMAD.MOV.U32 R14, RZ, RZ, -0x1e75face ;  /* 0xe18a0532ff0e7424 */ /* 0x000fe200078e00ff */
[----:B------:R1:W-:Y:S01]  /*2390*/  STL.128 [R1+0x610], R8 ;  /* 0x0006100801007387 */ /* 0x0003e20000100c00 */
[----:B------:R-:W-:Y:S01]  /*23a0*/  IMAD.MOV.U32 R19, RZ, RZ, 0x106ebd51 ;  /* 0x106ebd51ff137424 */ /* 0x000fe200078e00ff */
[----:B------:R-:W-:Y:S01]  /*23b0*/  MOV R27, RZ ;  /* 0x000000ff001b7202 */ /* 0x000fe20000000f00 */
[----:B------:R-:W-:-:S02]  /*23c0*/  IMAD.MOV.U32 R25, RZ, RZ, 0xf427ce9 ;  /* 0x0f427ce9ff197424 */ /* 0x000fc400078e00ff */
[----:B---3--:R-:W-:Y:S02]  /*23d0*/  HFMA2 R4, -RZ, RZ, -0.00032520294189453125, -0.000696659088134765625 ;  /* 0x8d5491b5ff047431 */ /* 0x008fe400000001ff */
[----:B------:R-:W-:Y:S01]  /*23e0*/  IMAD.MOV.U32 R5, RZ, RZ, 0x5dc47105 ;  /* 0x5dc47105ff057424 */ /* 0x000fe200078e00ff */
[----:B------:R-:W-:Y:S01]  /*23f0*/  MOV R7, 0x155060ff ;  /* 0x155060ff00077802 */ /* 0x000fe20000000f00 */
[----:B------:R-:W-:Y:S01]  /*2400*/  IMAD.MOV.U32 R6, RZ, RZ, -0x2bf9fb91 ;  /* 0xd406046fff067424 */ /* 0x000fe200078e00ff */
[----:B------:R2:W-:Y:S01]  /*2410*/  STL.128 [R1+0x620], R12 ;  /* 0x0006200c01007387 */ /* 0x0005e20000100c00 */
[----:B------:R-:W-:Y:S02]  /*2420*/  IMAD.MOV.U32 R26, RZ, RZ, 0x1e84f8c9 ;  /* 0x1e84f8c9ff1a7424 */ /* 0x000fe400078e00ff */
[----:B------:R-:W-:Y:S02]  /*2430*/  HFMA2 R30, -RZ, RZ, 8328, 0.0065155029296875 ;  /* 0x70111eacff1e7431 */ /* 0x000fe400000001ff */
[----:B------:R-:W-:Y:S01]  /*2440*/  IMAD.MOV.U32 R28, RZ, RZ, -0x797ff67d ;  /* 0x86800983ff1c7424 */ /* 0x000fe200078e00ff */
[----:B------:R3:W-:Y:S01]  /*2450*/  STL.128 [R1+0x650], R4 ;  /* 0x0006500401007387 */ /* 0x0007e20000100c00 */
[----:B0-----:R-:W-:-:S02]  /*2460*/  HFMA2 R20, -RZ, RZ, -0.82177734375, -773 ;  /* 0xba93e20aff147431 */ /* 0x001fc400000001ff */
[----:B------:R-:W-:Y:S01]  /*2470*/  IMAD.MOV.U32 R29, RZ, RZ, -0x12d4cdb8 ;  /* 0xed2b3248ff1d7424 */ /* 0x000fe200078e00ff */
[----:B------:R-:W-:Y:S01]  /*2480*/  MOV R23, 0x171b121d ;  /* 0x171b121d00177802 */ /* 0x000fe20000000f00 */
[----:B-1----:R-:W-:Y:S02]  /*2490*/  HFMA2 R10, -RZ, RZ, 3.625, -0.000176906585693359375 ;  /* 0x434089ccff0a7431 */ /* 0x002fe400000001ff */
[----:B------:R-:W-:Y:S01]  /*24a0*/  IMAD.MOV.U32 R8, RZ, RZ, -0x467e6dc ;  /* 0xfb981924ff087424 */ /* 0x000fe200078e00ff */
[----:B------:R0:W-:Y:S01]  /*24b0*/  STL.128 [R1+0x630], R16 ;  /* 0x0006301001007387 */ /* 0x0001e20000100c00 */
[----:B------:R-:W-:Y:S02]  /*24c0*/  IMAD.MOV.U32 R9, RZ, RZ, -0x16422969 ;  /* 0xe9bdd697ff097424 */ /* 0x000fe400078e00ff */
[----:B------:R-:W-:Y:S01]  /*24d0*/  IMAD.MOV.U32 R11, RZ, RZ, -0x61269889 ;  /* 0x9ed96777ff0b7424 */ /* 0x000fe200078e00ff */
[----:B------:R1:W-:Y:S01]  /*24e0*/  STL.128 [R1+0x680], R24 ;  /* 0x0006801801007387 */ /* 0x0003e20000100c00 */
[----:B------:R-:W-:Y:S01]  /*24f0*/  IMAD.MOV.U32 R31, RZ, RZ, 0x725a6c4e ;  /* 0x725a6c4eff1f7424 */ /* 0x000fe200078e00ff */
[----:B--2---:R-:W-:Y:S01]  /*2500*/  MOV R13, 0x8b890788 ;  /* 0x8b890788000d7802 */ /* 0x004fe20000000f00 */
[----:B------:R-:W-:Y:S01]  /*2510*/  IMAD.MOV.U32 R12, RZ, RZ, 0x42e8b0bd ;  /* 0x42e8b0bdff0c7424 */ /* 0x000fe200078e00ff */
[----:B------:R2:W-:Y:S01]  /*2520*/  STL.128 [R1+0x660], R8 ;  /* 0x0006600801007387 */ /* 0x0005e20000100c00 */
[----:B------:R-:W-:Y:S01]  /*2530*/  IMAD.MOV.U32 R14, RZ, RZ, 0x5b19e738 ;  /* 0x5b19e738ff0e7424 */ /* 0x000fe200078e00ff */
[----:B---3--:R-:W-:Y:S01]  /*2540*/  MOV R5, 0x38850f56 ;  /* 0x38850f5600057802 */ /* 0x008fe20000000f00 */
[----:B------:R-:W-:Y:S01]  /*2550*/  IMAD.MOV.U32 R15, RZ, RZ, -0x11378625 ;  /* 0xeec879dbff0f7424 */ /* 0x000fe200078e00ff */
[----:B------:R3:W-:Y:S01]  /*2560*/  STL.128 [R1+0x690], R28 ;  /* 0x0006901c01007387 */ /* 0x0007e20000100c00 */
[----:B------:R-:W-:-:S02]  /*2570*/  IMAD.MOV.U32 R4, RZ, RZ, -0xf10205 ;  /* 0xff0efdfbff047424 */ /* 0x000fc400078e00ff */
[----:B------:R-:W-:Y:S01]  /*2580*/  IMAD.MOV.U32 R6, RZ, RZ, -0x2a51c2e2 ;  /* 0xd5ae3d1eff067424 */ /* 0x000fe200078e00ff */
[----:B------:R4:W-:Y:S01]  /*2590*/  STL.128 [R1+0x670], R12 ;  /* 0x0006700c01007387 */ /* 0x0009e20000100c00 */
[----:B------:R-:W-:Y:S01]  /*25a0*/  IMAD.MOV.U32 R7, RZ, RZ, 0x392d3627 ;  /* 0x392d3627ff077424 */ /* 0x000fe200078e00ff */
[----:B0-----:R-:W-:Y:S01]  /*25b0*/  MOV R17, 0x20dc61a2 ;  /* 0x20dc61a200117802 */ /* 0x001fe20000000f00 */
[----:B------:R-:W-:Y:S01]  /*25c0*/  IMAD.MOV.U32 R21, RZ, RZ, 0x2aa0c0e5 ;  /* 0x2aa0c0e5ff157424 */ /* 0x000fe200078e00ff */
[----:B-1----:R-:W-:Y:S01]  /*25d0*/  MOV R26, 0xfcedb668 ;  /* 0xfcedb668001a7802 */ /* 0x002fe20000000f00 */
[----:B------:R-:W-:Y:S01]  /*25e0*/  IMAD.MOV.U32 R22, RZ, RZ, -0x1fddc3bd ;  /* 0xe0223c43ff167424 */ /* 0x000fe200078e00ff */
[----:B------:R0:W-:Y:S01]  /*25f0*/  STL.128 [R1+0x6a0], R4 ;  /* 0x0006a00401007387 */ /* 0x0001e20000100c00 */
[----:B------:R-:W-:Y:S02]  /*2600*/  IMAD.MOV.U32 R16, RZ, RZ, -0x3a3f7fb1 ;  /* 0xc5c0804fff107424 */ /* 0x000fe400078e00ff */
[----:B--2---:R-:W-:-:S02]  /*2610*/  HFMA2 R8, -RZ, RZ, -161.875, 0.000195026397705078125 ;  /* 0xd90f0a64ff087431 */ /* 0x004fc400000001ff */
[----:B------:R-:W-:Y:S01]  /*2620*/  IMAD.MOV.U32 R9, RZ, RZ, -0x59a397df ;  /* 0xa65c6821ff097424 */ /* 0x000fe200078e00ff */
[----:B------:R-:W-:Y:S01]  /*2630*/  MOV R11, 0x2e36243a ;  /* 0x2e36243a000b7802 */ /* 0x000fe20000000f00 */
[----:B------:R-:W-:Y:S01]  /*2640*/  IMAD.MOV.U32 R10, RZ, RZ, 0x545b9bd1 ;  /* 0x545b9bd1ff0a7424 */ /* 0x000fe200078e00ff */
[----:B------:R1:W-:Y:S01]  /*2650*/  STL.128 [R1+0x6e0], R20 ;  /* 0x0006e01401007387 */ /* 0x0003e20000100c00 */
[----:B------:R-:W-:Y:S02]  /*2660*/  IMAD.MOV.U32 R18, RZ, RZ, 0x4b775a69 ;  /* 0x4b775a69ff127424 */ /* 0x000fe400078e00ff */
[----:B---3--:R-:W-:Y:S02]  /*2670*/  HFMA2 R29, -RZ, RZ, -8.2194805145263671875e-05, 3.03125 ;  /* 0x85634210ff1d7431 */ /* 0x008fe400000001ff */
[----:B------:R-:W-:Y:S02]  /*2680*/  IMAD.MOV.U32 R19, RZ, RZ, 0x1a121c16 ;  /* 0x1a121c16ff137424 */ /* 0x000fe400078e00ff */
[----:B----4-:R-:W-:-:S02]  /*2690*/  HFMA2 R14, -RZ, RZ, -0.0016918182373046875, -0.30126953125 ;  /* 0x96eeb4d2ff0e7431 */ /* 0x010fc400000001ff */
[----:B------:R-:W-:Y:S01]  /*26a0*/  IMAD.MOV.U32 R12, RZ, RZ, 0x670a0cb1 ;  /* 0x670a0cb1ff0c7424 */ /* 0x000fe200078e00ff */
[----:B------:R2:W-:Y:S01]  /*26b0*/  STL.128 [R1+0x6b0], R8 ;  /* 0x0006b00801007387 */ /* 0x0005e20000100c00 */
[----:B------:R-:W-:Y:S02]  /*26c0*/  IMAD.MOV.U32 R13, RZ, RZ, -0x18a86cf1 ;  /* 0xe757930fff0d7424 */ /* 0x000fe400078e00ff */
[----:B------:R-:W-:Y:S02]  /*26d0*/  IMAD.MOV.U32 R15, RZ, RZ, -0x6e64e462 ;  /* 0x919b1b9eff0f7424 */ /* 0x000fe400078e00ff */
[----:B0-----:R-:W-:Y:S02]  /*26e0*/  HFMA2 R6, -RZ, RZ, -0.03680419921875, 0.08941650390625 ;  /* 0xa8b62db9ff067431 */ /* 0x001fe400000001ff */
[----:B------:R-:W-:Y:S01]  /*26f0*/  IMAD.MOV.U32 R4, RZ, RZ, 0xd090e0b ;  /* 0x0d090e0bff047424 */ /* 0x000fe200078e00ff */
[----:B------:R0:W-:Y:S01]  /*2700*/  STL.128 [R1+0x6d0], R16 ;  /* 0x0006d01001007387 */ /* 0x0001e20000100c00 */
[----:B------:R-:W-:-:S02]  /*2710*/  IMAD.MOV.U32 R5, RZ, RZ, -0x38740d53 ;  /* 0xc78bf2adff057424 */ /* 0x000fc400078e00ff */
[----:B------:R-:W-:Y:S01]  /*2720*/  IMAD.MOV.U32 R7, RZ, RZ, -0x56e1eb38 ;  /* 0xa91e14c8ff077424 */ /* 0x000fe200078e00ff */
[----:B------:R3:W-:Y:S01]  /*2730*/  STL.128 [R1+0x6c0], R12 ;  /* 0x0006c00c01007387 */ /* 0x0007e20000100c00 */
[----:B------:R-:W-:Y:S01]  /*2740*/  IMAD.MOV.U32 R24, RZ, RZ, 0x29438b76 ;  /* 0x29438b76ff187424 */ /* 0x000fe200078e00ff */
[----:B-1----:R-:W-:Y:S01]  /*2750*/  MOV R22, 0xa2ca8cfe ;  /* 0xa2ca8cfe00167802 */ /* 0x002fe20000000f00 */
[----:B------:R-:W-:Y:S01]  /*2760*/  IMAD.MOV.U32 R25, RZ, RZ, -0x39dc3424 ;  /* 0xc623cbdcff197424 */ /* 0x000fe200078e00ff */
[----:B------:R1:W-:Y:S01]  /*2770*/  STL.128 [R1+0x6f0], R4 ;  /* 0x0006f00401007387 */ /* 0x0003e20000100c00 */
[----:B------:R-:W-:Y:S01]  /*2780*/  IMAD.MOV.U32 R27, RZ, RZ, -0xe1b479d ;  /* 0xf1e4b863ff1b7424 */ /* 0x000fe200078e00ff */
[----:B--2---:R-:W-:Y:S01]  /*2790*/  MOV R9, 0x775af4c ;  /* 0x0775af4c00097802 */ /* 0x004fe20000000f00 */
[----:B------:R-:W-:Y:S02]  /*27a0*/  IMAD.MOV.U32 R8, RZ, RZ, 0x19f15785 ;  /* 0x19f15785ff087424 */ /* 0x000fe400078e00ff */
[----:B------:R-:W-:Y:S01]  /*27b0*/  IMAD.MOV.U32 R10, RZ, RZ, -0x22661145 ;  /* 0xdd99eebbff0a7424 */ /* 0x000fe200078e00ff */
[----:B------:R2:W-:Y:S01]  /*27c0*/  STL.128 [R1+0x720], R24 ;  /* 0x0007201801007387 */ /* 0x0005e20000100c00 */
[----:B------:R-:W-:-:S02]  /*27d0*/  IMAD.MOV.U32 R11, RZ, RZ, 0x607fa3fd ;  /* 0x607fa3fdff0b7424 */ /* 0x000fc400078e00ff */
[----:B0-----:R-:W-:Y:S02]  /*27e0*/  HFMA2 R19, -RZ, RZ, -0.000512599945068359375, 0.01354217529296875 ;  /* 0x903322efff137431 */ /* 0x001fe400000001ff */
[----:B------:R-:W-:Y:S01]  /*27f0*/  IMAD.MOV.U32 R20, RZ, RZ, 0x4e4987c7 ;  /* 0x4e4987c7ff147424 */ /* 0x000fe200078e00ff */
[----:B------:R-:W-:Y:S01]  /*2800*/  MOV R16, 0x8cfca8c4 ;  /* 0x8cfca8c400107802 */ /* 0x000fe20000000f00 */
[----:B------:R-:W-:Y:S02]  /*2810*/  IMAD.MOV.U32 R21, RZ, RZ, -0x2ec7263f ;  /* 0xd138d9c1ff157424 */ /* 0x000fe400078e00ff */
[----:B---3--:R-:W-:Y:S02]  /*2820*/  HFMA2 R12, -RZ, RZ, 0.0234527587890625, -31216 ;  /* 0x2601f79fff0c7431 */ /* 0x008fe400000001ff */
[----:B------:R-:W-:Y:S01]  /*2830*/  IMAD.MOV.U32 R13, RZ, RZ, -0xa8da344 ;  /* 0xf5725cbcff0d7424 */ /* 0x000fe200078e00ff */
[----:B------:R-:W-:Y:S01]  /*2840*/  MOV R15, 0x7efb5b34 ;  /* 0x7efb5b34000f7802 */ /* 0x000fe20000000f00 */
[----:B------:R-:W-:-:S02]  /*2850*/  IMAD.MOV.U32 R14, RZ, RZ, 0x3b6644c5 ;  /* 0x3b6644c5ff0e7424 */ /* 0x000fc400078e00ff */
[----:B-1----:R-:W-:Y:S01]  /*2860*/  HFMA2 R7, -RZ, RZ, -0.01007843017578125, -7.42578125 ;  /* 0xa129c76dff077431 */ /* 0x002fe200000001ff */
[----:B------:R-:W-:Y:S01]  /*2870*/  MOV R4, 0x244a857d ;  /* 0x244a857d00047802 */ /* 0x000fe20000000f00 */
[----:B------:R-:W-:Y:S01]  /*2880*/  IMAD.MOV.U32 R5, RZ, RZ, 0x3dbbd2f8 ;  /* 0x3dbbd2f8ff057424 */ /* 0x000fe200078e00ff */
[----:B------:R0:W-:Y:S01]  /*2890*/  STL.128 [R1+0x700], R8 ;  /* 0x0007000801007387 */ /* 0x0001e20000100c00 */
[----:B------:R-:W-:Y:S02]  /*28a0*/  IMAD.MOV.U32 R6, RZ, RZ, 0x32f9ae11 ;  /* 0x32f9ae11ff067424 */ /* 0x000fe400078e00ff */
[----:B------:R-:W-:Y:S01]  /*28b0*/  IMAD.MOV.U32 R23, RZ, RZ, 0xbd49836 ;  /* 0x0bd49836ff177424 */ /* 0x000fe200078e00ff */
[----:B------:R1:W-:Y:S01]  /*28c0*/  STL.128 [R1+0x710], R12 ;  /* 0x0007100c01007387 */ /* 0x0003e20000100c00 */
[----:B------:R-:W-:Y:S02]  /*28d0*/  IMAD.MOV.U32 R28, RZ, RZ, -0x23ce2836 ;  /* 0xdc31d7caff1c7424 */ /* 0x000fe400078e00ff */
[----:B--2---:R-:W-:-:S02]  /*28e0*/  HFMA2 R25, -RZ, RZ, -0.00095367431640625, 2808 ;  /* 0x93d0697cff197431 */ /* 0x004fc400000001ff */
[----:B------:R-:W-:Y:S01]  /*28f0*/  IMAD.MOV.U32 R30, RZ, RZ, 0x22971340 ;  /* 0x22971340ff1e7424 */ /* 0x000fe200078e00ff */
[----:B------:R2:W-:Y:S01]  /*2900*/  STL.128 [R1+0x740], R4 ;  /* 0x0007400401007387 */ /* 0x0005e20000100c00 */
[----:B------:R-:W-:Y:S02]  /*2910*/  IMAD.MOV.U32 R31, RZ, RZ, 0x11c68420 ;  /* 0x11c68420ff1f7424 */ /* 0x000fe400078e00ff */
[----:B------:R-:W-:Y:S01]  /*2920*/  IMAD.MOV.U32 R17, RZ, RZ, 0x3ff0a01a ;  /* 0x3ff0a01aff117424 */ /* 0x000fe200078e00ff */
[----:B------:R3:W-:Y:S01]  /*2930*/  STL.128 [R1+0x780], R20 ;  /* 0x0007801401007387 */ /* 0x0007e20000100c00 */
[----:B------:R-:W-:Y:S02]  /*2940*/  IMAD.MOV.U32 R18, RZ, RZ, 0x2c7d56d8 ;  /* 0x2c7d56d8ff127424 */ /* 0x000fe400078e00ff */
[----:B------:R-:W-:Y:S01]  /*2950*/  IMAD.MOV.U32 R24, RZ, RZ, -0x7fa26042 ;  /* 0x805d9fbeff187424 */ /* 0x000fe200078e00ff */
[----:B0-----:R-:W-:Y:S01]  /*2960*/  MOV R10, 0x52860dec ;  /* 0x52860dec000a7802 */ /* 0x001fe20000000f00 */
[----:B------:R-:W-:Y:S01]  /*2970*/  IMAD.MOV.U32 R8, RZ, RZ, 0x2f9e1d4b ;  /* 0x2f9e1d4bff087424 */ /* 0x000fe200078e00ff */
[----:B------:R0:W-:Y:S01]  /*2980*/  STL.128 [R1+0x730], R28 ;  /* 0x0007301c01007387 */ /* 0x0001e20000100c00 */
[----:B------:R-:W-:-:S02]  /*2990*/  IMAD.MOV.U32 R9, RZ, RZ, 0x30b2dcf3 ;  /* 0x30b2dcf3ff097424 */ /* 0x000fc400078e00ff */
[----:B-1----:R-:W-:Y:S02]  /*29a0*/  HFMA2 R13, -RZ, RZ, -0.6796875, -0.043731689453125 ;  /* 0xb970a999ff0d7431 */ /* 0x002fe400000001ff */
[----:B------:R-:W-:Y:S01]  /*29b0*/  IMAD.MOV.U32 R11, RZ, RZ, -0x1c3e8830 ;  /* 0xe3c177d0ff0b7424 */ /* 0x000fe200078e00ff */
[----:B------:R1:W-:Y:S01]  /*29c0*/  STL.128 [R1+0x770], R16 ;  /* 0x0007701001007387 */ /* 0x0003e20000100c00 */
[----:B------:R-:W-:Y:S02]  /*29d0*/  IMAD.MOV.U32 R12, RZ, RZ, 0x16b32b6c ;  /* 0x16b32b6cff0c7424 */ /* 0x000fe400078e00ff */
[----:B--2---:R-:W-:Y:S02]  /*29e0*/  HFMA2 R5, -RZ, RZ, -414.5, -0.0201416015625 ;  /* 0xde7aa528ff057431 */ /* 0x004fe400000001ff */
[----:B------:R-:W-:Y:S01]  /*29f0*/  IMAD.MOV.U32 R14, RZ, RZ, 0x489411fa ;  /* 0x489411faff0e7424 */ /* 0x000fe200078e00ff */
[----:B------:R2:W-:Y:S01]  /*2a00*/  STL.128 [R1+0x750], R8 ;  /* 0x0007500801007387 */ /* 0x0005e20000100c00 */
[----:B------:R-:W-:Y:S01]  /*2a10*/  IMAD.MOV.U32 R15, RZ, RZ, 0x64e94722 ;  /* 0x64e94722ff0f7424 */ /* 0x000fe200078e00ff */
[----:B---3--:R-:W-:Y:S01]  /*2a20*/  MOV R21, 0xca82fca6 ;  /* 0xca82fca600157802 */ /* 0x008fe20000000f00 */
[----:B------:R-:W-:-:S02]  /*2a30*/  IMAD.MOV.U32 R4, RZ, RZ, -0x7e0a5931 ;  /* 0x81f5a6cfff047424 */ /* 0x000fc400078e00ff */
[----:B------:R-:W-:Y:S01]  /*2a40*/  IMAD.MOV.U32 R6, RZ, RZ, -0x714825da ;  /* 0x8eb7da26ff067424 */ /* 0x000fe200078e00ff */
[----:B------:R3:W-:Y:S01]  /*2a50*/  STL.128 [R1+0x760], R12 ;  /* 0x0007600c01007387 */ /* 0x0007e20000100c00 */
[----:B------:R-:W-:Y:S02]  /*2a60*/  IMAD.MOV.U32 R7, RZ, RZ, -0x4052c05c ;  /* 0xbfad3fa4ff077424 */ /* 0x000fe400078e00ff */
[----:B0-----:R-:W-:Y:S02]  /*2a70*/  HFMA2 R31, -RZ, RZ, -0.90380859375, -239.375 ;  /* 0xbb3bdb7bff1f7431 */ /* 0x001fe400000001ff */
[----:B------:R-:W-:Y:S01]  /*2a80*/  IMAD.MOV.U32 R26, RZ, RZ, 0x2dd56fa9 ;  /* 0x2dd56fa9ff1a7424 */ /* 0x000fe200078e00ff */
[----:B------:R-:W-:Y:S01]  /*2a90*/  MOV R28, 0x99acc83b ;  /* 0x99acc83b001c7802 */ /* 0x000fe20000000f00 */
[----:B------:R-:W-:Y:S01]  /*2aa0*/  IMAD.MOV.U32 R27, RZ, RZ, 0x1225cfb3 ;  /* 0x1225cfb3ff1b7424 */ /* 0x000fe200078e00ff */
[----:B------:R0:W-:Y:S01]  /*2ab0*/  STL.128 [R1+0x790], R4 ;  /* 0x0007900401007387 */ /* 0x0001e20000100c00 */
[----:B------:R-:W-:-:S02]  /*2ac0*/  IMAD.MOV.U32 R20, RZ, RZ, -0x43b18bc9 ;  /* 0xbc4e7437ff147424 */ /* 0x000fc400078e00ff */
[----:B-1----:R-:W-:Y:S02]  /*2ad0*/  HFMA2 R18, -RZ, RZ, -0.00113391876220703125, -6.1875 ;  /* 0x94a5c630ff127431 */ /* 0x002fe400000001ff */
[----:B------:R-:W-:Y:S02]  /*2ae0*/  IMAD.MOV.U32 R22, RZ, RZ, -0x2f6f1f50 ;  /* 0xd090e0b0ff167424 */ /* 0x000fe400078e00ff */
[----:B--2---:R-:W-:Y:S01]  /*2af0*/  HFMA2 R11, -RZ, RZ, 6.4921875, 70.125 ;  /* 0x467e5462ff0b7431 */ /* 0x004fe200000001ff */
[----:B------:R-:W-:Y:S01]  /*2b00*/  MOV R8, 0x9d3a2ce4 ;  /* 0x9d3a2ce400087802 */ /* 0x000fe20000000f00 */
[----:B------:R-:W-:Y:S01]  /*2b10*/  IMAD.MOV.U32 R9, RZ, RZ, -0x6d87aff3 ;  /* 0x9278500dff097424 */ /* 0x000fe200078e00ff */
[----:B------:R1:W-:Y:S01]  /*2b20*/  STL.128 [R1+0x7c0], R24 ;  /* 0x0007c01801007387 */ /* 0x0003e20000100c00 */
[----:B------:R-:W-:Y:S02]  /*2b30*/  IMAD.MOV.U32 R10, RZ, RZ, -0x33a09565 ;  /* 0xcc5f6a9bff0a7424 */ /* 0x000fe400078e00ff */
[----:B---3--:R-:W-:Y:S01]  /*2b40*/  IMAD.MOV.U32 R12, RZ, RZ, 0x138df6c2 ;  /* 0x138df6c2ff0c7424 */ /* 0x008fe200078e00ff */
[----:B------:R-:W-:Y:S01]  /*2b50*/  MOV R14, 0xf7392e5e ;  /* 0xf7392e5e000e7802 */ /* 0x000fe20000000f00 */
[----:B------:R-:W-:Y:S01]  /*2b60*/  IMAD.MOV.U32 R13, RZ, RZ, -0x47276f18 ;  /* 0xb8d890e8ff0d7424 */ /* 0x000fe200078e00ff */
[----:B------:R2:W-:Y:S01]  /*2b70*/  STL.128 [R1+0x7a0], R8 ;  /* 0x0007a00801007387 */ /* 0x0005e20000100c00 */
[----:B------:R-:W-:-:S02]  /*2b80*/  IMAD.MOV.U32 R15, RZ, RZ, -0x503c7d0b ;  /* 0xafc382f5ff0f7424 */ /* 0x000fc400078e00ff */
[----:B0-----:R-:W-:Y:S01]  /*2b90*/  IMAD.MOV.U32 R4, RZ, RZ, 0x7826cd09 ;  /* 0x7826cd09ff047424 */ /* 0x001fe200078e00ff */
[----:B------:R-:W-:Y:S01]  /*2ba0*/  MOV R6, 0xb79aec01 ;  /* 0xb79aec0100067802 */ /* 0x000fe20000000f00 */
[----:B------:R-:W-:Y:S01]  /*2bb0*/  IMAD.MOV.U32 R5, RZ, RZ, 0x18596ef4 ;  /* 0x18596ef4ff057424 */ /* 0x000fe200078e00ff */
[----:B------:R0:W-:Y:S01]  /*2bc0*/  STL.128 [R1+0x7b0], R12 ;  /* 0x0007b00c01007387 */ /* 0x0001e20000100c00 */
[----:B------:R-:W-:Y:S02]  /*2bd0*/  IMAD.MOV.U32 R7, RZ, RZ, -0x65b07c58 ;  /* 0x9a4f83a8ff077424 */ /* 0x000fe400078e00ff */
[----:B------:R-:W-:Y:S02]  /*2be0*/  IMAD.MOV.U32 R23, RZ, RZ, -0x2758cceb ;  /* 0xd8a73315ff177424 */ /* 0x000fe400078e00ff */
[----:B-1----:R-:W-:Y:S02]  /*2bf0*/  HFMA2 R24, -RZ, RZ, -3260, -0.0048980712890625 ;  /* 0xea5e9d04ff187431 */ /* 0x002fe400000001ff */
[----:B------:R-:W-:Y:S01]  /*2c00*/  IMAD.MOV.U32 R29, RZ, RZ, 0x7d1810a7 ;  /* 0x7d1810a7ff1d7424 */ /* 0x000fe200078e00ff */
[----:B------:R1:W-:Y:S01]  /*2c10*/  STL.128 [R1+0x7e0], R4 ;  /* 0x0007e00401007387 */ /* 0x0003e20000100c00 */
[----:B------:R-:W-:Y:S01]  /*2c20*/  IMAD.MOV.U32 R30, RZ, RZ, 0x639ce86e ;  /* 0x639ce86eff1e7424 */ /* 0x000fe200078e00ff */
[----:B------:R-:W-:Y:S01]  /*2c30*/  MOV R27, 0x410bfb2e ;  /* 0x410bfb2e001b7802 */ /* 0x000fe20000000f00 */
[----:B------:R-:W-:-:S02]  /*2c40*/  IMAD.MOV.U32 R16, RZ, RZ, -0x4d5bce51 ;  /* 0xb2a431afff107424 */ /* 0x000fc400078e00ff */
[----:B--2---:R-:W-:Y:S02]  /*2c50*/  HFMA2 R9, -RZ, RZ, -1791, -0.05072021484375 ;  /* 0xe6ffaa7eff097431 */ /* 0x004fe400000001ff */
[----:B------:R-:W-:Y:S01]  /*2c60*/  IMAD.MOV.U32 R8, RZ, RZ, 0x6e95e665 ;  /* 0x6e95e665ff087424 */ /* 0x000fe200078e00ff */
[----:B------:R2:W-:Y:S01]  /*2c70*/  STL.128 [R1+0x820], R20 ;  /* 0x0008201401007387 */ /* 0x0005e20000100c00 */
[----:B------:R-:W-:Y:S02]  /*2c80*/  IMAD.MOV.U32 R10, RZ, RZ, -0x3043def8 ;  /* 0xcfbc2108ff0a7424 */ /* 0x000fe400078e00ff */
[----:B------:R-:W-:Y:S01]  /*2c90*/  IMAD.MOV.U32 R11, RZ, RZ, -0x17ea101a ;  /* 0xe815efe6ff0b7424 */ /* 0x000fe200078e00ff */
[----:B0-----:R-:W-:Y:S01]  /*2ca0*/  MOV R12, 0x9be7bad9 ;  /* 0x9be7bad9000c7802 */ /* 0x001fe20000000f00 */
[----:B------:R-:W-:Y:S01]  /*2cb0*/  IMAD.MOV.U32 R13, RZ, RZ, 0x366f4ace ;  /* 0x366f4aceff0d7424 */ /* 0x000fe200078e00ff */
[----:B------:R-:W-:Y:S01]  /*2cc0*/  MOV R15, 0x7cb029d6 ;  /* 0x7cb029d6000f7802 */ /* 0x000fe20000000f00 */
[----:B------:R-:W-:Y:S01]  /*2cd0*/  IMAD.MOV.U32 R14, RZ, RZ, 0x99fead4 ;  /* 0x099fead4ff0e7424 */ /* 0x000fe200078e00ff */
[----:B------:R0:W-:Y:S01]  /*2ce0*/  STL.128 [R1+0x7f0], R8 ;  /* 0x0007f00801007387 */ /* 0x0001e20000100c00 */
[----:B------:R-:W-:-:S02]  /*2cf0*/  IMAD.MOV.U32 R17, RZ, RZ, 0x233f2a31 ;  /* 0x233f2a31ff117424 */ /* 0x000fc400078e00ff */
[----:B-1----:R-:W-:Y:S02]  /*2d00*/  HFMA2 R4, -RZ, RZ, -0.00196075439453125, -10832 ;  /* 0x9804f14aff047431 */ /* 0x002fe400000001ff */
[----:B------:R-:W-:Y:S01]  /*2d10*/  IMAD.MOV.U32 R5, RZ, RZ, -0x2513be09 ;  /* 0xdaec41f7ff057424 */ /* 0x000fe200078e00ff */
[----:B------:R-:W-:Y:S01]  /*2d20*/  MOV R7, 0xf691172f ;  /* 0xf691172f00077802 */ /* 0x000fe20000000f00 */
[----:B------:R-:W-:Y:S01]  /*2d30*/  IMAD.MOV.U32 R6, RZ, RZ, 0x50cd7f0e ;  /* 0x50cd7f0eff067424 */ /* 0x000fe200078e00ff */
[----:B------:R1:W-:Y:S01]  /*2d40*/  STL.128 [R1+0x800], R12 ;  /* 0x0008000c01007387 */ /* 0x0003e20000100c00 */
[----:B------:R-:W-:Y:S02]  /*2d50*/  IMAD.MOV.U32 R19, RZ, RZ, 0x66a235c0 ;  /* 0x66a235c0ff137424 */ /* 0x000fe400078e00ff */
[----:B--2---:R-:W-:Y:S02]  /*2d60*/  HFMA2 R20, -RZ, RZ, -15736, -13.0078125 ;  /* 0xf3afca81ff147431 */ /* 0x004fe400000001ff */
[----:B------:R-:W-:Y:S01]  /*2d70*/  IMAD.MOV.U32 R25, RZ, RZ, 0x358c015d ;  /* 0x358c015dff197424 */ /* 0x000fe200078e00ff */
[----:B------:R2:W-:Y:S01]  /*2d80*/  STL.128 [R1+0x830], R4 ;  /* 0x0008300401007387 */ /* 0x0005e20000100c00 */
[----:B------:R-:W-:Y:S01]  /*2d90*/  IMAD.MOV.U32 R26, RZ, RZ, 0x7487fa73 ;  /* 0x7487fa73ff1a7424 */ /* 0x000fe200078e00ff */
[----:B------:R-:W-:Y:S01]  /*2da0*/  MOV R23, 0x40a3c25f ;  /* 0x40a3c25f00177802 */ /* 0x000fe20000000f00 */
[----:B------:R-:W-:Y:S01]  /*2db0*/  IMAD.MOV.U32 R21, RZ, RZ, -0x3b9746c2 ;  /* 0xc468b93eff157424 */ /* 0x000fe200078e00ff */
[----:B------:R3:W-:Y:S01]  /*2dc0*/  STL.128 [R1+0x7d0], R28 ;  /* 0x0007d01c01007387 */ /* 0x0007e20000100c00 */
[----:B------:R-:W-:-:S02]  /*2dd0*/  IMAD.MOV.U32 R22, RZ, RZ, 0x3424382c ;  /* 0x3424382cff167424 */ /* 0x000fc400078e00ff */
[----:B0-----:R-:W-:Y:S02]  /*2de0*/  HFMA2 R10, -RZ, RZ, 22.65625, -17.3125 ;  /* 0x4daacc54ff0a7431 */ /* 0x001fe400000001ff */
[----:B------:R-:W-:Y:S01]  /*2df0*/  IMAD.MOV.U32 R8, RZ, RZ, -0x29b28973 ;  /* 0xd64d768dff087424 */ /* 0x000fe200078e00ff */
[----:B------:R0:W-:Y:S01]  /*2e00*/  STL.128 [R1+0x810], R16 ;  /* 0x0008101001007387 */ /* 0x0001e20000100c00 */
[----:B------:R-:W-:Y:S02]  /*2e10*/  IMAD.MOV.U32 R9, RZ, RZ, -0x4f10bcb3 ;  /* 0xb0ef434dff097424 */ /* 0x000fe400078e00ff */
[----:B------:R-:W-:Y:S01]  /*2e20*/  IMAD.MOV.U32 R11, RZ, RZ, 0x496e4df ;  /* 0x0496e4dfff0b7424 */ /* 0x000fe200078e00ff */
[----:B-1----:R-:W-:Y:S01]  /*2e30*/  MOV R13, 0x886a4c1b ;  /* 0x886a4c1b000d7802 */ /* 0x002fe20000000f00 */
[----:B------:R-:W-:Y:S01]  /*2e40*/  IMAD.MOV.U32 R12, RZ, RZ, -0x4a2e611d ;  /* 0xb5d19ee3ff0c7424 */ /* 0x000fe200078e00ff */
[----:B------:R1:W-:Y:S01]  /*2e50*/  STL.128 [R1+0x860], R24 ;  /* 0x0008601801007387 */ /* 0x0003e20000100c00 */
[----:B------:R-:W-:Y:S01]  /*2e60*/  IMAD.MOV.U32 R14, RZ, RZ, 0x1f2cc1b8 ;  /* 0x1f2cc1b8ff0e7424 */ /* 0x000fe200078e00ff */
[----:B--2---:R-:W-:Y:S01]  /*2e70*/  MOV R5, 0xca1377a ;  /* 0x0ca1377a00057802 */ /* 0x004fe20000000f00 */
[----:B------:R-:W-:Y:S01]  /*2e80*/  IMAD.MOV.U32 R15, RZ, RZ, 0x5165467f ;  /* 0x5165467fff0f7424 */ /* 0x000fe200078e00ff */
[----:B------:R2:W-:Y:S01]  /*2e90*/  STL.128 [R1+0x840], R8 ;  /* 0x0008400801007387 */ /* 0x0005e20000100c00 */
[----:B------:R-:W-:-:S02]  /*2ea0*/  IMAD.MOV.U32 R4, RZ, RZ, 0x61d79a8c ;  /* 0x61d79a8cff047424 */ /* 0x000fc400078e00ff */
[----:B---3--:R-:W-:Y:S02]  /*2eb0*/  HFMA2 R30, -RZ, RZ, 97, -2662 ;  /* 0x5610e933ff1e7431 */ /* 0x008fe400000001ff */
[----:B------:R-:W-:Y:S01]  /*2ec0*/  IMAD.MOV.U32 R6, RZ, RZ, 0x14f8598e ;  /* 0x14f8598eff067424 */ /* 0x000fe200078e00ff */
[----:B------:R3:W-:Y:S01]  /*2ed0*/  STL.128 [R1+0x850], R12 ;  /* 0x0008500c01007387 */ /* 0x0007e20000100c00 */
[----:B------:R-:W-:Y:S01]  /*2ee0*/  IMAD.MOV.U32 R7, RZ, RZ, 0x3c13eb89 ;  /* 0x3c13eb89ff077424 */ /* 0x000fe200078e00ff */
[----:B0-----:R-:W-:Y:S01]  /*2ef0*/  MOV R17, 0xaafd5f5b ;  /* 0xaafd5f5b00117802 */ /* 0x001fe20000000f00 */
[----:B------:R-:W-:Y:S01]  /*2f00*/  IMAD.MOV.U32 R28, RZ, RZ, 0x1d67b35a ;  /* 0x1d67b35aff1c7424 */ /* 0x000fe200078e00ff */
[----:B------:R0:W-:Y:S01]  /*2f10*/  STL.128 [R1+0x8c0], R20 ;  /* 0x0008c01401007387 */ /* 0x0001e20000100c00 */
[----:B------:R-:W-:Y:S02]  /*2f20*/  IMAD.MOV.U32 R29, RZ, RZ, -0x2d246dae ;  /* 0xd2db9252ff1d7424 */ /* 0x000fe400078e00ff */
[----:B------:R-:W-:Y:S01]  /*2f30*/  IMAD.MOV.U32 R31, RZ, RZ, 0x47d66d13 ;  /* 0x47d66d13ff1f7424 */ /* 0x000fe200078e00ff */
[----:B------:R4:W-:Y:S01]  /*2f40*/  STL.128 [R1+0x880], R4 ;  /* 0x0008800401007387 */ /* 0x0009e20000100c00 */
[----:B------:R-:W-:-:S02]  /*2f50*/  IMAD.MOV.U32 R16, RZ, RZ, -0x3208ac16 ;  /* 0xcdf753eaff107424 */ /* 0x000fc400078e00ff */
[----:B-1----:R-:W-:Y:S02]  /*2f60*/  HFMA2 R26, -RZ, RZ, 0.0017337799072265625, -3.8203125 ;  /* 0x171ac3a4ff1a7431 */ /* 0x002fe400000001ff */
[----:B------:R-:W-:Y:S02]  /*2f70*/  IMAD.MOV.U32 R18, RZ, RZ, 0x6f3ddf14 ;  /* 0x6f3ddf14ff127424 */ /* 0x000fe400078e00ff */
[----:B--2---:R-:W-:Y:S02]  /*2f80*/  HFMA2 R8, -RZ, RZ, 0.0299224853515625, -27.71875 ;  /* 0x27a9ceeeff087431 */ /* 0x004fe400000001ff */
[----:B------:R-:W-:Y:S01]  /*2f90*/  IMAD.MOV.U32 R9, RZ, RZ, -0x369e48cb ;  /* 0xc961b735ff097424 */ /* 0x000fe200078e00ff */
[----:B------:R-:W-:Y:S01]  /*2fa0*/  MOV R11, 0xb1477a3c ;  /* 0xb1477a3c000b7802 */ /* 0x000fe20000000f00 */
[----:B------:R-:W-:Y:S02]  /*2fb0*/  IMAD.MOV.U32 R10, RZ, RZ, -0x1ae31e13 ;  /* 0xe51ce1edff0a7424 */ /* 0x000fe400078e00ff */
[----:B---3--:R-:W-:-:S02]  /*2fc0*/  HFMA2 R14, -RZ, RZ, -24.3125, 0.0021839141845703125 ;  /* 0xce141879ff0e7431 */ /* 0x008fc400000001ff */
[----:B------:R-:W-:Y:S01]  /*2fd0*/  IMAD.MOV.U32 R12, RZ, RZ, -0x202d63a7 ;  /* 0xdfd29c59ff0c7424 */ /* 0x000fe200078e00ff */
[----:B------:R1:W-:Y:S01]  /*2fe0*/  STL.128 [R1+0x870], R28 ;  /* 0x0008701c01007387 */ /* 0x0003e20000100c00 */
[----:B------:R-:W-:Y:S02]  /*2ff0*/  IMAD.MOV.U32 R13, RZ, RZ, 0x73f2553f ;  /* 0x73f2553fff0d7424 */ /* 0x000fe400078e00ff */
[----:B0-----:R-:W-:Y:S02]  /*3000*/  HFMA2 R22, -RZ, RZ, 5884, -3828 ;  /* 0x6dbfeb7aff167431 */ /* 0x001fe400000001ff */
[----:B------:R-:W-:Y:S01]  /*3010*/  IMAD.MOV.U32 R15, RZ, RZ, 0x37c773bf ;  /* 0x37c773bfff0f7424 */ /* 0x000fe200078e00ff */
[----:B------:R0:W-:Y:S01]  /*3020*/  STL.128 [R1+0x890], R8 ;  /* 0x0008900801007387 */ /* 0x0001e20000100c00 */
[----:B------:R-:W-:Y:S02]  /*3030*/  IMAD.MOV.U32 R19, RZ, RZ, -0x24bb877a ;  /* 0xdb447886ff137424 */ /* 0x000fe400078e00ff */
[----:B----4-:R-:W-:-:S02]  /*3040*/  HFMA2 R6, -RZ, RZ, 10.46875, 0.035491943359375 ;  /* 0x493c288bff067431 */ /* 0x010fc400000001ff */
[----:B------:R-:W-:Y:S01]  /*3050*/  IMAD.MOV.U32 R4, RZ, RZ, -0x3ce2e98e ;  /* 0xc31d1672ff047424 */ /* 0x000fe200078e00ff */
[----:B------:R2:W-:Y:S01]  /*3060*/  STL.128 [R1+0x8a0], R12 ;  /* 0x0008a00c01007387 */ /* 0x0005e20000100c00 */
[----:B------:R-:W-:Y:S02]  /*3070*/  IMAD.MOV.U32 R5, RZ, RZ, 0x25e2bc0c ;  /* 0x25e2bc0cff057424 */ /* 0x000fe400078e00ff */
[----:B------:R-:W-:Y:S01]  /*3080*/  IMAD.MOV.U32 R7, RZ, RZ, -0x6af200bf ;  /* 0x950dff41ff077424 */ /* 0x000fe200078e00ff */
[----:B------:R3:W-:Y:S01]  /*3090*/  STL.128 [R1+0x8b0], R16 ;  /* 0x0008b01001007387 */ /* 0x0007e20000100c00 */
[----:B------:R-:W-:Y:S02]  /*30a0*/  IMAD.MOV.U32 R24, RZ, RZ, -0xbaeaf59 ;  /* 0xf45150a7ff187424 */ /* 0x000fe400078e00ff */
[----:B------:R-:W-:Y:S01]  /*30b0*/  IMAD.MOV.U32 R25, RZ, RZ, 0x417e5365 ;  /* 0x417e5365ff197424 */ /* 0x000fe200078e00ff */
[----:B------:R4:W-:Y:S01]  /*30c0*/  STL.128 [R1+0x8d0], R4 ;  /* 0x0008d00401007387 */ /* 0x0009e20000100c00 */
[----:B------:R-:W-:Y:S01]  /*30d0*/  IMAD.MOV.U32 R27, RZ, RZ, 0x273a965e ;  /* 0x273a965eff1b7424 */ /* 0x000fe200078e00ff */
[----:B-1----:R-:W-:Y:S01]  /*30e0*/  MOV R29, 0x9d1ff145 ;  /* 0x9d1ff145001d7802 */ /* 0x002fe20000000f00 */
[----:B------:R-:W-:Y:S01]  /*30f0*/  IMAD.MOV.U32 R20, RZ, RZ, -0x70fc18a1 ;  /* 0x8f03e75fff147424 */ /* 0x000fe200078e00ff */
[----:B0-----:R-:W-:Y:S01]  /*3100*/  MOV R9, 0xb30c08de ;  /* 0xb30c08de00097802 */ /* 0x001fe20000000f00 */
[----:B------:R-:W-:Y:S01]  /*3110*/  IMAD.MOV.U32 R8, RZ, RZ, 0x1a83971 ;  /* 0x01a83971ff087424 */ /* 0x000fe200078e00ff */
[----:B------:R0:W-:Y:S01]  /*3120*/  STL.128 [R1+0x900], R24 ;  /* 0x0009001801007387 */ /* 0x0001e20000100c00 */
[----:B------:R-:W-:-:S02]  /*3130*/  IMAD.MOV.U32 R10, RZ, RZ, -0x1b4b2764 ;  /* 0xe4b4d89cff0a7424 */ /* 0x000fc400078e00ff */
[----:B--2---:R-:W-:Y:S02]  /*3140*/  HFMA2 R12, -RZ, RZ, -7.3134899139404296875e-05, 60448 ;  /* 0x84cb7b61ff0c7431 */ /* 0x004fe400000001ff */
[----:B------:R-:W-:Y:S01]  /*3150*/  IMAD.MOV.U32 R11, RZ, RZ, -0x3ea99b70 ;  /* 0xc1566490ff0b7424 */ /* 0x000fe200078e00ff */
[----:B------:R-:W-:Y:S01]  /*3160*/  MOV R15, 0x57b8d042 ;  /* 0x57b8d042000f7802 */ /* 0x000fe20000000f00 */
[----:B------:R-:W-:Y:S02]  /*3170*/  IMAD.MOV.U32 R13, RZ, RZ, -0x49cd2a90 ;  /* 0xb632d570ff0d7424 */ /* 0x000fe400078e00ff */
[----:B---3--:R-:W-:Y:S02]  /*3180*/  HFMA2 R16, -RZ, RZ, 0.12127685546875, 3.7491321563720703125e-05 ;  /* 0x2fc30275ff107431 */ /* 0x008fe400000001ff */
[----:B------:R-:W-:Y:S01]  /*3190*/  IMAD.MOV.U32 R14, RZ, RZ, 0x5c6c4874 ;  /* 0x5c6c4874ff0e7424 */ /* 0x000fe200078e00ff */
[----:B------:R1:W-:Y:S01]  /*31a0*/  STL.128 [R1+0x8e0], R8 ;  /* 0x0008e00801007387 */ /* 0x0003e20000100c00 */
[----:B------:R-:W-:-:S02]  /*31b0*/  IMAD.MOV.U32 R21, RZ, RZ, -0x6dea6a64 ;  /* 0x9215959cff157424 */ /* 0x000fc400078e00ff */
[----:B----4-:R-:W-:Y:S02]  /*31c0*/  HFMA2 R4, -RZ, RZ, 0.12890625, 95.625 ;  /* 0x302055faff047431 */ /* 0x010fe400000001ff */
[----:B------:R-:W-:Y:S01]  /*31d0*/  IMAD.MOV.U32 R5, RZ, RZ, 0x76adf66d ;  /* 0x76adf66dff057424 */ /* 0x000fe200078e00ff */
[----:B------:R-:W-:Y:S01]  /*31e0*/  MOV R7, 0x2f5254c ;  /* 0x02f5254c00077802 */ /* 0x000fe20000000f00 */
[----:B------:R-:W-:Y:S01]  /*31f0*/  IMAD.MOV.U32 R6, RZ, RZ, -0x33776e8a ;  /* 0xcc889176ff067424 */ /* 0x000fe200078e00ff */
[----:B------:R2:W-:Y:S01]  /*3200*/  STL.128 [R1+0x8f0], R12 ;  /* 0x0008f00c01007387 */ /* 0x0005e20000100c00 */
[----:B------:R-:W-:Y:S01]  /*3210*/  IMAD.MOV.U32 R23, RZ, RZ, 0x5295da59 ;  /* 0x5295da59ff177424 */ /* 0x000fe200078e00ff */
[----:B------:R-:W-:Y:S01]  /*3220*/  MOV R19, 0xd36bc6f9 ;  /* 0xd36bc6f900137802 */ /* 0x000fe20000000f00 */
[----:B------:R-:W-:Y:S01]  /*3230*/  IMAD.MOV.U32 R28, RZ, RZ, -0x54c43495 ;  /* 0xab3bcb6bff1c7424 */ /* 0x000fe200078e00ff */
[----:B------:R3:W-:Y:S01]  /*3240*/  STL.128 [R1+0x920], R4 ;  /* 0x0009200401007387 */ /* 0x0007e20000100c00 */
[----:B------:R-:W-:Y:S01]  /*3250*/  IMAD.MOV.U32 R30, RZ, RZ, -0x55354a8 ;  /* 0xfaacab58ff1e7424 */ /* 0x000fe200078e00ff */
[----:B0-----:R-:W-:Y:S01]  /*3260*/  MOV R25, 0x1ae58231 ;  /* 0x1ae5823100197802 */ /* 0x001fe20000000f00 */
[----:B------:R-:W-:Y:S01]  /*3270*/  IMAD.MOV.U32 R31, RZ, RZ, -0x1cb46cfd ;  /* 0xe34b9303ff1f7424 */ /* 0x000fe200078e00ff */
[----:B------:R0:W-:Y:S01]  /*3280*/  STL.128 [R1+0x960], R20 ;  /* 0x0009601401007387 */ /* 0x0001e20000100c00 */
[----:B------:R-:W-:-:S02]  /*3290*/  IMAD.MOV.U32 R17, RZ, RZ, 0x4c8112f0 ;  /* 0x4c8112f0ff117424 */ /* 0x000fc400078e00ff */
[----:B-1----:R-:W-:Y:S02]  /*32a0*/  HFMA2 R10, -RZ, RZ, 0.32177734375, -4.0531158447265625e-06 ;  /* 0x35268044ff0a7431 */ /* 0x002fe400000001ff */
[----:B------:R-:W-:Y:S01]  /*32b0*/  IMAD.MOV.U32 R8, RZ, RZ, -0x1ab00329 ;  /* 0xe54ffcd7ff087424 */ /* 0x000fe200078e00ff */
[----:B------:R1:W-:Y:S01]  /*32c0*/  STL.128 [R1+0x910], R28 ;  /* 0x0009101c01007387 */ /* 0x0003e20000100c00 */
[----:B------:R-:W-:Y:S02]  /*32d0*/  IMAD.MOV.U32 R9, RZ, RZ, 0x2ac5d7cb ;  /* 0x2ac5d7cbff097424 */ /* 0x000fe400078e00ff */
[----:B------:R-:W-:Y:S01]  /*32e0*/  IMAD.MOV.U32 R11, RZ, RZ, 0x62b58fa3 ;  /* 0x62b58fa3ff0b7424 */ /* 0x000fe200078e00ff */
[----:B--2---:R-:W-:Y:S01]  /*32f0*/  MOV R13, 0xba25671b ;  /* 0xba25671b000d7802 */ /* 0x004fe20000000f00 */
[----:B------:R-:W-:Y:S02]  /*3300*/  IMAD.MOV.U32 R12, RZ, RZ, -0x4e21b6a6 ;  /* 0xb1de495aff0c7424 */ /* 0x000fe400078e00ff */
[----:B------:R-:W-:Y:S01]  /*3310*/  IMAD.MOV.U32 R14, RZ, RZ, -0x15ba67f2 ;  /* 0xea45980eff0e7424 */ /* 0x000fe200078e00ff */
[----:B---3--:R-:W-:Y:S01]  /*3320*/  MOV R5, 0x7458d321 ;  /* 0x7458d32100057802 */ /* 0x008fe20000000f00 */
[----:B------:R-:W-:Y:S01]  /*3330*/  IMAD.MOV.U32 R15, RZ, RZ, -0x1a21e40 ;  /* 0xfe5de1c0ff0f7424 */ /* 0x000fe200078e00ff */
[----:B------:R2:W-:Y:S01]  /*3340*/  STL.128 [R1+0x930], R8 ;  /* 0x0009300801007387 */ /* 0x0005e20000100c00 */
[----:B------:R-:W-:Y:S01]  /*3350*/  IMAD.MOV.U32 R4, RZ, RZ, -0x412bd27d ;  /* 0xbed42d83ff047424 */ /* 0x000fe200078e00ff */
[----:B0-----:R-:W-:Y:S01]  /*3360*/  MOV R21, 0x79a792b4 ;  /* 0x79a792b400157802 */ /* 0x001fe20000000f00 */
[----:B------:R-:W-:Y:S01]  /*3370*/  IMAD.MOV.U32 R6, RZ, RZ, -0x1fb6d697 ;  /* 0xe0492969ff067424 */ /* 0x000fe200078e00ff */
[----:B------:R0:W-:Y:S01]  /*3380*/  STL.128 [R1+0x940], R12 ;  /* 0x0009400c01007387 */ /* 0x0001e20000100c00 */
[----:B------:R-:W-:-:S02]  /*3390*/  IMAD.MOV.U32 R7, RZ, RZ, -0x3671bb38 ;  /* 0xc98e44c8ff077424 */ /* 0x000fc400078e00ff */
[----:B-1----:R-:W-:Y:S02]  /*33a0*/  HFMA2 R28, -RZ, RZ, 1201, -571.5 ;  /* 0x64b1e077ff1c7431 */ /* 0x002fe400000001ff */
[----:B------:R-:W-:Y:S01]  /*33b0*/  IMAD.MOV.U32 R18, RZ, RZ, 0x468da397 ;  /* 0x468da397ff127424 */ /* 0x000fe200078e00ff */
[----:B------:R-:W-:Y:S01]  /*33c0*/  MOV R31, 0x8f9942b ;  /* 0x08f9942b001f7802 */ /* 0x000fe20000000f00 */
[----:B------:R-:W-:Y:S01]  /*33d0*/  IMAD.MOV.U32 R24, RZ, RZ, -0x209ce7b6 ;  /* 0xdf63184aff187424 */ /* 0x000fe200078e00ff */
[----:B------:R1:W-:Y:S01]  /*33e0*/  STL.128 [R1+0x970], R4 ;  /* 0x0009700401007387 */ /* 0x0003e20000100c00 */
[----:B------:R-:W-:Y:S02]  /*33f0*/  IMAD.MOV.U32 R26, RZ, RZ, 0x51976033 ;  /* 0x51976033ff1a7424 */ /* 0x000fe400078e00ff */
[----:B------:R-:W-:Y:S01]  /*3400*/  IMAD.MOV.U32 R27, RZ, RZ, 0x5362457f ;  /* 0x5362457fff1b7424 */ /* 0x000fe200078e00ff */
[----:B------:R3:W-:Y:S01]  /*3410*/  STL.128 [R1+0x950], R16 ;  /* 0x0009501001007387 */ /* 0x0007e20000100c00 */
[----:B------:R-:W-:-:S02]  /*3420*/  IMAD.MOV.U32 R20, RZ, RZ, -0x3075d4e4 ;  /* 0xcf8a2b1cff147424 */ /* 0x000fc400078e00ff */
[----:B--2---:R-:W-:Y:S02]  /*3430*/  HFMA2 R8, -RZ, RZ, -3.228515625, 3346 ;  /* 0xc2756a89ff087431 */ /* 0x004fe400000001ff */
[----:B------:R-:W-:Y:S01]  /*3440*/  IMAD.MOV.U32 R9, RZ, RZ, -0x710b8787 ;  /* 0x8ef47879ff097424 */ /* 0x000fe200078e00ff */
[----:B------:R-:W-:Y:S01]  /*3450*/  MOV R11, 0xb927dd71 ;  /* 0xb927dd71000b7802 */ /* 0x000fe20000000f00 */
[----:B------:R-:W-:Y:S02]  /*3460*/  IMAD.MOV.U32 R10, RZ, RZ, 0x58996b3e ;  /* 0x58996b3eff0a7424 */ /* 0x000fe400078e00ff */
[----:B0-----:R-:W-:Y:S02]  /*3470*/  HFMA2 R14, -RZ, RZ, 0.00934600830078125, 1708 ;  /* 0x20c966acff0e7431 */ /* 0x001fe400000001ff */
[----:B------:R-:W-:Y:S01]  /*3480*/  IMAD.MOV.U32 R12, RZ, RZ, -0x1e4149b1 ;  /* 0xe1beb64fff0c7424 */ /* 0x000fe200078e00ff */
[----:B------:R0:W-:Y:S01]  /*3490*/  STL.128 [R1+0x9a0], R24 ;  /* 0x0009a01801007387 */ /* 0x0001e20000100c00 */
[----:B------:R-:W-:-:S02]  /*34a0*/  IMAD.MOV.U32 R13, RZ, RZ, -0x770fe853 ;  /* 0x88f017adff0d7424 */ /* 0x000fc400078e00ff */
[----:B------:R-:W-:Y:S02]  /*34b0*/  IMAD.MOV.U32 R15, RZ, RZ, -0x31824bc6 ;  /* 0xce7db43aff0f7424 */ /* 0x000fe400078e00ff */
[----:B-1----:R-:W-:Y:S02]  /*34c0*/  HFMA2 R6, -RZ, RZ, -421, -0.0001132488250732421875 ;  /* 0xde94876cff067431 */ /* 0x002fe400000001ff */
[----:B------:R-:W-:Y:S01]  /*34d0*/  IMAD.MOV.U32 R4, RZ, RZ, 0x48705868 ;  /* 0x48705868ff047424 */ /* 0x000fe200078e00ff */
[----:B------:R1:W-:Y:S01]  /*34e0*/  STL.128 [R1+0x980], R8 ;  /* 0x0009800801007387 */ /* 0x0003e20000100c00 */
[----:B------:R-:W-:Y:S02]  /*34f0*/  IMAD.MOV.U32 R5, RZ, RZ, 0x458f19fd ;  /* 0x458f19fdff057424 */ /* 0x000fe400078e00ff */
[----:B---3--:R-:W-:Y:S02]  /*3500*/  HFMA2 R18, -RZ, RZ, 4.589557647705078125e-05, -0.8017578125 ;  /* 0x0302ba6aff127431 */ /* 0x008fe400000001ff */
[----:B------:R-:W-:Y:S01]  /*3510*/  IMAD.MOV.U32 R7, RZ, RZ, 0x7b52b7f8 ;  /* 0x7b52b7f8ff077424 */ /* 0x000fe200078e00ff */
[----:B------:R2:W-:Y:S01]  /*3520*/  STL.128 [R1+0x990], R12 ;  /* 0x0009900c01007387 */ /* 0x0005e20000100c00 */
[----:B------:R-:W-:-:S02]  /*3530*/  IMAD.MOV.U32 R22, RZ, RZ, 0x7f3f0f2 ;  /* 0x07f3f0f2ff167424 */ /* 0x000fc400078e00ff */
[----:B------:R-:W-:Y:S01]  /*3540*/  IMAD.MOV.U32 R23, RZ, RZ, 0x694ea1e2 ;  /* 0x694ea1e2ff177424 */ /* 0x000fe200078e00ff */
[----:B------:R3:W-:Y:S01]  /*3550*/  STL.128 [R1+0x9c0], R4 ;  /* 0x0009c00401007387 */ /* 0x0007e20000100c00 */
[----:B------:R-:W-:Y:S02]  /*3560*/  IMAD.MOV.U32 R29, RZ, RZ, 0x6bbb84ae ;  /* 0x6bbb84aeff1d7424 */ /* 0x000fe400078e00ff */
[----:B0-----:R-:W-:Y:S02]  /*3570*/  HFMA2 R24, -RZ, RZ, 0.0102386474609375, -45376 ;  /* 0x213ef98aff187431 */ /* 0x001fe400000001ff */
[----:B------:R-:W-:Y:S01]  /*3580*/  IMAD.MOV.U32 R30, RZ, RZ, -0x7e01e360 ;  /* 0x81fe1ca0ff1e7424 */ /* 0x000fe200078e00ff */
[----:B------:R0:W-:Y:S01]  /*3590*/  STL.128 [R1+0xa00], R20 ;  /* 0x000a001401007387 */ /* 0x0001e20000100c00 */
[----:B------:R-:W-:Y:S01]  /*35a0*/  IMAD.MOV.U32 R16, RZ, RZ, 0x2830f287 ;  /* 0x2830f287ff107424 */ /* 0x000fe200078e00ff */
[----:B------:R-:W-:Y:S01]  /*35b0*/  MOV R27, 0xe64d46bd ;  /* 0xe64d46bd001b7802 */ /* 0x000fe20000000f00 */
[----:B------:R-:W-:Y:S01]  /*35c0*/  IMAD.MOV.U32 R17, RZ, RZ, -0x40dc4d5b ;  /* 0xbf23b2a5ff117424 */ /* 0x000fe200078e00ff */
[----:B-1----:R-:W-:Y:S01]  /*35d0*/  MOV R9, 0x4b72e202 ;  /* 0x4b72e20200097802 */ /* 0x002fe20000000f00 */
[----:B------:R-:W-:Y:S01]  /*35e0*/  IMAD.MOV.U32 R8, RZ, RZ, 0x73ab23d3 ;  /* 0x73ab23d3ff087424 */ /* 0x000fe200078e00ff */
[----:B------:R1:W-:Y:S01]  /*35f0*/  STL.128 [R1+0x9b0], R28 ;  /* 0x0009b01c01007387 */ /* 0x0003e20000100c00 */
[----:B------:R-:W-:-:S02]  /*3600*/  IMAD.MOV.U32 R10, RZ, RZ, 0x1fe3578f ;  /* 0x1fe3578fff0a7424 */ /* 0x000fc400078e00ff */
[----:B--2---:R-:W-:Y:S02]  /*3610*/  HFMA2 R12, -RZ, RZ, -3940, 0.000109195709228515625 ;  /* 0xebb20728ff0c7431 */ /* 0x004fe400000001ff */
[----:B------:R-:W-:Y:S01]  /*3620*/  IMAD.MOV.U32 R11, RZ, RZ, 0x55662aab ;  /* 0x55662aabff0b7424 */ /* 0x000fe200078e00ff */
[----:B------:R-:W-:Y:S01]  /*3630*/  MOV R15, 0x37d3a508 ;  /* 0x37d3a508000f7802 */ /* 0x000fe20000000f00 */
[----:B------:R-:W-:Y:S02]  /*3640*/  IMAD.MOV.U32 R13, RZ, RZ, -0x4ad0fc3e ;  /* 0xb52f03c2ff0d7424 */ /* 0x000fe400078e00ff */
[----:B---3--:R-:W-:Y:S02]  /*3650*/  HFMA2 R4, -RZ, RZ, -204.625, -23.8125 ;  /* 0xda65cdf4ff047431 */ /* 0x008fe400000001ff */
[----:B------:R-:W-:Y:S01]  /*3660*/  IMAD.MOV.U32 R14, RZ, RZ, -0x3a796585 ;  /* 0xc5869a7bff0e7424 */ /* 0x000fe200078e00ff */
[----:B------:R-:W-:Y:S01]  /*3670*/  MOV R7, 0xa6c48afe ;  /* 0xa6c48afe00077802 */ /* 0x000fe20000000f00 */
[----:B------:R-:W-:Y:S01]  /*3680*/  IMAD.MOV.U32 R5, RZ, RZ, 0x506d5be ;  /* 0x0506d5beff057424 */ /* 0x000fe200078e00ff */
[----:B------:R2:W-:Y:S01]  /*3690*/  STL.128 [R1+0x9d0], R8 ;  /* 0x0009d00801007387 */ /* 0x0005e20000100c00 */
[----:B------:R-:W-:-:S02]  /*36a0*/  IMAD.MOV.U32 R6, RZ, RZ, 0x34d11f62 ;  /* 0x34d11f62ff067424 */ /* 0x000fc400078e00ff */
[----:B0-----:R-:W-:Y:S02]  /*36b0*/  HFMA2 R20, -RZ, RZ, 0.0004265308380126953125, -65504 ;  /* 0x0efdfbffff147431 */ /* 0x001fe400000001ff */
[----:B------:R-:W-:Y:S01]  /*36c0*/  IMAD.MOV.U32 R19, RZ, RZ, 0x16ed5c82 ;  /* 0x16ed5c82ff137424 */ /* 0x000fe200078e00ff */
[----:B------:R0:W-:Y:S01]  /*36d0*/  STL.128 [R1+0x9e0], R12 ;  /* 0x0009e00c01007387 */ /* 0x0001e20000100c00 */
[----:B------:R-:W-:Y:S01]  /*36e0*/  IMAD.MOV.U32 R25, RZ, RZ, -0x2269c2fa ;  /* 0xdd963d06ff197424 */ /* 0x000fe200078e00ff */
[----:B------:R-:W-:Y:S01]  /*36f0*/  MOV R23, 0x2d362739 ;  /* 0x2d36273900177802 */ /* 0x000fe20000000f00 */
[----:B------:R-:W-:Y:S01]  /*3700*/  IMAD.MOV.U32 R26, RZ, RZ, 0x3eddae05 ;  /* 0x3eddae05ff1a7424 */ /* 0x000fe200078e00ff */
[----:B------:R3:W-:Y:S01]  /*3710*/  STL.128 [R1+0xa10], R4 ;  /* 0x000a100401007387 */ /* 0x0007e20000100c00 */
[----:B------:R-:W-:Y:S02]  /*3720*/  IMAD.MOV.U32 R21, RZ, RZ, -0x7af0a9c8 ;  /* 0x850f5638ff157424 */ /* 0x000fe400078e00ff */
[----:B-1----:R-:W-:-:S02]  /*3730*/  HFMA2 R30, -RZ, RZ, 9.17911529541015625e-05, 8016 ;  /* 0x06046fd4ff1e7431 */ /* 0x002fc400000001ff */
[----:B------:R-:W-:Y:S01]  /*3740*/  IMAD.MOV.U32 R22, RZ, RZ, -0x51c2e12b ;  /* 0xae3d1ed5ff167424 */ /* 0x000fe200078e00ff */
[----:B------:R1:W-:Y:S01]  /*3750*/  STL.128 [R1+0x9f0], R16 ;  /* 0x0009f01001007387 */ /* 0x0003e20000100c00 */
[----:B------:R-:W-:Y:S02]  /*3760*/  IMAD.MOV.U32 R28, RZ, RZ, 0x5491b58d ;  /* 0x5491b58dff1c7424 */ /* 0x000fe400078e00ff */
[----:B------:R-:W-:Y:S02]  /*3770*/  IMAD.MOV.U32 R29, RZ, RZ, -0x3b8efaa3 ;  /* 0xc471055dff1d7424 */ /* 0x000fe400078e00ff */
[----:B--2---:R-:W-:Y:S02]  /*3780*/  HFMA2 R10, -RZ, RZ, -0.00018370151519775390625, 0.2149658203125 ;  /* 0x8a0532e1ff0a7431 */ /* 0x004fe400000001ff */
[----:B------:R-:W-:Y:S01]  /*3790*/  IMAD.MOV.U32 R8, RZ, RZ, 0x2e349d53 ;  /* 0x2e349d53ff087424 */ /* 0x000fe200078e00ff */
[----:B------:R2:W-:Y:S01]  /*37a0*/  STL.128 [R1+0xa40], R24 ;  /* 0x000a401801007387 */ /* 0x0005e20000100c00 */
[----:B------:R-:W-:Y:S01]  /*37b0*/  IMAD.MOV.U32 R9, RZ, RZ, -0xc5d5fab ;  /* 0xf3a2a055ff097424 */ /* 0x000fe200078e00ff */
[----:B0-----:R-:W-:Y:S01]  /*37c0*/  MOV R13, 0x6040aaef ;  /* 0x6040aaef000d7802 */ /* 0x001fe20000000f00 */
[----:B------:R-:W-:Y:S01]  /*37d0*/  IMAD.MOV.U32 R12, RZ, RZ, -0x7cf4c614 ;  /* 0x830b39ecff0c7424 */ /* 0x000fe200078e00ff */
[----:B------:R0:W-:Y:S01]  /*37e0*/  STL.128 [R1+0xaa0], R20 ;  /* 0x000aa01401007387 */ /* 0x0001e20000100c00 */
[----:B------:R-:W-:Y:S01]  /*37f0*/  IMAD.MOV.U32 R14, RZ, RZ, 0x715e069f ;  /* 0x715e069fff0e7424 */ /* 0x000fe200078e00ff */
[----:B---3--:R-:W-:Y:S01]  /*3800*/  MOV R5, 0xbdd697e9 ;  /* 0xbdd697e900057802 */ /* 0x008fe20000000f00 */
[----:B------:R-:W-:-:S02]  /*3810*/  IMAD.MOV.U32 R15, RZ, RZ, 0x6ebd5110 ;  /* 0x6ebd5110ff0f7424 */ /* 0x000fc400078e00ff */
[----:B------:R-:W-:Y:S01]  /*3820*/  IMAD.MOV.U32 R11, RZ, RZ, -0x95b8a15 ;  /* 0xf6a475ebff0b7424 */ /* 0x000fe200078e00ff */
[----:B-1----:R-:W-:Y:S01]  /*3830*/  MOV R17, 0x2b3248ed ;  /* 0x2b3248ed00117802 */ /* 0x002fe20000000f00 */
[----:B------:R-:W-:Y:S01]  /*3840*/  IMAD.MOV.U32 R4, RZ, RZ, -0x67e6db05 ;  /* 0x981924fbff047424 */ /* 0x000fe200078e00ff */
[----:B------:R1:W-:Y:S01]  /*3850*/  STL.128 [R1+0xa30], R12 ;  /* 0x000a300c01007387 */ /* 0x0003e20000100c00 */
[----:B------:R-:W-:Y:S02]  /*3860*/  IMAD.MOV.U32 R6, RZ, RZ, 0x4089cc43 ;  /* 0x4089cc43ff067424 */ /* 0x000fe400078e00ff */
[----:B------:R-:W-:Y:S01]  /*3870*/  IMAD.MOV.U32 R7, RZ, RZ, -0x26988862 ;  /* 0xd967779eff077424 */ /* 0x000fe200078e00ff */
[----:B------:R3:W-:Y:S01]  /*3880*/  STL.128 [R1+0xa20], R8 ;  /* 0x000a200801007387 */ /* 0x0007e20000100c00 */
[----:B------:R-:W-:Y:S02]  /*3890*/  IMAD.MOV.U32 R31, RZ, RZ, 0x5060ff15 ;  /* 0x5060ff15ff1f7424 */ /* 0x000fe400078e00ff */
[----:B--2---:R-:W-:-:S02]  /*38a0*/  HFMA2 R26, -RZ, RZ, 0.012176513671875, 3.9375 ;  /* 0x223c43e0ff1a7431 */ /* 0x004fc400000001ff */
[----:B------:R-:W-:Y:S01]  /*38b0*/  IMAD.MOV.U32 R16, RZ, RZ, -0x7ff67c7a ;  /* 0x80098386ff107424 */ /* 0x000fe200078e00ff */
[----:B------:R2:W-:Y:S01]  /*38c0*/  STL.128 [R1+0xa60], R4 ;  /* 0x000a600401007387 */ /* 0x0005e20000100c00 */
[----:B------:R-:W-:Y:S02]  /*38d0*/  IMAD.MOV.U32 R18, RZ, RZ, 0x111eac70 ;  /* 0x111eac70ff127424 */ /* 0x000fe400078e00ff */
[----:B0-----:R-:W-:Y:S02]  /*38e0*/  HFMA2 R22, -RZ, RZ, -46528, 0.00063419342041015625 ;  /* 0xf9ae1132ff167431 */ /* 0x001fe400000001ff */
[----:B------:R-:W-:Y:S01]  /*38f0*/  IMAD.MOV.U32 R19, RZ, RZ, 0x5a6c4e72 ;  /* 0x5a6c4e72ff137424 */ /* 0x000fe200078e00ff */
[----:B------:R0:W-:Y:S01]  /*3900*/  STL.128 [R1+0xa50], R28 ;  /* 0x000a501c01007387 */ /* 0x0001e20000100c00 */
[----:B------:R-:W-:Y:S02]  /*3910*/  IMAD.MOV.U32 R24, RZ, RZ, -0x6c1df546 ;  /* 0x93e20abaff187424 */ /* 0x000fe400078e00ff */
[----:B------:R-:W-:-:S02]  /*3920*/  IMAD.MOV.U32 R25, RZ, RZ, -0x5f3f1ad6 ;  /* 0xa0c0e52aff197424 */ /* 0x000fc400078e00ff */
[----:B-1----:R-:W-:Y:S02]  /*3930*/  HFMA2 R14, -RZ, RZ, -7.5817108154296875e-05, -10.234375 ;  /* 0x84f8c91eff0e7431 */ /* 0x002fe400000001ff */
[----:B------:R-:W-:Y:S01]  /*3940*/  IMAD.MOV.U32 R12, RZ, RZ, 0x7ca1470a ;  /* 0x7ca1470aff0c7424 */ /* 0x000fe200078e00ff */
[----:B------:R1:W-:Y:S01]  /*3950*/  STL.128 [R1+0xa90], R16 ;  /* 0x000a901001007387 */ /* 0x0003e20000100c00 */
[----:B------:R-:W-:Y:S02]  /*3960*/  IMAD.MOV.U32 R13, RZ, RZ, 0x427ce90f ;  /* 0x427ce90fff0d7424 */ /* 0x000fe400078e00ff */
[----:B---3--:R-:W-:Y:S02]  /*3970*/  HFMA2 R8, -RZ, RZ, -2400, -1.314453125 ;  /* 0xe8b0bd42ff087431 */ /* 0x008fe400000001ff */
[----:B------:R-:W-:Y:S01]  /*3980*/  IMAD.MOV.U32 R15, RZ, RZ, RZ ;  /* 0x000000ffff0f7224 */ /* 0x000fe200078e00ff */
[----:B------:R-:W-:Y:S01]  /*3990*/  MOV R11, 0xc879dbee ;  /* 0xc879dbee000b7802 */ /* 0x000fe20000000f00 */
[----:B------:R-:W-:-:S02]  /*39a0*/  IMAD.MOV.U32 R9, RZ, RZ, -0x76f87775 ;  /* 0x8907888bff097424 */ /* 0x000fc400078e00ff */
[----:B--2---:R-:W-:Y:S02]  /*39b0*/  HFMA2 R6, -RZ, RZ, 243.375, -42.625 ;  /* 0x5b9bd154ff067431 */ /* 0x004fe400000001ff */
[----:B------:R-:W-:Y:S01]  /*39c0*/  IMAD.MOV.U32 R10, RZ, RZ, 0x19e7385b ;  /* 0x19e7385bff0a7424 */ /* 0x000fe200078e00ff */
[----:B------:R2:W-:Y:S01]  /*39d0*/  STL.128 [R1+0xa80], R12 ;  /* 0x000a800c01007387 */ /* 0x0005e20000100c00 */
[----:B------:R-:W-:Y:S01]  /*39e0*/  IMAD.MOV.U32 R4, RZ, RZ, 0xf0a64d9 ;  /* 0x0f0a64d9ff047424 */ /* 0x000fe200078e00ff */
[----:B0-----:R-:W-:Y:S01]  /*39f0*/  MOV R29, 0x8bf2adc7 ;  /* 0x8bf2adc7001d7802 */ /* 0x001fe20000000f00 */
[----:B------:R-:W-:Y:S01]  /*3a00*/  IMAD.MOV.U32 R5, RZ, RZ, 0x5c6821a6 ;  /* 0x5c6821a6ff057424 */ /* 0x000fe200078e00ff */
[----:B------:R0:W-:Y:S01]  /*3a10*/  STL.128 [R1+0xa70], R8 ;  /* 0x000a700801007387 */ /* 0x0001e20000100c00 */
[----:B------:R-:W-:Y:S02]  /*3a20*/  IMAD.MOV.U32 R7, RZ, RZ, 0x36243a2e ;  /* 0x36243a2eff077424 */ /* 0x000fe400078e00ff */
[----:B------:R-:W-:-:S02]  /*3a30*/  IMAD.MOV.U32 R27, RZ, RZ, 0x1b121d17 ;  /* 0x1b121d17ff1b7424 */ /* 0x000fc400078e00ff */
[----:B-1----:R-:W-:Y:S02]  /*3a40*/  HFMA2 R16, -RZ, RZ, 0.1824951171875, -13.71875 ;  /* 0x31d7cadcff107431 */ /* 0x002fe400000001ff */
[----:B------:R-:W-:Y:S01]  /*3a50*/  IMAD.MOV.U32 R20, RZ, RZ, 0x4a857d24 ;  /* 0x4a857d24ff147424 */ /* 0x000fe200078e00ff */
[----:B------:R1:W-:Y:S01]  /*3a60*/  STL.128 [R1+0xab0], R4 ;  /* 0x000ab00401007387 */ /* 0x0003e20000100c00 */
[----:B------:R-:W-:Y:S01]  /*3a70*/  IMAD.MOV.U32 R21, RZ, RZ, -0x442d07c3 ;  /* 0xbbd2f83dff157424 */ /* 0x000fe200078e00ff */
[----:B------:R-:W-:Y:S01]  /*3a80*/  MOV R19, 0xc6842011 ;  /* 0xc684201100137802 */ /* 0x000fe20000000f00 */
[----:B------:R-:W-:Y:S01]  /*3a90*/  IMAD.MOV.U32 R23, RZ, RZ, 0x29c76da1 ;  /* 0x29c76da1ff177424 */ /* 0x000fe200078e00ff */
[----:B------:R3:W-:Y:S01]  /*3aa0*/  STL.128 [R1+0xae0], R24 ;  /* 0x000ae01801007387 */ /* 0x0007e20000100c00 */
[----:B------:R-:W-:Y:S02]  /*3ab0*/  IMAD.MOV.U32 R28, RZ, RZ, 0x90e0b0d ;  /* 0x090e0b0dff1c7424 */ /* 0x000fe400078e00ff */
[----:B--2---:R-:W-:-:S02]  /*3ac0*/  HFMA2 R12, -RZ, RZ, -2.25, 31.078125 ;  /* 0xc0804fc5ff0c7431 */ /* 0x004fc400000001ff */
[----:B------:R-:W-:Y:S01]  /*3ad0*/  IMAD.MOV.U32 R13, RZ, RZ, -0x239e5de0 ;  /* 0xdc61a220ff0d7424 */ /* 0x000fe200078e00ff */
[----:B------:R-:W-:Y:S01]  /*3ae0*/  MOV R15, 0x121c161a ;  /* 0x121c161a000f7802 */ /* 0x000fe20000000f00 */
[----:B------:R-:W-:Y:S01]  /*3af0*/  IMAD.MOV.U32 R14, RZ, RZ, 0x775a694b ;  /* 0x775a694bff0e7424 */ /* 0x000fe200078e00ff */
[----:B0-----:R-:W-:Y:S01]  /*3b00*/  MOV R9, 0x57930fe7 ;  /* 0x57930fe700097802 */ /* 0x001fe20000000f00 */
[----:B------:R-:W-:Y:S01]  /*3b10*/  IMAD.MOV.U32 R8, RZ, RZ, 0xa0cb167 ;  /* 0x0a0cb167ff087424 */ /* 0x000fe200078e00ff */
[----:B------:R0:W-:Y:S01]  /*3b20*/  STL.128 [R1+0xb40], R20 ;  /* 0x000b401401007387 */ /* 0x0001e20000100c00 */
[----:B------:R-:W-:Y:S02]  /*3b30*/  IMAD.MOV.U32 R10, RZ, RZ, -0x114b2d6a ;  /* 0xeeb4d296ff0a7424 */ /* 0x000fe400078e00ff */
[----:B------:R-:W-:Y:S02]  /*3b40*/  IMAD.MOV.U32 R11, RZ, RZ, -0x64e4616f ;  /* 0x9b1b9e91ff0b7424 */ /* 0x000fe400078e00ff */
[----:B-1----:R-:W-:-:S02]  /*3b50*/  HFMA2 R4, -RZ, RZ, -10936, -7.7784061431884765625e-05 ;  /* 0xf1578519ff047431 */ /* 0x002fc400000001ff */
[----:B------:R-:W-:Y:S01]  /*3b60*/  IMAD.MOV.U32 R5, RZ, RZ, 0x75af4c07 ;  /* 0x75af4c07ff057424 */ /* 0x000fe200078e00ff */
[----:B------:R-:W-:Y:S01]  /*3b70*/  MOV R7, 0x7fa3fd60 ;  /* 0x7fa3fd6000077802 */ /* 0x000fe20000000f00 */
[----:B------:R-:W-:Y:S01]  /*3b80*/  IMAD.MOV.U32 R6, RZ, RZ, -0x66114423 ;  /* 0x99eebbddff067424 */ /* 0x000fe200078e00ff */
[----:B------:R1:W-:Y:S01]  /*3b90*/  STL.128 [R1+0xac0], R8 ;  /* 0x000ac00801007387 */ /* 0x0003e20000100c00 */
[----:B------:R-:W-:Y:S02]  /*3ba0*/  IMAD.MOV.U32 R30, RZ, RZ, -0x49d24658 ;  /* 0xb62db9a8ff1e7424 */ /* 0x000fe400078e00ff */
[----:B---3--:R-:W-:Y:S02]  /*3bb0*/  HFMA2 R25, -RZ, RZ, 0.60595703125, -2.908203125 ;  /* 0x38d9c1d1ff197431 */ /* 0x008fe400000001ff */
[----:B------:R-:W-:Y:S01]  /*3bc0*/  IMAD.MOV.U32 R31, RZ, RZ, 0x1e14c8a9 ;  /* 0x1e14c8a9ff1f7424 */ /* 0x000fe200078e00ff */
[----:B------:R2:W-:Y:S01]  /*3bd0*/  STL.128 [R1+0xad0], R12 ;  /* 0x000ad00c01007387 */ /* 0x0005e20000100c00 */
[----:B------:R-:W-:-:S02]  /*3be0*/  IMAD.MOV.U32 R17, RZ, RZ, 0x63421085 ;  /* 0x63421085ff117424 */ /* 0x000fc400078e00ff */
[----:B------:R-:W-:Y:S01]  /*3bf0*/  IMAD.MOV.U32 R18, RZ, RZ, -0x68ecbfde ;  /* 0x97134022ff127424 */ /* 0x000fe200078e00ff */
[----:B------:R3:W-:Y:S01]  /*3c00*/  STL.128 [R1+0xb00], R4 ;  /* 0x000b000401007387 */ /* 0x0007e20000100c00 */
[----:B0-----:R-:W-:Y:S02]  /*3c10*/  HFMA2 R21, -RZ, RZ, 173.75, -16768 ;  /* 0x596ef418ff157431 */ /* 0x001fe400000001ff */
[----:B------:R-:W-:Y:S01]  /*3c20*/  IMAD.MOV.U32 R24, RZ, RZ, 0x4987c74e ;  /* 0x4987c74eff187424 */ /* 0x000fe200078e00ff */
[----:B------:R0:W-:Y:S01]  /*3c30*/  STL.128 [R1+0xaf0], R28 ;  /* 0x000af01c01007387 */ /* 0x0001e20000100c00 */
[----:B------:R-:W-:Y:S02]  /*3c40*/  IMAD.MOV.U32 R26, RZ, RZ, -0x3573015e ;  /* 0xca8cfea2ff1a7424 */ /* 0x000fe400078e00ff */
[----:B------:R-:W-:Y:S02]  /*3c50*/  IMAD.MOV.U32 R27, RZ, RZ, -0x2b67c9f5 ;  /* 0xd498360bff1b7424 */ /* 0x000fe400078e00ff */
[----:B-1----:R-:W-:-:S02]  /*3c60*/  HFMA2 R10, -RZ, RZ, 1604, -5.23046875 ;  /* 0x6644c53bff0a7431 */ /* 0x002fc400000001ff */
[----:B------:R-:W-:Y:S01]  /*3c70*/  IMAD.MOV.U32 R8, RZ, RZ, 0x1f79f26 ;  /* 0x01f79f26ff087424 */ /* 0x000fe200078e00ff */
[----:B------:R1:W-:Y:S01]  /*3c80*/  STL.128 [R1+0xb30], R16 ;  /* 0x000b301001007387 */ /* 0x0003e20000100c00 */
[----:B------:R-:W-:Y:S01]  /*3c90*/  IMAD.MOV.U32 R9, RZ, RZ, 0x725cbcf5 ;  /* 0x725cbcf5ff097424 */ /* 0x000fe200078e00ff */
[----:B--2---:R-:W-:Y:S01]  /*3ca0*/  MOV R13, 0x23cbdcc6 ;  /* 0x23cbdcc6000d7802 */ /* 0x004fe20000000f00 */
[----:B------:R-:W-:Y:S01]  /*3cb0*/  IMAD.MOV.U32 R12, RZ, RZ, 0x438b7629 ;  /* 0x438b7629ff0c7424 */ /* 0x000fe200078e00ff */
[----:B------:R2:W-:Y:S01]  /*3cc0*/  STL.128 [R1+0xb80], R24 ;  /* 0x000b801801007387 */ /* 0x0005e20000100c00 */
[----:B------:R-:W-:Y:S01]  /*3cd0*/  IMAD.MOV.U32 R14, RZ, RZ, -0x12499704 ;  /* 0xedb668fcff0e7424 */ /* 0x000fe200078e00ff */
[----:B---3--:R-:W-:Y:S01]  /*3ce0*/  MOV R5, 0xb2dcf330 ;  /* 0xb2dcf33000057802 */ /* 0x008fe20000000f00 */
[----:B------:R-:W-:Y:S02]  /*3cf0*/  IMAD.MOV.U32 R15, RZ, RZ, -0x1b479c0f ;  /* 0xe4b863f1ff0f7424 */ /* 0x000fe400078e00ff */
[----:B------:R-:W-:-:S02]  /*3d00*/  IMAD.MOV.U32 R11, RZ, RZ, -0x4a4cb82 ;  /* 0xfb5b347eff0b7424 */ /* 0x000fc400078e00ff */
[----:B0-----:R-:W-:Y:S02]  /*3d10*/  HFMA2 R31, -RZ, RZ, -0.08197021484375, -0.0185394287109375 ;  /* 0xad3fa4bfff1f7431 */ /* 0x001fe400000001ff */
[----:B------:R-:W-:Y:S01]  /*3d20*/  IMAD.MOV.U32 R4, RZ, RZ, -0x61e2b4d1 ;  /* 0x9e1d4b2fff047424 */ /* 0x000fe200078e00ff */
[----:B------:R0:W-:Y:S01]  /*3d30*/  STL.128 [R1+0xb20], R12 ;  /* 0x000b200c01007387 */ /* 0x0001e20000100c00 */
[----:B------:R-:W-:Y:S01]  /*3d40*/  IMAD.MOV.U32 R6, RZ, RZ, -0x79f213ae ;  /* 0x860dec52ff067424 */ /* 0x000fe200078e00ff */
[----:B------:R-:W-:Y:S01]  /*3d50*/  MOV R28, 0xf5a6cf81 ;  /* 0xf5a6cf81001c7802 */ /* 0x000fe20000000f00 */
[----:B------:R-:W-:Y:S01]  /*3d60*/  IMAD.MOV.U32 R7, RZ, RZ, -0x3e882f1d ;  /* 0xc177d0e3ff077424 */ /* 0x000fe200078e00ff */
[----:B------:R3:W-:Y:S01]  /*3d70*/  STL.128 [R1+0xb10], R8 ;  /* 0x000b100801007387 */ /* 0x0007e20000100c00 */
[----:B------:R-:W-:Y:S01]  /*3d80*/  IMAD.MOV.U32 R20, RZ, RZ, 0x26cd0978 ;  /* 0x26cd0978ff147424 */ /* 0x000fe200078e00ff */
[----:B-1----:R-:W-:Y:S01]  /*3d90*/  MOV R18, 0x9ce86e63 ;  /* 0x9ce86e6300127802 */ /* 0x002fe20000000f00 */
[----:B------:R-:W-:Y:S01]  /*3da0*/  IMAD.MOV.U32 R22, RZ, RZ, -0x6513fe49 ;  /* 0x9aec01b7ff167424 */ /* 0x000fe200078e00ff */
[----:B------:R1:W-:Y:S01]  /*3db0*/  STL.128 [R1+0xb50], R4 ;  /* 0x000b500401007387 */ /* 0x0003e20000100c00 */
[----:B------:R-:W-:-:S02]  /*3dc0*/  IMAD.MOV.U32 R23, RZ, RZ, 0x4f83a89a ;  /* 0x4f83a89aff177424 */ /* 0x000fc400078e00ff */
[----:B--2---:R-:W-:Y:S02]  /*3dd0*/  HFMA2 R27, -RZ, RZ, -0.0281219482421875, 0.00142669677734375 ;  /* 0xa73315d8ff1b7431 */ /* 0x004fe400000001ff */
        /* <DEDUP_REMOVED lines=8> */
[----:B------:R-:W-:-:S02]  /*3e60*/  IMAD.MOV.U32 R13, RZ, RZ, -0xf5fe5c1 ;  /* 0xf0a01a3fff0d7424 */ /* 0x000fc400078e00ff */
[----:B---3--:R-:W-:Y:S02]  /*3e70*/  HFMA2 R8, -RZ, RZ, -0.2239990234375, 4184 ;  /* 0xb32b6c16ff087431 */ /* 0x008fe400000001ff */
[----:B------:R-:W-:Y:S01]  /*3e80*/  IMAD.MOV.U32 R15, RZ, RZ, 0x3322ef90 ;  /* 0x3322ef90ff0f7424 */ /* 0x000fe200078e00ff */
[----:B------:R-:W-:Y:S01]  /*3e90*/  MOV R11, 0xe9472264 ;  /* 0xe9472264000b7802 */ /* 0x000fe20000000f00 */
[----:B------:R-:W-:Y:S01]  /*3ea0*/  IMAD.MOV.U32 R9, RZ, RZ, 0x70a999b9 ;  /* 0x70a999b9ff097424 */ /* 0x000fe200078e00ff */
[----:B-1----:R-:W-:Y:S01]  /*3eb0*/  MOV R6, 0x5f6a9bcc ;  /* 0x5f6a9bcc00067802 */ /* 0x002fe20000000f00 */
[----:B------:R-:W-:Y:S01]  /*3ec0*/  IMAD.MOV.U32 R4, RZ, RZ, 0x3a2ce49d ;  /* 0x3a2ce49dff047424 */ /* 0x000fe200078e00ff */
[----:B------:R1:W-:Y:S01]  /*3ed0*/  STL.128 [R1+0xb70], R12 ;  /* 0x000b700c01007387 */ /* 0x0003e20000100c00 */
[----:B------:R-:W-:Y:S02]  /*3ee0*/  IMAD.MOV.U32 R5, RZ, RZ, 0x78500d92 ;  /* 0x78500d92ff057424 */ /* 0x000fe400078e00ff */
[----:B------:R-:W-:-:S02]  /*3ef0*/  IMAD.MOV.U32 R7, RZ, RZ, 0x7e546246 ;  /* 0x7e546246ff077424 */ /* 0x000fc400078e00ff */
[----:B--2---:R-:W-:Y:S02]  /*3f00*/  HFMA2 R20, -RZ, RZ, -121.625, -0.0002672672271728515625 ;  /* 0xd79a8c61ff147431 */ /* 0x004fe400000001ff */
[----:B------:R-:W-:Y:S01]  /*3f10*/  IMAD.MOV.U32 R10, RZ, RZ, -0x6bee05b8 ;  /* 0x9411fa48ff0a7424 */ /* 0x000fe200078e00ff */
[----:B------:R-:W-:Y:S01]  /*3f20*/  MOV R23, 0x13eb893c ;  /* 0x13eb893c00177802 */ /* 0x000fe20000000f00 */
[----:B------:R-:W-:Y:S01]  /*3f30*/  IMAD.MOV.U32 R17, RZ, RZ, 0x1810a77d ;  /* 0x1810a77dff117424 */ /* 0x000fe200078e00ff */
[----:B------:R2:W-:Y:S01]  /*3f40*/  STL.128 [R1+0xba0], R4 ;  /* 0x000ba00401007387 */ /* 0x0005e20000100c00 */
[----:B------:R-:W-:Y:S01]  /*3f50*/  IMAD.MOV.U32 R19, RZ, RZ, 0x3bdb7bbb ;  /* 0x3bdb7bbbff137424 */ /* 0x000fe200078e00ff */
[----:B0-----:R-:W-:Y:S01]  /*3f60*/  MOV R30, 0xcd7f0e50 ;  /* 0xcd7f0e50001e7802 */ /* 0x001fe20000000f00 */
[----:B------:R-:W-:Y:S01]  /*3f70*/  IMAD.MOV.U32 R25, RZ, RZ, -0x7d035936 ;  /* 0x82fca6caff197424 */ /* 0x000fe200078e00ff */
[----:B------:R0:W-:Y:S01]  /*3f80*/  STL.128 [R1+0xb60], R8 ;  /* 0x000b600801007387 */ /* 0x0001e20000100c00 */
[----:B------:R-:W-:-:S02]  /*3f90*/  IMAD.MOV.U32 R26, RZ, RZ, -0x6f1f4f30 ;  /* 0x90e0b0d0ff1a7424 */ /* 0x000fc400078e00ff */
[----:B------:R-:W-:Y:S02]  /*3fa0*/  IMAD.MOV.U32 R28, RZ, RZ, 0x4f14a98 ;  /* 0x04f14a98ff1c7424 */ /* 0x000fe400078e00ff */
[----:B-1----:R-:W-:Y:S01]  /*3fb0*/  HFMA2 R15, -RZ, RZ, 0.0226898193359375, -0.220947265625 ;  /* 0x25cfb312ff0f7431 */ /* 0x002fe200000001ff */
[----:B------:R-:W-:Y:S01]  /*3fc0*/  MOV R12, 0x5d9fbe80 ;  /* 0x5d9fbe80000c7802 */ /* 0x000fe20000000f00 */
[----:B------:R-:W-:Y:S01]  /*3fd0*/  IMAD.MOV.U32 R13, RZ, RZ, -0x2f96836d ;  /* 0xd0697c93ff0d7424 */ /* 0x000fe200078e00ff */
[----:B------:R1:W-:Y:S01]  /*3fe0*/  STL.128 [R1+0xbd0], R16 ;  /* 0x000bd01001007387 */ /* 0x0003e20000100c00 */
[----:B------:R-:W-:Y:S02]  /*3ff0*/  IMAD.MOV.U32 R14, RZ, RZ, -0x2a9056d3 ;  /* 0xd56fa92dff0e7424 */ /* 0x000fe400078e00ff */
[----:B------:R-:W-:Y:S01]  /*4000*/  IMAD.MOV.U32 R29, RZ, RZ, -0x13be0826 ;  /* 0xec41f7daff1d7424 */ /* 0x000fe200078e00ff */
[----:B------:R3:W-:Y:S01]  /*4010*/  STL.128 [R1+0xc20], R24 ;  /* 0x000c201801007387 */ /* 0x0007e20000100c00 */
[----:B--2---:R-:W-:Y:S01]  /*4020*/  HFMA2 R7, -RZ, RZ, 0.00144863128662109375, -1768 ;  /* 0x15efe6e8ff077431 */ /* 0x004fe200000001ff */
[----:B------:R-:W-:Y:S01]  /*4030*/  MOV R4, 0x95e6656e ;  /* 0x95e6656e00047802 */ /* 0x000fe20000000f00 */
[----:B------:R-:W-:Y:S01]  /*4040*/  IMAD.MOV.U32 R5, RZ, RZ, -0x55811a ;  /* 0xffaa7ee6ff057424 */ /* 0x000fe200078e00ff */
[----:B------:R2:W-:Y:S01]  /*4050*/  STL.128 [R1+0xbc0], R12 ;  /* 0x000bc00c01007387 */ /* 0x0005e20000100c00 */
[----:B0-----:R-:W-:-:S02]  /*4060*/  HFMA2 R9, -RZ, RZ, -146, -2416 ;  /* 0xd890e8b8ff097431 */ /* 0x001fc400000001ff */
[----:B------:R-:W-:Y:S02]  /*4070*/  IMAD.MOV.U32 R6, RZ, RZ, -0x43def731 ;  /* 0xbc2108cfff067424 */ /* 0x000fe400078e00ff */
[----:B------:R-:W-:Y:S02]  /*4080*/  IMAD.MOV.U32 R8, RZ, RZ, -0x72093ded ;  /* 0x8df6c213ff087424 */ /* 0x000fe400078e00ff */
[----:B------:R-:W-:Y:S01]  /*4090*/  IMAD.MOV.U32 R10, RZ, RZ, 0x392e5ef7 ;  /* 0x392e5ef7ff0a7424 */ /* 0x000fe200078e00ff */
[----:B------:R0:W-:Y:S01]  /*40a0*/  STL.128 [R1+0xbf0], R4 ;  /* 0x000bf00401007387 */ /* 0x0001e20000100c00 */
[----:B------:R-:W-:Y:S01]  /*40b0*/  IMAD.MOV.U32 R11, RZ, RZ, -0x3c7d0a51 ;  /* 0xc382f5afff0b7424 */ /* 0x000fe200078e00ff */
[----:B-1----:R-:W-:Y:S01]  /*40c0*/  MOV R17, 0xdb9252d2 ;  /* 0xdb9252d200117802 */ /* 0x002fe20000000f00 */
[----:B------:R-:W-:Y:S02]  /*40d0*/  IMAD.MOV.U32 R31, RZ, RZ, -0x6ee8d00a ;  /* 0x91172ff6ff1f7424 */ /* 0x000fe400078e00ff */
[----:B------:R-:W-:Y:S01]  /*40e0*/  IMAD.MOV.U32 R16, RZ, RZ, 0x67b35a1d ;  /* 0x67b35a1dff107424 */ /* 0x000fe200078e00ff */
[----:B------:R1:W-:Y:S01]  /*40f0*/  STL.128 [R1+0xbb0], R8 ;  /* 0x000bb00801007387 */ /* 0x0003e20000100c00 */
[----:B------:R-:W-:-:S02]  /*4100*/  IMAD.MOV.U32 R18, RZ, RZ, 0x10e93356 ;  /* 0x10e93356ff127424 */ /* 0x000fc400078e00ff */
[----:B---3--:R-:W-:Y:S02]  /*4110*/  HFMA2 R26, -RZ, RZ, 0.0164794921875, 0.065673828125 ;  /* 0x24382c34ff1a7431 */ /* 0x008fe400000001ff */
[----:B--2---:R-:W-:Y:S02]  /*4120*/  IMAD.MOV.U32 R12, RZ, RZ, -0x5bce504e ;  /* 0xa431afb2ff0c7424 */ /* 0x004fe400078e00ff */
[----:B------:R-:W-:Y:S02]  /*4130*/  HFMA2 R13, -RZ, RZ, 1.791015625, 0.1605224609375 ;  /* 0x3f2a3123ff0d7431 */ /* 0x000fe400000001ff */
[----:B------:R-:W-:Y:S01]  /*4140*/  IMAD.MOV.U32 R14, RZ, RZ, -0x5a39cf6c ;  /* 0xa5c63094ff0e7424 */ /* 0x000fe200078e00ff */
[----:B------:R2:W-:Y:S01]  /*4150*/  STL.128 [R1+0xc30], R28 ;  /* 0x000c301c01007387 */ /* 0x0005e20000100c00 */
[----:B------:R-:W-:Y:S02]  /*4160*/  IMAD.MOV.U32 R15, RZ, RZ, -0x5dca3f9a ;  /* 0xa235c066ff0f7424 */ /* 0x000fe400078e00ff */
[----:B------:R-:W-:-:S02]  /*4170*/  IMAD.MOV.U32 R19, RZ, RZ, -0x2992ecb9 ;  /* 0xd66d1347ff137424 */ /* 0x000fc400078e00ff */
[----:B0-----:R-:W-:Y:S02]  /*4180*/  HFMA2 R5, -RZ, RZ, -7436, 22.75 ;  /* 0xef434db0ff057431 */ /* 0x001fe400000001ff */
[----:B------:R-:W-:Y:S01]  /*4190*/  IMAD.MOV.U32 R4, RZ, RZ, 0x4d768dd6 ;  /* 0x4d768dd6ff047424 */ /* 0x000fe200078e00ff */
[----:B------:R0:W-:Y:S01]  /*41a0*/  STL.128 [R1+0xc10], R12 ;  /* 0x000c100c01007387 */ /* 0x0001e20000100c00 */
[----:B------:R-:W-:Y:S02]  /*41b0*/  IMAD.MOV.U32 R6, RZ, RZ, -0x5533abb3 ;  /* 0xaacc544dff067424 */ /* 0x000fe400078e00ff */
[----:B------:R-:W-:Y:S01]  /*41c0*/  IMAD.MOV.U32 R7, RZ, RZ, -0x691b20fc ;  /* 0x96e4df04ff077424 */ /* 0x000fe200078e00ff */
[----:B-1----:R-:W-:Y:S01]  /*41d0*/  MOV R10, 0x9fead409 ;  /* 0x9fead409000a7802 */ /* 0x002fe20000000f00 */
[----:B------:R-:W-:Y:S01]  /*41e0*/  IMAD.MOV.U32 R8, RZ, RZ, -0x18452665 ;  /* 0xe7bad99bff087424 */ /* 0x000fe200078e00ff */
[----:B------:R1:W-:Y:S01]  /*41f0*/  STL.128 [R1+0xc70], R16 ;  /* 0x000c701001007387 */ /* 0x0003e20000100c00 */
[----:B------:R-:W-:-:S02]  /*4200*/  IMAD.MOV.U32 R9, RZ, RZ, 0x6f4ace36 ;  /* 0x6f4ace36ff097424 */ /* 0x000fc400078e00ff */
[----:B------:R-:W-:Y:S01]  /*4210*/  IMAD.MOV.U32 R11, RZ, RZ, -0x4fd62984 ;  /* 0xb029d67cff0b7424 */ /* 0x000fe200078e00ff */
[----:B------:R3:W-:Y:S01]  /*4220*/  STL.128 [R1+0xc40], R4 ;  /* 0x000c400401007387 */ /* 0x0007e20000100c00 */
[----:B------:R-:W-:Y:S01]  /*4230*/  IMAD.MOV.U32 R21, RZ, RZ, -0x5ec885f4 ;  /* 0xa1377a0cff157424 */ /* 0x000fe200078e00ff */
[----:B--2---:R-:W-:Y:S01]  /*4240*/  MOV R29, 0xe2bc0c25 ;  /* 0xe2bc0c25001d7802 */ /* 0x004fe20000000f00 */
[----:B------:R-:W-:Y:S01]  /*4250*/  IMAD.MOV.U32 R22, RZ, RZ, -0x7a671ec ;  /* 0xf8598e14ff167424 */ /* 0x000fe200078e00ff */
[----:B------:R2:W-:Y:S01]  /*4260*/  STL.128 [R1+0xc00], R8 ;  /* 0x000c000801007387 */ /* 0x0005e20000100c00 */
[----:B------:R-:W-:Y:S02]  /*4270*/  IMAD.MOV.U32 R24, RZ, RZ, -0x50357e0d ;  /* 0xafca81f3ff187424 */ /* 0x000fe400078e00ff */
[----:B0-----:R-:W-:Y:S02]  /*4280*/  HFMA2 R14, -RZ, RZ, -0.00012171268463134765625, 15264 ;  /* 0x87fa7374ff0e7431 */ /* 0x001fe400000001ff */
[----:B------:R-:W-:-:S02]  /*4290*/  IMAD.MOV.U32 R12, RZ, RZ, 0x5e9d04ea ;  /* 0x5e9d04eaff0c7424 */ /* 0x000fc400078e00ff */
[----:B------:R-:W-:Y:S02]  /*42a0*/  IMAD.MOV.U32 R13, RZ, RZ, -0x73fea2cb ;  /* 0x8c015d35ff0d7424 */ /* 0x000fe400078e00ff */
[----:B------:R-:W-:Y:S02]  /*42b0*/  IMAD.MOV.U32 R15, RZ, RZ, 0xbfb2e41 ;  /* 0x0bfb2e41ff0f7424 */ /* 0x000fe400078e00ff */
[----:B-1----:R-:W-:Y:S02]  /*42c0*/  HFMA2 R16, -RZ, RZ, 0.97412109375, 3926 ;  /* 0x3bcb6babff107431 */ /* 0x002fe400000001ff */
[----:B------:R-:W-:Y:S01]  /*42d0*/  IMAD.MOV.U32 R25, RZ, RZ, 0x68b93ec4 ;  /* 0x68b93ec4ff197424 */ /* 0x000fe200078e00ff */
[----:B------:R-:W-:Y:S01]  /*42e0*/  MOV R19, 0x4b9303e3 ;  /* 0x4b9303e300137802 */ /* 0x000fe20000000f00 */
[----:B------:R-:W-:Y:S02]  /*42f0*/  IMAD.MOV.U32 R27, RZ, RZ, -0x5c3da0c0 ;  /* 0xa3c25f40ff1b7424 */ /* 0x000fe400078e00ff */
[----:B---3--:R-:W-:-:S02]  /*4300*/  HFMA2 R6, -RZ, RZ, 0.004764556884765625, -6036 ;  /* 0x1ce1ede5ff067431 */ /* 0x008fc400000001ff */
[----:B------:R-:W-:Y:S01]  /*4310*/  IMAD.MOV.U32 R4, RZ, RZ, -0x563111d9 ;  /* 0xa9ceee27ff047424 */ /* 0x000fe200078e00ff */
[----:B------:R0:W-:Y:S01]  /*4320*/  STL.128 [R1+0xc60], R12 ;  /* 0x000c600c01007387 */ /* 0x0001e20000100c00 */
[----:B------:R-:W-:Y:S01]  /*4330*/  IMAD.MOV.U32 R5, RZ, RZ, 0x61b735c9 ;  /* 0x61b735c9ff057424 */ /* 0x000fe200078e00ff */
[----:B--2---:R-:W-:Y:S01]  /*4340*/  MOV R8, 0xd19ee3b5 ;  /* 0xd19ee3b500087802 */ /* 0x004fe20000000f00 */
[----:B------:R-:W-:Y:S01]  /*4350*/  IMAD.MOV.U32 R9, RZ, RZ, 0x6a4c1b88 ;  /* 0x6a4c1b88ff097424 */ /* 0x000fe200078e00ff */
[----:B------:R-:W-:Y:S01]  /*4360*/  MOV R11, 0x65467f51 ;  /* 0x65467f51000b7802 */ /* 0x000fe20000000f00 */
[----:B------:R-:W-:Y:S02]  /*4370*/  IMAD.MOV.U32 R10, RZ, RZ, 0x2cc1b81f ;  /* 0x2cc1b81fff0a7424 */ /* 0x000fe400078e00ff */
[----:B------:R-:W-:Y:S02]  /*4380*/  IMAD.MOV.U32 R7, RZ, RZ, 0x477a3cb1 ;  /* 0x477a3cb1ff077424 */ /* 0x000fe400078e00ff */
[----:B------:R-:W-:Y:S01]  /*4390*/  IMAD.MOV.U32 R28, RZ, RZ, 0x1d1672c3 ;  /* 0x1d1672c3ff1c7424 */ /* 0x000fe200078e00ff */
[----:B------:R1:W-:Y:S01]  /*43a0*/  STL.128 [R1+0xc50], R8 ;  /* 0x000c500801007387 */ /* 0x0003e20000100c00 */
[----:B------:R-:W-:-:S02]  /*43b0*/  IMAD.MOV.U32 R30, RZ, RZ, 0x3c288b49 ;  /* 0x3c288b49ff1e7424 */ /* 0x000fc400078e00ff */
[----:B------:R-:W-:Y:S01]  /*43c0*/  IMAD.MOV.U32 R31, RZ, RZ, 0xdff4195 ;  /* 0x0dff4195ff1f7424 */ /* 0x000fe200078e00ff */
[----:B------:R2:W-:Y:S01]  /*43d0*/  STL.128 [R1+0xc80], R20 ;  /* 0x000c801401007387 */ /* 0x0005e20000100c00 */
[----:B------:R-:W-:Y:S02]  /*43e0*/  IMAD.MOV.U32 R17, RZ, RZ, 0x1ff1459d ;  /* 0x1ff1459dff117424 */ /* 0x000fe400078e00ff */
[----:B0-----:R-:W-:Y:S02]  /*43f0*/  HFMA2 R12, -RZ, RZ, -30000, -3482 ;  /* 0xf753eacdff0c7431 */ /* 0x001fe400000001ff */
[----:B------:R-:W-:Y:S01]  /*4400*/  IMAD.MOV.U32 R13, RZ, RZ, -0x2a0a456 ;  /* 0xfd5f5baaff0d7424 */ /* 0x000fe200078e00ff */
[----:B------:R0:W-:Y:S01]  /*4410*/  STL.128 [R1+0xc90], R4 ;  /* 0x000c900401007387 */ /* 0x0001e20000100c00 */
[----:B------:R-:W-:Y:S01]  /*4420*/  IMAD.MOV.U32 R14, RZ, RZ, 0x3ddf146f ;  /* 0x3ddf146fff0e7424 */ /* 0x000fe200078e00ff */
[----:B------:R-:W-:Y:S01]  /*4430*/  MOV R15, 0x447886db ;  /* 0x447886db000f7802 */ /* 0x000fe20000000f00 */
[----:B------:R-:W-:Y:S01]  /*4440*/  IMAD.MOV.U32 R18, RZ, RZ, -0x5354a706 ;  /* 0xacab58faff127424 */ /* 0x000fe200078e00ff */
[----:B------:R3:W-:Y:S01]  /*4450*/  STL.128 [R1+0xcc0], R24 ;  /* 0x000cc01801007387 */ /* 0x0007e20000100c00 */
[----:B------:R-:W-:-:S02]  /*4460*/  VIADD R39, R1, 0x510 ;  /* 0x0000051001277836 */ /* 0x000fc40000000000 */
[----:B------:R-:W-:Y:S01]  /*4470*/  VIADD R40, R1, 0x910 ;  /* 0x0000091001287836 */ /* 0x000fe20000000000 */
[----:B-1----:R-:W-:Y:S01]  /*4480*/  MOV R9, 0xf2553f73 ;  /* 0xf2553f7300097802 */ /* 0x002fe20000000f00 */
[----:B------:R-:W-:Y:S01]  /*4490*/  IMAD.MOV.U32 R8, RZ, RZ, -0x2d63a621 ;  /* 0xd29c59dfff087424 */ /* 0x000fe200078e00ff */
[----:B------:R1:W-:Y:S01]  /*44a0*/  STL.128 [R1+0xcb0], R12 ;  /* 0x000cb00c01007387 */ /* 0x0003e20000100c00 */
[----:B------:R-:W-:Y:S02]  /*44b0*/  IMAD.MOV.U32 R10, RZ, RZ, 0x141879ce ;  /* 0x141879ceff0a7424 */ /* 0x000fe400078e00ff */
[----:B--2---:R-:W-:Y:S02]  /*44c0*/  HFMA2 R22, -RZ, RZ, -0.00013935565948486328125, 27840 ;  /* 0x889176ccff167431 */ /* 0x004fe400000001ff */
[----:B------:R-:W-:Y:S01]  /*44d0*/  IMAD.MOV.U32 R11, RZ, RZ, -0x388c40c9 ;  /* 0xc773bf37ff0b7424 */ /* 0x000fe200078e00ff */
[----:B------:R2:W-:Y:S01]  /*44e0*/  STL.128 [R1+0xcd0], R28 ;  /* 0x000cd01c01007387 */ /* 0x0005e20000100c00 */
[----:B------:R-:W-:-:S02]  /*44f0*/  IMAD.MOV.U32 R20, RZ, RZ, 0x2055fa30 ;  /* 0x2055fa30ff147424 */ /* 0x000fc400078e00ff */
[----:B0-----:R-:W-:Y:S02]  /*4500*/  HFMA2 R4, -RZ, RZ, -0.032989501953125, 10248 ;  /* 0xa8397101ff047431 */ /* 0x001fe400000001ff */
[----:B------:R-:W-:Y:S01]  /*4510*/  IMAD.MOV.U32 R5, RZ, RZ, 0xc08deb3 ;  /* 0x0c08deb3ff057424 */ /* 0x000fe200078e00ff */
[----:B------:R-:W-:Y:S01]  /*4520*/  MOV R7, 0x566490c1 ;  /* 0x566490c100077802 */ /* 0x000fe20000000f00 */
[----:B------:R-:W-:Y:S01]  /*4530*/  IMAD.MOV.U32 R6, RZ, RZ, -0x4b27631c ;  /* 0xb4d89ce4ff067424 */ /* 0x000fe200078e00ff */
[----:B------:R0:W-:Y:S01]  /*4540*/  STL.128 [R1+0xca0], R8 ;  /* 0x000ca00801007387 */ /* 0x0001e20000100c00 */
[----:B------:R-:W-:Y:S01]  /*4550*/  IMAD.MOV.U32 R21, RZ, RZ, -0x5209928a ;  /* 0xadf66d76ff157424 */ /* 0x000fe200078e00ff */
[----:B---3--:R-:W-:Y:S01]  /*4560*/  MOV R25, 0x15959c92 ;  /* 0x15959c9200197802 */ /* 0x008fe20000000f00 */
[----:B------:R-:W-:Y:S01]  /*4570*/  IMAD.MOV.U32 R23, RZ, RZ, -0xadab3fe ;  /* 0xf5254c02ff177424 */ /* 0x000fe200078e00ff */
[----:B------:R3:W-:Y:S01]  /*4580*/  STL.128 [R1+0xce0], R4 ;  /* 0x000ce00401007387 */ /* 0x0007e20000100c00 */
[----:B------:R-:W-:Y:S01]  /*4590*/  IMAD.MOV.U32 R24, RZ, RZ, 0x3e75f8f ;  /* 0x03e75f8fff187424 */ /* 0x000fe200078e00ff */
[----:B-1----:R-:W-:Y:S01]  /*45a0*/  MOV R13, 0x7e536541 ;  /* 0x7e536541000d7802 */ /* 0x002fe20000000f00 */
[----:B------:R-:W-:Y:S01]  /*45b0*/  IMAD.MOV.U32 R12, RZ, RZ, 0x5150a7f4 ;  /* 0x5150a7f4ff0c7424 */ /* 0x000fe200078e00ff */
[----:B------:R1:W-:Y:S01]  /*45c0*/  STL.128 [R1+0xd20], R20 ;  /* 0x000d201401007387 */ /* 0x0003e20000100c00 */
[----:B------:R-:W-:-:S02]  /*45d0*/  IMAD.MOV.U32 R14, RZ, RZ, 0x1ac3a417 ;  /* 0x1ac3a417ff0e7424 */ /* 0x000fc400078e00ff */
[----:B--2---:R-:W-:Y:S02]  /*45e0*/  HFMA2 R28, -RZ, RZ, -66.8125, -5.710124969482421875e-05 ;  /* 0xd42d83beff1c7431 */ /* 0x004fe400000001ff */
[----:B------:R-:W-:Y:S01]  /*45f0*/  IMAD.MOV.U32 R15, RZ, RZ, 0x3a965e27 ;  /* 0x3a965e27ff0f7424 */ /* 0x000fe200078e00ff */
[----:B------:R2:W-:Y:S01]  /*4600*/  STL.128 [R1+0xd10], R16 ;  /* 0x000d101001007387 */ /* 0x0005e20000100c00 */
[----:B------:R-:W-:Y:S01]  /*4610*/  IMAD.MOV.U32 R26, RZ, RZ, -0x40148593 ;  /* 0xbfeb7a6dff1a7424 */ /* 0x000fe200078e00ff */
[----:B------:R-:W-:Y:S01]  /*4620*/  MOV R31, 0x8e44c8c9 ;  /* 0x8e44c8c9001f7802 */ /* 0x000fe20000000f00 */
[----:B------:R-:W-:Y:S02]  /*4630*/  IMAD.MOV.U32 R27, RZ, RZ, -0x6a25a6ae ;  /* 0x95da5952ff1b7424 */ /* 0x000fe400078e00ff */
[----:B0-----:R-:W-:Y:S02]  /*4640*/  HFMA2 R10, -RZ, RZ, 4384, 17856 ;  /* 0x6c48745cff0a7431 */ /* 0x001fe400000001ff */
[----:B------:R-:W-:Y:S01]  /*4650*/  IMAD.MOV.U32 R8, RZ, RZ, -0x34849e7c ;  /* 0xcb7b6184ff087424 */ /* 0x000fe200078e00ff */
[----:B------:R0:W-:Y:S01]  /*4660*/  STL.128 [R1+0xd00], R12 ;  /* 0x000d000c01007387 */ /* 0x0001e20000100c00 */
[----:B------:R-:W-:Y:S01]  /*4670*/  IMAD.MOV.U32 R9, RZ, RZ, 0x32d570b6 ;  /* 0x32d570b6ff097424 */ /* 0x000fe200078e00ff */
[----:B---3--:R-:W-:Y:S01]  /*4680*/  MOV R5, 0xc5d7cb2a ;  /* 0xc5d7cb2a00057802 */ /* 0x008fe20000000f00 */
[----:B------:R-:W-:Y:S01]  /*4690*/  IMAD.MOV.U32 R11, RZ, RZ, -0x472fbda9 ;  /* 0xb8d04257ff0b7424 */ /* 0x000fe200078e00ff */
[----:B------:R3:W-:Y:S01]  /*46a0*/  STL.128 [R1+0xd60], R24 ;  /* 0x000d601801007387 */ /* 0x0007e20000100c00 */
[----:B------:R-:W-:Y:S01]  /*46b0*/  IMAD.MOV.U32 R4, RZ, RZ, 0x4ffcd7e5 ;  /* 0x4ffcd7e5ff047424 */ /* 0x000fe200078e00ff */
[----:B-1----:R-:W-:Y:S01]  /*46c0*/  MOV R21, 0x8f19fd45 ;  /* 0x8f19fd4500157802 */ /* 0x002fe20000000f00 */
[----:B------:R-:W-:Y:S01]  /*46d0*/  IMAD.MOV.U32 R6, RZ, RZ, 0x26804435 ;  /* 0x26804435ff067424 */ /* 0x000fe200078e00ff */
[----:B------:R1:W-:Y:S01]  /*46e0*/  STL.128 [R1+0xcf0], R8 ;  /* 0x000cf00801007387 */ /* 0x0003e20000100c00 */
[----:B------:R-:W-:Y:S01]  /*46f0*/  IMAD.MOV.U32 R7, RZ, RZ, -0x4a705c9e ;  /* 0xb58fa362ff077424 */ /* 0x000fe200078e00ff */
[----:B--2---:R-:W-:Y:S01]  /*4700*/  MOV R18, 0xfe1ca081 ;  /* 0xfe1ca08100127802 */ /* 0x004fe20000000f00 */
[----:B------:R-:W-:-:S02]  /*4710*/  IMAD.MOV.U32 R20, RZ, RZ, 0x70586848 ;  /* 0x70586848ff147424 */ /* 0x000fc400078e00ff */
[----:B------:R-:W-:Y:S01]  /*4720*/  IMAD.MOV.U32 R22, RZ, RZ, -0x6b789322 ;  /* 0x94876cdeff167424 */ /* 0x000fe200078e00ff */
[----:B------:R2:W-:Y:S01]  /*4730*/  STL.128 [R1+0xd30], R4 ;  /* 0x000d300401007387 */ /* 0x0005e20000100c00 */
[----:B------:R-:W-:Y:S02]  /*4740*/  IMAD.MOV.U32 R23, RZ, RZ, 0x52b7f87b ;  /* 0x52b7f87bff177424 */ /* 0x000fe400078e00ff */
[----:B0-----:R-:W-:Y:S02]  /*4750*/  HFMA2 R14, -RZ, RZ, -0.0003440380096435546875, -0.0017757415771484375 ;  /* 0x8da39746ff0e7431 */ /* 0x001fe400000001ff */
[----:B------:R-:W-:Y:S02]  /*4760*/  IMAD.MOV.U32 R12, RZ, RZ, -0x3cfd8ad1 ;  /* 0xc302752fff0c7424 */ /* 0x000fe400078e00ff */
[----:B------:R-:W-:Y:S01]  /*4770*/  IMAD.MOV.U32 R13, RZ, RZ, -0x7eed0fb4 ;  /* 0x8112f04cff0d7424 */ /* 0x000fe200078e00ff */
[----:B------:R0:W-:Y:S01]  /*4780*/  STL.128 [R1+0xdc0], R20 ;  /* 0x000dc01401007387 */ /* 0x0001e20000100c00 */
[----:B------:R-:W-:-:S02]  /*4790*/  IMAD.MOV.U32 R15, RZ, RZ, 0x6bc6f9d3 ;  /* 0x6bc6f9d3ff0f7424 */ /* 0x000fc400078e00ff */
[----:B---3--:R-:W-:Y:S02]  /*47a0*/  HFMA2 R24, -RZ, RZ, -0.00018823146820068359375, 0.004695892333984375 ;  /* 0x8a2b1ccfff187431 */ /* 0x008fe400000001ff */
[----:B------:R-:W-:Y:S02]  /*47b0*/  IMAD.MOV.U32 R29, RZ, RZ, 0x58d32174 ;  /* 0x58d32174ff1d7424 */ /* 0x000fe400078e00ff */
[----:B-1----:R-:W-:Y:S02]  /*47c0*/  HFMA2 R8, -RZ, RZ, -402.25, 214.125 ;  /* 0xde495ab1ff087431 */ /* 0x002fe400000001ff */
[----:B------:R-:W-:Y:S01]  /*47d0*/  IMAD.MOV.U32 R9, RZ, RZ, 0x25671bba ;  /* 0x25671bbaff097424 */ /* 0x000fe200078e00ff */
[----:B------:R-:W-:Y:S01]  /*47e0*/  MOV R11, 0x5de1c0fe ;  /* 0x5de1c0fe000b7802 */ /* 0x000fe20000000f00 */
[----:B------:R-:W-:Y:S01]  /*47f0*/  IMAD.MOV.U32 R10, RZ, RZ, 0x45980eea ;  /* 0x45980eeaff0a7424 */ /* 0x000fe200078e00ff */
[----:B------:R1:W-:Y:S01]  /*4800*/  STL.128 [R1+0xd50], R12 ;  /* 0x000d500c01007387 */ /* 0x0003e20000100c00 */
[----:B------:R-:W-:-:S02]  /*4810*/  IMAD.MOV.U32 R30, RZ, RZ, 0x492969e0 ;  /* 0x492969e0ff1e7424 */ /* 0x000fc400078e00ff */
[----:B--2---:R-:W-:Y:S02]  /*4820*/  HFMA2 R6, -RZ, RZ, -0.0026454925537109375, 1.5859375 ;  /* 0x996b3e58ff067431 */ /* 0x004fe400000001ff */
[----:B------:R-:W-:Y:S01]  /*4830*/  IMAD.MOV.U32 R4, RZ, RZ, 0x756a89c2 ;  /* 0x756a89c2ff047424 */ /* 0x000fe200078e00ff */
[----:B------:R2:W-:Y:S01]  /*4840*/  STL.128 [R1+0xd40], R8 ;  /* 0x000d400801007387 */ /* 0x0005e20000100c00 */
[----:B------:R-:W-:Y:S01]  /*4850*/  IMAD.MOV.U32 R5, RZ, RZ, -0xb878672 ;  /* 0xf478798eff057424 */ /* 0x000fe200078e00ff */
[----:B------:R-:W-:Y:S01]  /*4860*/  MOV R27, 0x4ea1e269 ;  /* 0x4ea1e269001b7802 */ /* 0x000fe20000000f00 */
[----:B------:R-:W-:Y:S02]  /*4870*/  IMAD.MOV.U32 R7, RZ, RZ, 0x27dd71b9 ;  /* 0x27dd71b9ff077424 */ /* 0x000fe400078e00ff */
[----:B0-----:R-:W-:Y:S02]  /*4880*/  HFMA2 R20, -RZ, RZ, 0.00251007080078125, -62208 ;  /* 0x1924fb98ff147431 */ /* 0x001fe400000001ff */
[----:B------:R-:W-:Y:S01]  /*4890*/  IMAD.MOV.U32 R16, RZ, RZ, -0x4e1f889c ;  /* 0xb1e07764ff107424 */ /* 0x000fe200078e00ff */
[----:B------:R0:W-:Y:S01]  /*48a0*/  STL.128 [R1+0xd70], R28 ;  /* 0x000d701c01007387 */ /* 0x0001e20000100c00 */
[----:B------:R-:W-:Y:S01]  /*48b0*/  IMAD.MOV.U32 R17, RZ, RZ, -0x447b5195 ;  /* 0xbb84ae6bff117424 */ /* 0x000fe200078e00ff */
[----:B------:R-:W-:Y:S01]  /*48c0*/  MOV R23, 0x67779ed9 ;  /* 0x67779ed900177802 */ /* 0x000fe20000000f00 */
[----:B------:R-:W-:Y:S01]  /*48d0*/  IMAD.MOV.U32 R19, RZ, RZ, -0x66bd4f8 ;  /* 0xf9942b08ff137424 */ /* 0x000fe200078e00ff */
[----:B------:R3:W-:Y:S01]  /*48e0*/  STL.128 [R1+0xd80], R4 ;  /* 0x000d800401007387 */ /* 0x0007e20000100c00 */
[----:B------:R-:W-:-:S02]  /*48f0*/  IMAD.MOV.U32 R25, RZ, RZ, -0x586d4b87 ;  /* 0xa792b479ff197424 */ /* 0x000fc400078e00ff */
[----:B-1----:R-:W-:Y:S02]  /*4900*/  HFMA2 R12, -RZ, RZ, 908, 13.7421875 ;  /* 0x63184adfff0c7431 */ /* 0x002fe400000001ff */
[----:B------:R-:W-:Y:S01]  /*4910*/  IMAD.MOV.U32 R13, RZ, RZ, -0x1a7dcee6 ;  /* 0xe582311aff0d7424 */ /* 0x000fe200078e00ff */
[----:B------:R-:W-:Y:S01]  /*4920*/  MOV R15, 0x62457f53 ;  /* 0x62457f53000f7802 */ /* 0x000fe20000000f00 */
[----:B------:R-:W-:Y:S01]  /*4930*/  IMAD.MOV.U32 R14, RZ, RZ, -0x689fccaf ;  /* 0x97603351ff0e7424 */ /* 0x000fe200078e00ff */
[----:B--2---:R-:W-:Y:S01]  /*4940*/  MOV R9, 0xf017ad88 ;  /* 0xf017ad8800097802 */ /* 0x004fe20000000f00 */
[----:B------:R-:W-:Y:S01]  /*4950*/  IMAD.MOV.U32 R8, RZ, RZ, -0x4149b01f ;  /* 0xbeb64fe1ff087424 */ /* 0x000fe200078e00ff */
[----:B------:R1:W-:Y:S01]  /*4960*/  STL.128 [R1+0xdb0], R16 ;  /* 0x000db01001007387 */ /* 0x0003e20000100c00 */
[----:B------:R-:W-:Y:S02]  /*4970*/  IMAD.MOV.U32 R10, RZ, RZ, -0x369953e0 ;  /* 0xc966ac20ff0a7424 */ /* 0x000fe400078e00ff */
[----:B------:R-:W-:Y:S01]  /*4980*/  IMAD.MOV.U32 R11, RZ, RZ, 0x7db43ace ;  /* 0x7db43aceff0b7424 */ /* 0x000fe200078e00ff */
[----:B------:R2:W-:Y:S01]  /*4990*/  STL.128 [R1+0xda0], R12 ;  /* 0x000da00c01007387 */ /* 0x0005e20000100c00 */
[----:B------:R-:W-:-:S02]  /*49a0*/  IMAD.MOV.U32 R26, RZ, RZ, -0xc0f0df9 ;  /* 0xf3f0f207ff1a7424 */ /* 0x000fc400078e00ff */
[----:B0-----:R-:W-:Y:S02]  /*49b0*/  HFMA2 R30, -RZ, RZ, -40.96875, 794 ;  /* 0xd11f6234ff1e7431 */ /* 0x001fe400000001ff */
[----:B------:R-:W-:Y:S02]  /*49c0*/  IMAD.MOV.U32 R21, RZ, RZ, -0x29681643 ;  /* 0xd697e9bdff157424 */ /* 0x000fe400078e00ff */
[----:B---3--:R-:W-:Y:S02]  /*49d0*/  HFMA2 R4, -RZ, RZ, -0.055755615234375, -59.59375 ;  /* 0xab23d373ff047431 */ /* 0x008fe400000001ff */
[----:B------:R-:W-:Y:S01]  /*49e0*/  IMAD.MOV.U32 R5, RZ, RZ, 0x72e2024b ;  /* 0x72e2024bff057424 */ /* 0x000fe200078e00ff */
[----:B------:R-:W-:Y:S01]  /*49f0*/  MOV R7, 0x662aab55 ;  /* 0x662aab5500077802 */ /* 0x000fe20000000f00 */
[----:B------:R-:W-:Y:S01]  /*4a00*/  IMAD.MOV.U32 R6, RZ, RZ, -0x1ca870e1 ;  /* 0xe3578f1fff067424 */ /* 0x000fe200078e00ff */
[----:B------:R0:W-:Y:S01]  /*4a10*/  STL.128 [R1+0xd90], R8 ;  /* 0x000d900801007387 */ /* 0x0001e20000100c00 */
[----:B------:R-:W-:-:S02]  /*4a20*/  IMAD.MOV.U32 R22, RZ, RZ, -0x7633bcc0 ;  /* 0x89cc4340ff167424 */ /* 0x000fc400078e00ff */
[----:B------:R-:W-:Y:S01]  /*4a30*/  IMAD.MOV.U32 R28, RZ, RZ, 0x65cdf4da ;  /* 0x65cdf4daff1c7424 */ /* 0x000fe200078e00ff */
[----:B------:R3:W-:Y:S01]  /*4a40*/  STL.128 [R1+0xdd0], R4 ;  /* 0x000dd00401007387 */ /* 0x0007e20000100c00 */
[----:B-1----:R-:W-:Y:S01]  /*4a50*/  IMAD.MOV.U32 R16, RZ, RZ, -0x6e4a72ac ;  /* 0x91b58d54ff107424 */ /* 0x002fe200078e00ff */
[----:B------:R-:W-:Y:S01]  /*4a60*/  MOV R17, 0x71055dc4 ;  /* 0x71055dc400117802 */ /* 0x000fe20000000f00 */
[----:B------:R-:W-:Y:S01]  /*4a70*/  IMAD.MOV.U32 R18, RZ, RZ, 0x46fd406 ;  /* 0x046fd406ff127424 */ /* 0x000fe200078e00ff */
[----:B--2---:R-:W-:Y:S01]  /*4a80*/  MOV R13, 0x23b2a5bf ;  /* 0x23b2a5bf000d7802 */ /* 0x004fe20000000f00 */
[----:B------:R-:W-:Y:S01]  /*4a90*/  IMAD.MOV.U32 R12, RZ, RZ, 0x30f28728 ;  /* 0x30f28728ff0c7424 */ /* 0x000fe200078e00ff */
[----:B------:R1:W-:Y:S01]  /*4aa0*/  STL.128 [R1+0xe00], R24 ;  /* 0x000e001801007387 */ /* 0x0003e20000100c00 */
[----:B------:R-:W-:Y:S02]  /*4ab0*/  IMAD.MOV.U32 R14, RZ, RZ, 0x2ba6a03 ;  /* 0x02ba6a03ff0e7424 */ /* 0x000fe400078e00ff */
[----:B------:R-:W-:Y:S01]  /*4ac0*/  IMAD.MOV.U32 R15, RZ, RZ, -0x12a37dea ;  /* 0xed5c8216ff0f7424 */ /* 0x000fe200078e00ff */
[----:B------:R2:W-:Y:S01]  /*4ad0*/  STL.128 [R1+0xe60], R20 ;  /* 0x000e601401007387 */ /* 0x0005e20000100c00 */
[----:B------:R-:W-:-:S02]  /*4ae0*/  IMAD.MOV.U32 R19, RZ, RZ, 0x60ff1550 ;  /* 0x60ff1550ff137424 */ /* 0x000fc400078e00ff */
[----:B0-----:R-:W-:Y:S02]  /*4af0*/  HFMA2 R10, -RZ, RZ, -0.00010073184967041015625, 63648 ;  /* 0x869a7bc5ff0a7431 */ /* 0x001fe400000001ff */
[----:B------:R-:W-:Y:S01]  /*4b00*/  IMAD.MOV.U32 R8, RZ, RZ, -0x4df8d715 ;  /* 0xb20728ebff087424 */ /* 0x000fe200078e00ff */
[----:B------:R0:W-:Y:S01]  /*4b10*/  STL.128 [R1+0xdf0], R12 ;  /* 0x000df00c01007387 */ /* 0x0001e20000100c00 */
[----:B------:R-:W-:Y:S01]  /*4b20*/  IMAD.MOV.U32 R9, RZ, RZ, 0x2f03c2b5 ;  /* 0x2f03c2b5ff097424 */ /* 0x000fe200078e00ff */
[----:B---3--:R-:W-:Y:S01]  /*4b30*/  MOV R5, 0xa2a055f3 ;  /* 0xa2a055f300057802 */ /* 0x008fe20000000f00 */
[----:B------:R-:W-:Y:S01]  /*4b40*/  IMAD.MOV.U32 R11, RZ, RZ, -0x2c5af7c9 ;  /* 0xd3a50837ff0b7424 */ /* 0x000fe200078e00ff */
[----:B------:R3:W-:Y:S01]  /*4b50*/  STL.128 [R1+0xe50], R16 ;  /* 0x000e501001007387 */ /* 0x0007e20000100c00 */
[----:B------:R-:W-:Y:S02]  /*4b60*/  IMAD.MOV.U32 R4, RZ, RZ, 0x349d532e ;  /* 0x349d532eff047424 */ /* 0x000fe400078e00ff */
[----:B------:R-:W-:Y:S01]  /*4b70*/  IMAD.MOV.U32 R6, RZ, RZ, 0x532e18a ;  /* 0x0532e18aff067424 */ /* 0x000fe200078e00ff */
[----:B------:R4:W-:Y:S01]  /*4b80*/  STL.128 [R1+0xde0], R8 ;  /* 0x000de00801007387 */ /* 0x0009e20000100c00 */
[----:B------:R-:W-:-:S02]  /*4b90*/  IMAD.MOV.U32 R7, RZ, RZ, -0x5b8a140a ;  /* 0xa475ebf6ff077424 */ /* 0x000fc400078e00ff */
[----:B-1----:R-:W-:Y:S02]  /*4ba0*/  HFMA2 R26, -RZ, RZ, 1.279296875, -90.875 ;  /* 0x3d1ed5aeff1a7431 */ /* 0x002fe400000001ff */
[----:B------:R-:W-:Y:S02]  /*4bb0*/  IMAD.MOV.U32 R29, RZ, RZ, 0x6d5be05 ;  /* 0x06d5be05ff1d7424 */ /* 0x000fe400078e00ff */
[----:B--2---:R-:W-:Y:S02]  /*4bc0*/  HFMA2 R22, -RZ, RZ, -6892, -358.25 ;  /* 0xeebbdd99ff167431 */ /* 0x004fe400000001ff */
[----:B------:R-:W-:Y:S01]  /*4bd0*/  IMAD.MOV.U32 R31, RZ, RZ, -0x3b75015a ;  /* 0xc48afea6ff1f7424 */ /* 0x000fe200078e00ff */
[----:B------:R1:W-:Y:S01]  /*4be0*/  STL.128 [R1+0xe20], R4 ;  /* 0x000e200401007387 */ /* 0x0003e20000100c00 */
[----:B------:R-:W-:Y:S02]  /*4bf0*/  IMAD.MOV.U32 R24, RZ, RZ, -0x20400f2 ;  /* 0xfdfbff0eff187424 */ /* 0x000fe400078e00ff */
[----:B0-----:R-:W-:-:S02]  /*4c00*/  HFMA2 R14, -RZ, RZ, -363.5, 7.998943328857421875e-05 ;  /* 0xddae053eff0e7431 */ /* 0x001fc400000001ff */
[----:B------:R-:W-:Y:S01]  /*4c10*/  IMAD.MOV.U32 R12, RZ, RZ, 0x3ef98a21 ;  /* 0x3ef98a21ff0c7424 */ /* 0x000fe200078e00ff */
[----:B------:R0:W-:Y:S01]  /*4c20*/  STL.128 [R1+0xe10], R28 ;  /* 0x000e101c01007387 */ /* 0x0001e20000100c00 */
[----:B------:R-:W-:Y:S02]  /*4c30*/  IMAD.MOV.U32 R13, RZ, RZ, -0x69c2f923 ;  /* 0x963d06ddff0d7424 */ /* 0x000fe400078e00ff */
[----:B---3--:R-:W-:Y:S02]  /*4c40*/  HFMA2 R16, -RZ, RZ, 0.0003688335418701171875, 0.0003073215484619140625 ;  /* 0x0e0b0d09ff107431 */ /* 0x008fe400000001ff */
[----:B------:R-:W-:Y:S01]  /*4c50*/  IMAD.MOV.U32 R15, RZ, RZ, 0x4d46bde6 ;  /* 0x4d46bde6ff0f7424 */ /* 0x000fe200078e00ff */
[----:B------:R-:W-:Y:S01]  /*4c60*/  MOV R19, 0x14c8a91e ;  /* 0x14c8a91e00137802 */ /* 0x000fe20000000f00 */
[----:B------:R-:W-:Y:S02]  /*4c70*/  IMAD.MOV.U32 R25, RZ, RZ, 0xf563885 ;  /* 0x0f563885ff197424 */ /* 0x000fe400078e00ff */
[----:B----4-:R-:W-:-:S02]  /*4c80*/  HFMA2 R8, -RZ, RZ, 0.00022041797637939453125, -4620 ;  /* 0x0b39ec83ff087431 */ /* 0x010fc400000001ff */
[----:B------:R-:W-:Y:S01]  /*4c90*/  IMAD.MOV.U32 R9, RZ, RZ, 0x40aaef60 ;  /* 0x40aaef60ff097424 */ /* 0x000fe200078e00ff */
[----:B------:R-:W-:Y:S01]  /*4ca0*/  MOV R11, 0xbd51106e ;  /* 0xbd51106e000b7802 */ /* 0x000fe20000000f00 */
[----:B------:R-:W-:Y:S01]  /*4cb0*/  IMAD.MOV.U32 R10, RZ, RZ, 0x5e069f71 ;  /* 0x5e069f71ff0a7424 */ /* 0x000fe200078e00ff */
[----:B------:R2:W-:Y:S01]  /*4cc0*/  STL.128 [R1+0xe40], R12 ;  /* 0x000e400c01007387 */ /* 0x0005e20000100c00 */
[----:B------:R-:W-:Y:S02]  /*4cd0*/  IMAD.MOV.U32 R27, RZ, RZ, 0x3627392d ;  /* 0x3627392dff1b7424 */ /* 0x000fe400078e00ff */
[----:B-1----:R-:W-:Y:S02]  /*4ce0*/  HFMA2 R6, -RZ, RZ, -1848, 227.125 ;  /* 0xe7385b19ff067431 */ /* 0x002fe400000001ff */
[----:B------:R-:W-:Y:S01]  /*4cf0*/  IMAD.MOV.U32 R4, RZ, RZ, -0x4f42bd18 ;  /* 0xb0bd42e8ff047424 */ /* 0x000fe200078e00ff */
[----:B------:R1:W-:Y:S01]  /*4d00*/  STL.128 [R1+0xe30], R8 ;  /* 0x000e300801007387 */ /* 0x0003e20000100c00 */
[----:B------:R-:W-:Y:S01]  /*4d10*/  IMAD.MOV.U32 R5, RZ, RZ, 0x7888b89 ;  /* 0x07888b89ff057424 */ /* 0x000fe200078e00ff */
[----:B0-----:R-:W-:Y:S01]  /*4d20*/  MOV R29, 0x6821a65c ;  /* 0x6821a65c001d7802 */ /* 0x001fe20000000f00 */
[----:B------:R-:W-:Y:S01]  /*4d30*/  IMAD.MOV.U32 R7, RZ, RZ, 0x79dbeec8 ;  /* 0x79dbeec8ff077424 */ /* 0x000fe200078e00ff */
[----:B------:R0:W-:Y:S01]  /*4d40*/  STL.128 [R1+0xea0], R24 ;  /* 0x000ea01801007387 */ /* 0x0001e20000100c00 */
[----:B------:R-:W-:-:S02]  /*4d50*/  IMAD.MOV.U32 R28, RZ, RZ, 0xa64d90f ;  /* 0x0a64d90fff1c7424 */ /* 0x000fc400078e00ff */
[----:B------:R-:W-:Y:S01]  /*4d60*/  IMAD.MOV.U32 R30, RZ, RZ, -0x642eaba5 ;  /* 0x9bd1545bff1e7424 */ /* 0x000fe200078e00ff */
[----:B------:R3:W-:Y:S01]  /*4d70*/  STL.128 [R1+0xe70], R4 ;  /* 0x000e700401007387 */ /* 0x0007e20000100c00 */
[----:B------:R-:W-:Y:S02]  /*4d80*/  IMAD.MOV.U32 R31, RZ, RZ, 0x243a2e36 ;  /* 0x243a2e36ff1f7424 */ /* 0x000fe400078e00ff */
[----:B------:R-:W-:Y:S02]  /*4d90*/  IMAD.MOV.U32 R17, RZ, RZ, -0xd523875 ;  /* 0xf2adc78bff117424 */ /* 0x000fe400078e00ff */
[----:B--2---:R-:W-:Y:S02]  /*4da0*/  HFMA2 R12, -RZ, RZ, 0.00016820430755615234375, -9.918212890625e-05 ;  /* 0x09838680ff0c7431 */ /* 0x004fe400000001ff */
[----:B------:R-:W-:Y:S01]  /*4db0*/  IMAD.MOV.U32 R13, RZ, RZ, 0x3248ed2b ;  /* 0x3248ed2bff0d7424 */ /* 0x000fe200078e00ff */
[----:B------:R-:W-:Y:S01]  /*4dc0*/  MOV R15, 0x6c4e725a ;  /* 0x6c4e725a000f7802 */ /* 0x000fe20000000f00 */
[----:B------:R-:W-:Y:S01]  /*4dd0*/  IMAD.MOV.U32 R14, RZ, RZ, 0x1eac7011 ;  /* 0x1eac7011ff0e7424 */ /* 0x000fe200078e00ff */
[----:B-1----:R-:W-:Y:S01]  /*4de0*/  MOV R9, 0x7ce90f42 ;  /* 0x7ce90f4200097802 */ /* 0x002fe20000000f00 */
[----:B------:R-:W-:Y:S01]  /*4df0*/  IMAD.MOV.U32 R8, RZ, RZ, -0x5eb8f584 ;  /* 0xa1470a7cff087424 */ /* 0x000fe200078e00ff */
[----:B------:R1:W-:Y:S01]  /*4e00*/  STL.128 [R1+0xeb0], R28 ;  /* 0x000eb01c01007387 */ /* 0x0003e20000100c00 */
[----:B------:R-:W-:Y:S01]  /*4e10*/  IMAD.MOV.U32 R10, RZ, RZ, -0x736e17c ;  /* 0xf8c91e84ff0a7424 */ /* 0x000fe200078e00ff */
[----:B0-----:R-:W-:Y:S01]  /*4e20*/  MOV R25, 0xd2f83dbb ;  /* 0xd2f83dbb00197802 */ /* 0x001fe20000000f00 */
[----:B------:R-:W-:Y:S01]  /*4e30*/  IMAD.MOV.U32 R11, RZ, RZ, RZ ;  /* 0x000000ffff0b7224 */ /* 0x000fe200078e00ff */
[----:B------:R0:W-:Y:S01]  /*4e40*/  STL.128 [R1+0xe90], R12 ;  /* 0x000e900c01007387 */ /* 0x0001e20000100c00 */
[----:B------:R-:W-:-:S02]  /*4e50*/  IMAD.MOV.U32 R18, RZ, RZ, 0x2db9a8b6 ;  /* 0x2db9a8b6ff127424 */ /* 0x000fc400078e00ff */
[----:B---3--:R-:W-:Y:S02]  /*4e60*/  HFMA2 R4, -RZ, RZ, 0.0002863407135009765625, 1802 ;  /* 0x0cb1670aff047431 */ /* 0x008fe400000001ff */
[----:B------:R-:W-:Y:S01]  /*4e70*/  IMAD.MOV.U32 R5, RZ, RZ, -0x6cf018a9 ;  /* 0x930fe757ff057424 */ /* 0x000fe200078e00ff */
[----:B------:R-:W-:Y:S01]  /*4e80*/  MOV R7, 0x1b9e919b ;  /* 0x1b9e919b00077802 */ /* 0x000fe20000000f00 */
[----:B------:R-:W-:Y:S01]  /*4e90*/  IMAD.MOV.U32 R6, RZ, RZ, -0x4b2d6912 ;  /* 0xb4d296eeff067424 */ /* 0x000fe200078e00ff */
[----:B------:R2:W-:Y:S01]  /*4ea0*/  STL.128 [R1+0xe80], R8 ;  /* 0x000e800801007387 */ /* 0x0005e20000100c00 */
[----:B------:R-:W-:Y:S02]  /*4eb0*/  IMAD.MOV.U32 R20, RZ, RZ, 0x578519f1 ;  /* 0x578519f1ff147424 */ /* 0x000fe400078e00ff */
[----:B------:R-:W-:Y:S01]  /*4ec0*/  IMAD.MOV.U32 R21, RZ, RZ, -0x50b3f88b ;  /* 0xaf4c0775ff157424 */ /* 0x000fe200078e00ff */
[----:B------:R3:W-:Y:S01]  /*4ed0*/  STL.128 [R1+0xec0], R4 ;  /* 0x000ec00401007387 */ /* 0x0007e20000100c00 */
[----:B------:R-:W-:-:S02]  /*4ee0*/  IMAD.MOV.U32 R23, RZ, RZ, -0x5c029f81 ;  /* 0xa3fd607fff177424 */ /* 0x000fc400078e00ff */
[----:B-1----:R-:W-:Y:S02]  /*4ef0*/  HFMA2 R28, -RZ, RZ, 0.005168914794921875, 0.1190185546875 ;  /* 0x1d4b2f9eff1c7431 */ /* 0x002fe400000001ff */
[----:B------:R-:W-:Y:S01]  /*4f00*/  IMAD.MOV.U32 R24, RZ, RZ, -0x7a82dbb6 ;  /* 0x857d244aff187424 */ /* 0x000fe200078e00ff */
[----:B------:R1:W-:Y:S01]  /*4f10*/  STL.128 [R1+0xef0], R16 ;  /* 0x000ef01001007387 */ /* 0x0003e20000100c00 */
[----:B------:R-:W-:Y:S01]  /*4f20*/  IMAD.MOV.U32 R26, RZ, RZ, -0x51eecd07 ;  /* 0xae1132f9ff1a7424 */ /* 0x000fe200078e00ff */
[----:B0-----:R-:W-:Y:S01]  /*4f30*/  MOV R13, 0xc0e52aa0 ;  /* 0xc0e52aa0000d7802 */ /* 0x001fe20000000f00 */
[----:B------:R-:W-:Y:S01]  /*4f40*/  IMAD.MOV.U32 R12, RZ, RZ, -0x1df5456d ;  /* 0xe20aba93ff0c7424 */ /* 0x000fe200078e00ff */
[----:B------:R0:W-:Y:S01]  /*4f50*/  STL.128 [R1+0xf00], R20 ;  /* 0x000f001401007387 */ /* 0x0001e20000100c00 */
[----:B------:R-:W-:Y:S01]  /*4f60*/  IMAD.MOV.U32 R14, RZ, RZ, 0x3c43e022 ;  /* 0x3c43e022ff0e7424 */ /* 0x000fe200078e00ff */
[----:B------:R-:W-:Y:S01]  /*4f70*/  MOV R31, 0x77d0e3c1 ;  /* 0x77d0e3c1001f7802 */ /* 0x000fe20000000f00 */
[----:B------:R-:W-:-:S02]  /*4f80*/  IMAD.MOV.U32 R15, RZ, RZ, 0x121d171b ;  /* 0x121d171bff0f7424 */ /* 0x000fc400078e00ff */
[----:B--2---:R-:W-:Y:S02]  /*4f90*/  HFMA2 R10, -RZ, RZ, 205.125, 14.9296875 ;  /* 0x5a694b77ff0a7431 */ /* 0x004fe400000001ff */
[----:B------:R-:W-:Y:S02]  /*4fa0*/  IMAD.MOV.U32 R8, RZ, RZ, -0x7fb03a40 ;  /* 0x804fc5c0ff087424 */ /* 0x000fe400078e00ff */
[----:B------:R-:W-:Y:S01]  /*4fb0*/  IMAD.MOV.U32 R9, RZ, RZ, 0x61a220dc ;  /* 0x61a220dcff097424 */ /* 0x000fe200078e00ff */
[----:B---3--:R-:W-:Y:S01]  /*4fc0*/  MOV R5, 0x5cbcf572 ;  /* 0x5cbcf57200057802 */ /* 0x008fe20000000f00 */
[----:B------:R-:W-:Y:S01]  /*4fd0*/  IMAD.MOV.U32 R11, RZ, RZ, 0x1c161a12 ;  /* 0x1c161a12ff0b7424 */ /* 0x000fe200078e00ff */
[----:B------:R2:W-:Y:S01]  /*4fe0*/  STL.128 [R1+0xee0], R12 ;  /* 0x000ee00c01007387 */ /* 0x0005e20000100c00 */
[----:B------:R-:W-:Y:S02]  /*4ff0*/  IMAD.MOV.U32 R4, RZ, RZ, -0x860d9ff ;  /* 0xf79f2601ff047424 */ /* 0x000fe400078e00ff */
[----:B-1----:R-:W-:-:S02]  /*5000*/  HFMA2 R18, -RZ, RZ, -196.75, -0.0004098415374755859375 ;  /* 0xda268eb7ff127431 */ /* 0x002fc400000001ff */
[----:B------:R-:W-:Y:S01]  /*5010*/  IMAD.MOV.U32 R6, RZ, RZ, 0x44c53b66 ;  /* 0x44c53b66ff067424 */ /* 0x000fe200078e00ff */
[----:B------:R1:W-:Y:S01]  /*5020*/  STL.128 [R1+0xed0], R8 ;  /* 0x000ed00801007387 */ /* 0x0003e20000100c00 */
[----:B------:R-:W-:Y:S01]  /*5030*/  IMAD.MOV.U32 R7, RZ, RZ, 0x5b347efb ;  /* 0x5b347efbff077424 */ /* 0x000fe200078e00ff */
[----:B0-----:R-:W-:Y:S01]  /*5040*/  MOV R21, 0x500d9278 ;  /* 0x500d927800157802 */ /* 0x001fe20000000f00 */
[----:B------:R-:W-:Y:S02]  /*5050*/  IMAD.MOV.U32 R27, RZ, RZ, -0x38925ed7 ;  /* 0xc76da129ff1b7424 */ /* 0x000fe400078e00ff */
[----:B------:R-:W-:Y:S01]  /*5060*/  IMAD.MOV.U32 R20, RZ, RZ, 0x2ce49d3a ;  /* 0x2ce49d3aff147424 */ /* 0x000fe200078e00ff */
[----:B------:R0:W-:Y:S01]  /*5070*/  STL.128 [R1+0xf10], R4 ;  /* 0x000f100401007387 */ /* 0x0001e20000100c00 */
[----:B------:R-:W-:Y:S02]  /*5080*/  IMAD.MOV.U32 R22, RZ, RZ, 0x6a9bcc5f ;  /* 0x6a9bcc5fff167424 */ /* 0x000fe400078e00ff */
[----:B------:R-:W-:Y:S01]  /*5090*/  IMAD.MOV.U32 R23, RZ, RZ, 0x5462467e ;  /* 0x5462467eff177424 */ /* 0x000fe200078e00ff */
[----:B------:R3:W-:Y:S01]  /*50a0*/  STL.128 [R1+0xf40], R24 ;  /* 0x000f401801007387 */ /* 0x0007e20000100c00 */
[----:B------:R-:W-:-:S02]  /*50b0*/  IMAD.MOV.U32 R29, RZ, RZ, -0x230ccf4e ;  /* 0xdcf330b2ff1d7424 */ /* 0x000fc400078e00ff */
[----:B--2---:R-:W-:Y:S02]  /*50c0*/  HFMA2 R14, -RZ, RZ, 0.000885009765625, 0.01287078857421875 ;  /* 0x13402297ff0e7431 */ /* 0x004fe400000001ff */
[----:B------:R-:W-:Y:S01]  /*50d0*/  IMAD.MOV.U32 R12, RZ, RZ, -0x283523cf ;  /* 0xd7cadc31ff0c7424 */ /* 0x000fe200078e00ff */
[----:B------:R2:W-:Y:S01]  /*50e0*/  STL.128 [R1+0xfa0], R20 ;  /* 0x000fa01401007387 */ /* 0x0005e20000100c00 */
[----:B------:R-:W-:Y:S02]  /*50f0*/  IMAD.MOV.U32 R13, RZ, RZ, 0x42108563 ;  /* 0x42108563ff0d7424 */ /* 0x000fe400078e00ff */
[----:B-1----:R-:W-:Y:S02]  /*5100*/  HFMA2 R8, -RZ, RZ, -0.0002276897430419921875, 0.041107177734375 ;  /* 0x8b762943ff087431 */ /* 0x002fe400000001ff */
[----:B------:R-:W-:Y:S01]  /*5110*/  IMAD.MOV.U32 R9, RZ, RZ, -0x342339dd ;  /* 0xcbdcc623ff097424 */ /* 0x000fe200078e00ff */
[----:B------:R-:W-:Y:S01]  /*5120*/  MOV R11, 0xb863f1e4 ;  /* 0xb863f1e4000b7802 */ /* 0x000fe20000000f00 */
[----:B------:R-:W-:-:S02]  /*5130*/  IMAD.MOV.U32 R10, RZ, RZ, -0x49970313 ;  /* 0xb668fcedff0a7424 */ /* 0x000fc400078e00ff */
[----:B------:R-:W-:Y:S02]  /*5140*/  IMAD.MOV.U32 R15, RZ, RZ, -0x7bdfee3a ;  /* 0x842011c6ff0f7424 */ /* 0x000fe400078e00ff */
[----:B0-----:R-:W-:Y:S02]  /*5150*/  HFMA2 R6, -RZ, RZ, 0.00072956085205078125, 9.15625 ;  /* 0x11fa4894ff067431 */ /* 0x001fe400000001ff */
[----:B------:R-:W-:Y:S01]  /*5160*/  IMAD.MOV.U32 R4, RZ, RZ, 0x2b6c16b3 ;  /* 0x2b6c16b3ff047424 */ /* 0x000fe200078e00ff */
[----:B------:R0:W-:Y:S01]  /*5170*/  STL.128 [R1+0xf20], R8 ;  /* 0x000f200801007387 */ /* 0x0001e20000100c00 */
[----:B------:R-:W-:Y:S02]  /*5180*/  IMAD.MOV.U32 R5, RZ, RZ, -0x56664690 ;  /* 0xa999b970ff057424 */ /* 0x000fe400078e00ff */
[----:B---3--:R-:W-:Y:S02]  /*5190*/  HFMA2 R24, -RZ, RZ, -20.140625, 33984 ;  /* 0xcd097826ff187431 */ /* 0x008fe400000001ff */
[----:B------:R-:W-:Y:S01]  /*51a0*/  IMAD.MOV.U32 R7, RZ, RZ, 0x472264e9 ;  /* 0x472264e9ff077424 */ /* 0x000fe200078e00ff */
[----:B------:R1:W-:Y:S01]  /*51b0*/  STL.128 [R1+0xf30], R12 ;  /* 0x000f300c01007387 */ /* 0x0003e20000100c00 */
[----:B------:R-:W-:-:S02]  /*51c0*/  IMAD.MOV.U32 R30, RZ, RZ, 0xdec5286 ;  /* 0x0dec5286ff1e7424 */ /* 0x000fc400078e00ff */
[----:B--2---:R-:W-:Y:S02]  /*51d0*/  HFMA2 R20, -RZ, RZ, 26832, -100.8125 ;  /* 0x768dd64dff147431 */ /* 0x004fe400000001ff */
[----:B------:R-:W-:Y:S01]  /*51e0*/  IMAD.MOV.U32 R16, RZ, RZ, -0x59307e0b ;  /* 0xa6cf81f5ff107424 */ /* 0x000fe200078e00ff */
[----:B------:R2:W-:Y:S01]  /*51f0*/  STL.128 [R1+0xf60], R4 ;  /* 0x000f600401007387 */ /* 0x0005e20000100c00 */
[----:B------:R-:W-:Y:S01]  /*5200*/  IMAD.MOV.U32 R17, RZ, RZ, -0x5ad72186 ;  /* 0xa528de7aff117424 */ /* 0x000fe200078e00ff */
[----:B------:R-:W-:Y:S01]  /*5210*/  MOV R27, 0x83a89a4f ;  /* 0x83a89a4f001b7802 */ /* 0x000fe20000000f00 */
[----:B------:R-:W-:Y:S01]  /*5220*/  IMAD.MOV.U32 R19, RZ, RZ, 0x3fa4bfad ;  /* 0x3fa4bfadff137424 */ /* 0x000fe200078e00ff */
[----:B------:R3:W-:Y:S01]  /*5230*/  STL.128 [R1+0xf50], R28 ;  /* 0x000f501c01007387 */ /* 0x0007e20000100c00 */
[----:B------:R-:W-:Y:S01]  /*5240*/  IMAD.MOV.U32 R25, RZ, RZ, 0x6ef41859 ;  /* 0x6ef41859ff197424 */ /* 0x000fe200078e00ff */
[----:B------:R-:W-:Y:S01]  /*5250*/  MOV R23, 0xe4df0496 ;  /* 0xe4df049600177802 */ /* 0x000fe20000000f00 */
[----:B------:R-:W-:Y:S01]  /*5260*/  IMAD.MOV.U32 R26, RZ, RZ, -0x13fe4866 ;  /* 0xec01b79aff1a7424 */ /* 0x000fe200078e00ff */
[----:B0-----:R-:W-:Y:S01]  /*5270*/  MOV R9, 0xa01a3ff0 ;  /* 0xa01a3ff000097802 */ /* 0x001fe20000000f00 */
[----:B------:R-:W-:Y:S01]  /*5280*/  IMAD.MOV.U32 R8, RZ, RZ, -0x573b7304 ;  /* 0xa8c48cfcff087424 */ /* 0x000fe200078e00ff */
[----:B------:R0:W-:Y:S01]  /*5290*/  STL.128 [R1+0xf90], R16 ;  /* 0x000f901001007387 */ /* 0x0001e20000100c00 */
[----:B------:R-:W-:-:S02]  /*52a0*/  IMAD.MOV.U32 R10, RZ, RZ, 0x56d82c7d ;  /* 0x56d82c7dff0a7424 */ /* 0x000fc400078e00ff */
[----:B-1----:R-:W-:Y:S02]  /*52b0*/  HFMA2 R12, -RZ, RZ, -0.00011867284774780273438, 25.140625 ;  /* 0x87c74e49ff0c7431 */ /* 0x002fe400000001ff */
[----:B------:R-:W-:Y:S01]  /*52c0*/  IMAD.MOV.U32 R11, RZ, RZ, 0x22ef9033 ;  /* 0x22ef9033ff0b7424 */ /* 0x000fe200078e00ff */
[----:B------:R-:W-:Y:S01]  /*52d0*/  MOV R15, 0x98360bd4 ;  /* 0x98360bd4000f7802 */ /* 0x000fe20000000f00 */
[----:B------:R-:W-:Y:S02]  /*52e0*/  IMAD.MOV.U32 R13, RZ, RZ, -0x263e2ec8 ;  /* 0xd9c1d138ff0d7424 */ /* 0x000fe400078e00ff */
[----:B--2---:R-:W-:Y:S02]  /*52f0*/  HFMA2 R4, -RZ, RZ, -27680, 0.000921726226806640625 ;  /* 0xf6c2138dff047431 */ /* 0x004fe400000001ff */
[----:B------:R-:W-:Y:S01]  /*5300*/  IMAD.MOV.U32 R14, RZ, RZ, -0x73015d36 ;  /* 0x8cfea2caff0e7424 */ /* 0x000fe200078e00ff */
[----:B------:R-:W-:Y:S01]  /*5310*/  MOV R7, 0x82f5afc3 ;  /* 0x82f5afc300077802 */ /* 0x000fe20000000f00 */
[----:B------:R-:W-:Y:S01]  /*5320*/  IMAD.MOV.U32 R5, RZ, RZ, -0x6f174728 ;  /* 0x90e8b8d8ff057424 */ /* 0x000fe200078e00ff */
[----:B------:R1:W-:Y:S01]  /*5330*/  STL.128 [R1+0xf70], R8 ;  /* 0x000f700801007387 */ /* 0x0003e20000100c00 */
[----:B------:R-:W-:-:S02]  /*5340*/  IMAD.MOV.U32 R6, RZ, RZ, 0x2e5ef739 ;  /* 0x2e5ef739ff067424 */ /* 0x000fc400078e00ff */
[----:B---3--:R-:W-:Y:S02]  /*5350*/  HFMA2 R30, -RZ, RZ, 0.00982666015625, -30.9375 ;  /* 0x2108cfbcff1e7431 */ /* 0x008fe400000001ff */
[----:B------:R-:W-:Y:S01]  /*5360*/  IMAD.MOV.U32 R21, RZ, RZ, 0x434db0ef ;  /* 0x434db0efff157424 */ /* 0x000fe200078e00ff */
[----:B------:R2:W-:Y:S01]  /*5370*/  STL.128 [R1+0xf80], R12 ;  /* 0x000f800c01007387 */ /* 0x0005e20000100c00 */
[----:B------:R-:W-:Y:S01]  /*5380*/  IMAD.MOV.U32 R22, RZ, RZ, -0x33abb256 ;  /* 0xcc544daaff167424 */ /* 0x000fe200078e00ff */
[----:B0-----:R-:W-:Y:S01]  /*5390*/  MOV R17, 0x41f7daec ;  /* 0x41f7daec00117802 */ /* 0x001fe20000000f00 */
[----:B------:R-:W-:Y:S01]  /*53a0*/  IMAD.MOV.U32 R16, RZ, RZ, -0xeb567fc ;  /* 0xf14a9804ff107424 */ /* 0x000fe200078e00ff */
[----:B------:R0:W-:Y:S01]  /*53b0*/  STL.128 [R1+0xfb0], R4 ;  /* 0x000fb00401007387 */ /* 0x0001e20000100c00 */
[----:B------:R-:W-:Y:S02]  /*53c0*/  IMAD.MOV.U32 R18, RZ, RZ, 0x7f0e50cd ;  /* 0x7f0e50cdff127424 */ /* 0x000fe400078e00ff */
[----:B------:R-:W-:Y:S01]  /*53d0*/  IMAD.MOV.U32 R19, RZ, RZ, 0x172ff691 ;  /* 0x172ff691ff137424 */ /* 0x000fe200078e00ff */
[----:B------:R3:W-:Y:S01]  /*53e0*/  STL.128 [R1+0xfe0], R24 ;  /* 0x000fe01801007387 */ /* 0x0007e20000100c00 */
[----:B------:R-:W-:-:S02]  /*53f0*/  IMAD.MOV.U32 R28, RZ, RZ, -0x199a916b ;  /* 0xe6656e95ff1c7424 */ /* 0x000fc400078e00ff */
[----:B------:R-:W-:Y:S02]  /*5400*/  IMAD.MOV.U32 R29, RZ, RZ, -0x55811901 ;  /* 0xaa7ee6ffff1d7424 */ /* 0x000fe400078e00ff */
[----:B-1----:R-:W-:Y:S02]  /*5410*/  HFMA2 R10, -RZ, RZ, 7844, 0.09112548828125 ;  /* 0x6fa92dd5ff0a7431 */ /* 0x002fe400000001ff */
[----:B------:R-:W-:Y:S01]  /*5420*/  IMAD.MOV.U32 R8, RZ, RZ, -0x60417fa3 ;  /* 0x9fbe805dff087424 */ /* 0x000fe200078e00ff */
[----:B------:R1:W-:Y:S01]  /*5430*/  STL.128 [R1+0x1030], R16 ;  /* 0x0010301001007387 */ /* 0x0003e20000100c00 */
[----:B------:R-:W-:Y:S01]  /*5440*/  IMAD.MOV.U32 R9, RZ, RZ, 0x697c93d0 ;  /* 0x697c93d0ff097424 */ /* 0x000fe200078e00ff */
[----:B--2---:R-:W-:Y:S01]  /*5450*/  MOV R13, 0x10a77d18 ;  /* 0x10a77d18000d7802 */ /* 0x004fe20000000f00 */
[----:B------:R-:W-:Y:S01]  /*5460*/  IMAD.MOV.U32 R11, RZ, RZ, -0x304ceddb ;  /* 0xcfb31225ff0b7424 */ /* 0x000fe200078e00ff */
[----:B------:R2:W-:Y:S01]  /*5470*/  STL.128 [R1+0x1040], R20 ;  /* 0x0010401401007387 */ /* 0x0005e20000100c00 */
[----:B------:R-:W-:Y:S01]  /*5480*/  IMAD.MOV.U32 R12, RZ, RZ, -0x37c46654 ;  /* 0xc83b99acff0c7424 */ /* 0x000fe200078e00ff */
[----:B0-----:R-:W-:Y:S01]  /*5490*/  MOV R5, 0x4ace366f ;  /* 0x4ace366f00057802 */ /* 0x001fe20000000f00 */
[----:B------:R-:W-:Y:S01]  /*54a0*/  IMAD.MOV.U32 R14, RZ, RZ, -0x17919c64 ;  /* 0xe86e639cff0e7424 */ /* 0x000fe200078e00ff */
[----:B------:R0:W-:Y:S01]  /*54b0*/  STL.128 [R1+0xfc0], R8 ;  /* 0x000fc00801007387 */ /* 0x0001e20000100c00 */
[----:B------:R-:W-:-:S02]  /*54c0*/  IMAD.MOV.U32 R15, RZ, RZ, -0x248444c5 ;  /* 0xdb7bbb3bff0f7424 */ /* 0x000fc400078e00ff */
[----:B---3--:R-:W-:Y:S02]  /*54d0*/  HFMA2 R26, -RZ, RZ, 177.75, 0.00121307373046875 ;  /* 0x598e14f8ff1a7431 */ /* 0x008fe400000001ff */
[----:B------:R-:W-:Y:S02]  /*54e0*/  IMAD.MOV.U32 R4, RZ, RZ, -0x45266419 ;  /* 0xbad99be7ff047424 */ /* 0x000fe400078e00ff */
[----:B------:R-:W-:Y:S01]  /*54f0*/  IMAD.MOV.U32 R6, RZ, RZ, -0x152bf661 ;  /* 0xead4099fff067424 */ /* 0x000fe200078e00ff */
[----:B------:R3:W-:Y:S01]  /*5500*/  STL.128 [R1+0xfd0], R12 ;  /* 0x000fd00c01007387 */ /* 0x0007e20000100c00 */
[----:B------:R-:W-:Y:S02]  /*5510*/  IMAD.MOV.U32 R7, RZ, RZ, 0x29d67cb0 ;  /* 0x29d67cb0ff077424 */ /* 0x000fe400078e00ff */
[----:B-1----:R-:W-:Y:S02]  /*5520*/  HFMA2 R16, -RZ, RZ, 0.0015735626220703125, -3.556640625 ;  /* 0x1672c31dff107431 */ /* 0x002fe400000001ff */
[----:B------:R-:W-:Y:S01]  /*5530*/  IMAD.MOV.U32 R31, RZ, RZ, -0x101917eb ;  /* 0xefe6e815ff1f7424 */ /* 0x000fe200078e00ff */
[----:B------:R-:W-:Y:S01]  /*5540*/  MOV R19, 0xff41950d ;  /* 0xff41950d00137802 */ /* 0x000fe20000000f00 */
[----:B------:R-:W-:Y:S01]  /*5550*/  IMAD.MOV.U32 R24, RZ, RZ, -0x65739e29 ;  /* 0x9a8c61d7ff187424 */ /* 0x000fe200078e00ff */
[----:B------:R1:W-:Y:S01]  /*5560*/  STL.128 [R1+0x1000], R4 ;  /* 0x0010000401007387 */ /* 0x0003e20000100c00 */
[----:B--2---:R-:W-:-:S02]  /*5570*/  HFMA2 R22, -RZ, RZ, -147.5, -1204 ;  /* 0xd89ce4b4ff167431 */ /* 0x004fc400000001ff */
[----:B------:R-:W-:Y:S02]  /*5580*/  IMAD.MOV.U32 R25, RZ, RZ, 0x377a0ca1 ;  /* 0x377a0ca1ff197424 */ /* 0x000fe400078e00ff */
[----:B0-----:R-:W-:Y:S02]  /*5590*/  HFMA2 R8, -RZ, RZ, 0.1776123046875, -0.20751953125 ;  /* 0x31afb2a4ff087431 */ /* 0x001fe400000001ff */
[----:B------:R-:W-:Y:S01]  /*55a0*/  IMAD.MOV.U32 R9, RZ, RZ, 0x2a31233f ;  /* 0x2a31233fff097424 */ /* 0x000fe200078e00ff */
[----:B------:R-:W-:Y:S01]  /*55b0*/  MOV R11, 0x35c066a2 ;  /* 0x35c066a2000b7802 */ /* 0x000fe20000000f00 */
[----:B------:R-:W-:Y:S01]  /*55c0*/  IMAD.MOV.U32 R10, RZ, RZ, -0x39cf6b5b ;  /* 0xc63094a5ff0a7424 */ /* 0x000fe200078e00ff */
[----:B------:R0:W-:Y:S01]  /*55d0*/  STL.128 [R1+0xff0], R28 ;  /* 0x000ff01c01007387 */ /* 0x0001e20000100c00 */
[----:B------:R-:W-:Y:S02]  /*55e0*/  IMAD.MOV.U32 R27, RZ, RZ, -0x1476c3ed ;  /* 0xeb893c13ff1b7424 */ /* 0x000fe400078e00ff */
[----:B---3--:R-:W-:-:S02]  /*55f0*/  HFMA2 R14, -RZ, RZ, -600, -36.5 ;  /* 0xe0b0d090ff0e7431 */ /* 0x008fc400000001ff */
[----:B------:R-:W-:Y:S01]  /*5600*/  IMAD.MOV.U32 R12, RZ, RZ, 0x7437bc4e ;  /* 0x7437bc4eff0c7424 */ /* 0x000fe200078e00ff */
[----:B------:R2:W-:Y:S01]  /*5610*/  STL.128 [R1+0x1010], R8 ;  /* 0x0010100801007387 */ /* 0x0005e20000100c00 */
[----:B------:R-:W-:Y:S02]  /*5620*/  IMAD.MOV.U32 R13, RZ, RZ, -0x359357e ;  /* 0xfca6ca82ff0d7424 */ /* 0x000fe400078e00ff */
[----:B------:R-:W-:Y:S02]  /*5630*/  IMAD.MOV.U32 R15, RZ, RZ, 0x3315d8a7 ;  /* 0x3315d8a7ff0f7424 */ /* 0x000fe400078e00ff */
[----:B-1----:R-:W-:Y:S02]  /*5640*/  HFMA2 R6, -RZ, RZ, -2.859375, 0.0070037841796875 ;  /* 0xc1b81f2cff067431 */ /* 0x002fe400000001ff */
[----:B------:R-:W-:Y:S01]  /*5650*/  IMAD.MOV.U32 R4, RZ, RZ, -0x611c4a2f ;  /* 0x9ee3b5d1ff047424 */ /* 0x000fe200078e00ff */
[----:B------:R-:W-:Y:S01]  /*5660*/  STL.128 [R1+0x1080], R24 ;  /* 0x0010801801007387 */ /* 0x000fe20000100c00 */
[----:B------:R-:W-:-:S02]  /*5670*/  IMAD.MOV.U32 R5, RZ, RZ, 0x4c1b886a ;  /* 0x4c1b886aff057424 */ /* 0x000fc400078e00ff */
[----:B------:R-:W-:Y:S01]  /*5680*/  IMAD.MOV.U32 R7, RZ, RZ, 0x467f5165 ;  /* 0x467f5165ff077424 */ /* 0x000fe200078e00ff */
[----:B------:R1:W-:Y:S01]  /*5690*/  STL.128 [R1+0x1020], R12 ;  /* 0x0010200c01007387 */ /* 0x0003e20000100c00 */
[----:B------:R-:W-:Y:S01]  /*56a0*/  IMAD.MOV.U32 R17, RZ, RZ, -0x43f3da1e ;  /* 0xbc0c25e2ff117424 */ /* 0x000fe200078e00ff */
[----:B0-----:R-:W-:Y:S01]  /*56b0*/  MOV R29, 0xb735c961 ;  /* 0xb735c961001d7802 */ /* 0x001fe20000000f00 */
[----:B------:R-:W-:Y:S01]  /*56c0*/  IMAD.MOV.U32 R28, RZ, RZ, -0x3111d857 ;  /* 0xceee27a9ff1c7424 */ /* 0x000fe200078e00ff */
[----:B------:R0:W-:Y:S01]  /*56d0*/  STL.128 [R1+0x1050], R4 ;  /* 0x0010500401007387 */ /* 0x0001e20000100c00 */
[----:B------:R-:W-:Y:S01]  /*56e0*/  IMAD.MOV.U32 R30, RZ, RZ, -0x1e121ae4 ;  /* 0xe1ede51cff1e7424 */ /* 0x000fe200078e00ff */
[----:B--2---:R-:W-:Y:S01]  /*56f0*/  MOV R9, 0x15d358c ;  /* 0x015d358c00097802 */ /* 0x004fe20000000f00 */
[----:B------:R-:W-:Y:S02]  /*5700*/  IMAD.MOV.U32 R8, RZ, RZ, -0x62fb15a2 ;  /* 0x9d04ea5eff087424 */ /* 0x000fe400078e00ff */
[----:B------:R-:W-:-:S02]  /*5710*/  IMAD.MOV.U32 R10, RZ, RZ, -0x58c8b79 ;  /* 0xfa737487ff0a7424 */ /* 0x000fc400078e00ff */
[----:B------:R-:W-:Y:S02]  /*5720*/  IMAD.MOV.U32 R11, RZ, RZ, -0x4d1bef5 ;  /* 0xfb2e410bff0b7424 */ /* 0x000fe400078e00ff */
[----:B------:R-:W-:Y:S02]  /*5730*/  IMAD.MOV.U32 R31, RZ, RZ, 0x7a3cb147 ;  /* 0x7a3cb147ff1f7424 */ /* 0x000fe400078e00ff */
[----:B------:R-:W-:Y:S02]  /*5740*/  IMAD.MOV.U32 R18, RZ, RZ, 0x288b493c ;  /* 0x288b493cff127424 */ /* 0x000fe400078e00ff */
[----:B-1----:R-:W-:Y:S02]  /*5750*/  HFMA2 R12, -RZ, RZ, -0.229736328125, 0.005275726318359375 ;  /* 0xb35a1d67ff0c7431 */ /* 0x002fe400000001ff */
[----:B------:R-:W-:Y:S01]  /*5760*/  IMAD.MOV.U32 R13, RZ, RZ, -0x6dad2d25 ;  /* 0x9252d2dbff0d7424 */ /* 0x000fe200078e00ff */
[----:B------:R-:W-:Y:S01]  /*5770*/  MOV R15, 0x6d1347d6 ;  /* 0x6d1347d6000f7802 */ /* 0x000fe20000000f00 */
[----:B------:R-:W-:-:S02]  /*5780*/  IMAD.MOV.U32 R14, RZ, RZ, -0x16cca9f0 ;  /* 0xe9335610ff0e7424 */ /* 0x000fc400078e00ff */
[----:B0-----:R-:W-:Y:S02]  /*5790*/  HFMA2 R4, -RZ, RZ, -0.004245758056640625, -500.5 ;  /* 0x9c59dfd2ff047431 */ /* 0x001fe400000001ff */
        /* <DEDUP_REMOVED lines=10> */
[----:B0-----:R-:W-:Y:S02]  /*5840*/  HFMA2 R10, -RZ, RZ, -453, 7412 ;  /* 0xdf146f3dff0a7431 */ /* 0x001fe400000001ff */
[----:B------:R-:W-:Y:S01]  /*5850*/  IMAD.MOV.U32 R8, RZ, RZ, 0x53eacdf7 ;  /* 0x53eacdf7ff087424 */ /* 0x000fe200078e00ff */
[----:B------:R3:W-:Y:S01]  /*5860*/  STL.128 [R1+0x10d0], R16 ;  /* 0x0010d01001007387 */ /* 0x0007e20000100c00 */
[----:B------:R-:W-:Y:S01]  /*5870*/  IMAD.MOV.U32 R9, RZ, RZ, 0x5f5baafd ;  /* 0x5f5baafdff097424 */ /* 0x000fe200078e00ff */
[----:B-1----:R-:W-:Y:S01]  /*5880*/  MOV R13, 0xb93ec468 ;  /* 0xb93ec468000d7802 */ /* 0x002fe20000000f00 */
[----:B------:R-:W-:Y:S01]  /*5890*/  IMAD.MOV.U32 R11, RZ, RZ, 0x7886db44 ;  /* 0x7886db44ff0b7424 */ /* 0x000fe200078e00ff */
[----:B------:R3:W-:Y:S01]  /*58a0*/  STL.128 [R1+0x10e0], R20 ;  /* 0x0010e01401007387 */ /* 0x0007e20000100c00 */
[----:B------:R-:W-:Y:S01]  /*58b0*/  IMAD.MOV.U32 R12, RZ, RZ, -0x357e0c51 ;  /* 0xca81f3afff0c7424 */ /* 0x000fe200078e00ff */
[----:B--2---:R-:W-:Y:S01]  /*58c0*/  MOV R5, 0xd570b632 ;  /* 0xd570b63200057802 */ /* 0x004fe20000000f00 */
[----:B------:R-:W-:Y:S01]  /*58d0*/  IMAD.MOV.U32 R14, RZ, RZ, 0x382c3424 ;  /* 0x382c3424ff0e7424 */ /* 0x000fe200078e00ff */
[----:B------:R3:W-:Y:S01]  /*58e0*/  STL.128 [R1+0x10b0], R8 ;  /* 0x0010b00801007387 */ /* 0x0007e20000100c00 */
[----:B------:R-:W-:-:S02]  /*58f0*/  IMAD.MOV.U32 R15, RZ, RZ, -0x3da0bf5d ;  /* 0xc25f40a3ff0f7424 */ /* 0x000fc400078e00ff */
[----:B------:R-:W-:Y:S02]  /*5900*/  IMAD.MOV.U32 R4, RZ, RZ, 0x7b6184cb ;  /* 0x7b6184cbff047424 */ /* 0x000fe400078e00ff */
[----:B------:R-:W-:Y:S01]  /*5910*/  IMAD.MOV.U32 R6, RZ, RZ, 0x48745c6c ;  /* 0x48745c6cff067424 */ /* 0x000fe200078e00ff */
[----:B------:R3:W-:Y:S01]  /*5920*/  STL.128 [R1+0x10c0], R12 ;  /* 0x0010c00c01007387 */ /* 0x0007e20000100c00 */
[----:B------:R-:W-:-:S05]  /*5930*/  IMAD.MOV.U32 R7, RZ, RZ, -0x2fbda848 ;  /* 0xd04257b8ff077424 */ /* 0x000fca00078e00ff */
[----:B------:R3:W-:Y:S02]  /*5940*/  STL.128 [R1+0x10f0], R4 ;  /* 0x0010f00401007387 */ /* 0x0007e40000100c00 */
.L_x_5:
[----:B---3--:R-:W2:Y:S04]  /*5950*/  LDL.64 R36, [R2] ;  /* 0x0000000002247983 */ /* 0x008ea80000100a00 */
[----:B---3--:R-:W3:Y:S04]  /*5960*/  LDL.128 R4, [R38+-0x10] ;  /* 0xfffff00026047983 */ /* 0x008ee80000100c00 */
[----:B------:R-:W4:Y:S04]  /*5970*/  LDL.128 R8, [R39+-0x10] ;  /* 0xfffff00027087983 */ /* 0x000f280000100c00 */
[----:B------:R-:W5:Y:S04]  /*5980*/  LDL.128 R12, [R40+-0x10] ;  /* 0xfffff000280c7983 */ /* 0x000f680000100c00 */
[----:B------:R-:W5:Y:S04]  /*5990*/  LDL.128 R16, [R41+-0x10] ;  /* 0xfffff00029107983 */ /* 0x000f680000100c00 */
[----:B------:R-:W5:Y:S04]  /*59a0*/  LDL.128 R20, [R38] ;  /* 0x0000000026147983 */ /* 0x000f680000100c00 */
[----:B------:R-:W5:Y:S04]  /*59b0*/  LDL.128 R24, [R39] ;  /* 0x0000000027187983 */ /* 0x000f680000100c00 */
[----:B------:R-:W5:Y:S01]  /*59c0*/  LDL.128 R32, [R41] ;  /* 0x0000000029207983 */ /* 0x000f620000100c00 */
[----:B--2---:R-:W-:-:S02]  /*59d0*/  PRMT R28, R36, 0x7770, RZ ;  /* 0x00007770241c7816 */ /* 0x004fc400000000ff */
[----:B------:R-:W-:-:S03]  /*59e0*/  PRMT R42, R36, 0x7771, RZ ;  /* 0x00007771242a7816 */ /* 0x000fc600000000ff */
[----:B------:R0:W-:Y:S04]  /*59f0*/  STS.U8 [UR5+-0x3], R28 ;  /* 0xfffffd1cff007988 */ /* 0x0001e80008000005 */
[----:B---3--:R1:W-:Y:S04]  /*5a00*/  STS [UR6+-0x10], R4 ;  /* 0xfffff004ff007988 */ /* 0x0083e80008000806 */
[----:B0-----:R0:W2:Y:S04]  /*5a10*/  LDL.128 R28, [R40] ;  /* 0x00000000281c7983 */ /* 0x0010a80000100c00 */
[----:B----4-:R3:W-:Y:S01]  /*5a20*/  STS [UR8+-0x10], R8 ;  /* 0xfffff008ff007988 */ /* 0x0107e20008000808 */
[----:B-1----:R-:W-:-:S03]  /*5a30*/  PRMT R4, R36, 0x7772, RZ ;  /* 0x0000777224047816 */ /* 0x002fc600000000ff */
[----:B-----5:R-:W-:Y:S04]  /*5a40*/  STS [UR4+-0x10], R12 ;  /* 0xfffff00cff007988 */ /* 0x020fe80008000804 */
[----:B------:R-:W-:Y:S04]  /*5a50*/  STS [UR7+-0x10], R16 ;  /* 0xfffff010ff007988 */ /* 0x000fe80008000807 */
[----:B------:R-:W-:Y:S04]  /*5a60*/  STS.U8 [UR5+-0x2], R42 ;  /* 0xfffffe2aff007988 */ /* 0x000fe80008000005 */
[----:B------:R1:W-:Y:S01]  /*5a70*/  STS [UR6+-0xc], R5 ;  /* 0xfffff405ff007988 */ /* 0x0003e20008000806 */
[----:B------:R-:W-:-:S03]  /*5a80*/  PRMT R36, R36, 0x7773, RZ ;  /* 0x0000777324247816 */ /* 0x000fc600000000ff */
[----:B------:R-:W-:Y:S04]  /*5a90*/  STS [UR8+-0xc], R9 ;  /* 0xfffff409ff007988 */ /* 0x000fe80008000808 */
[----:B------:R-:W-:Y:S04]  /*5aa0*/  STS [UR4+-0xc], R13 ;  /* 0xfffff40dff007988 */ /* 0x000fe80008000804 */
[----:B------:R-:W-:Y:S04]  /*5ab0*/  STS [UR7+-0xc], R17 ;  /* 0xfffff411ff007988 */ /* 0x000fe80008000807 */
[----:B------:R4:W-:Y:S04]  /*5ac0*/  STS.U8 [UR5+-0x1], R4 ;  /* 0xffffff04ff007988 */ /* 0x0009e80008000005 */
[----:B------:R0:W-:Y:S01]  /*5ad0*/  STS [UR6+-0x8], R6 ;  /* 0xfffff806ff007988 */ /* 0x0001e20008000806 */
[----:B---3--:R-:W-:-:S03]  /*5ae0*/  PRMT R8, R37, 0x7770, RZ ;  /* 0x0000777025087816 */ /* 0x008fc600000000ff */
[----:B------:R3:W-:Y:S04]  /*5af0*/  STS [UR8+-0x8], R10 ;  /* 0xfffff80aff007988 */ /* 0x0007e80008000808 */
[----:B------:R3:W-:Y:S04]  /*5b00*/  STS [UR4+-0x8], R14 ;  /* 0xfffff80eff007988 */ /* 0x0007e80008000804 */
[----:B------:R3:W-:Y:S04]  /*5b10*/  STS [UR7+-0x8], R18 ;  /* 0xfffff812ff007988 */ /* 0x0007e80008000807 */
[----:B------:R3:W-:Y:S04]  /*5b20*/  STS.U8 [UR5], R36 ;  /* 0x00000024ff007988 */ /* 0x0007e80008000005 */
[----:B------:R3:W-:Y:S01]  /*5b30*/  STS [UR6+-0x4], R7 ;  /* 0xfffffc07ff007988 */ /* 0x0007e20008000806 */
[----:B-1----:R-:W-:-:S03]  /*5b40*/  PRMT R5, R37, 0x7771, RZ ;  /* 0x0000777125057816 */ /* 0x002fc600000000ff */
[----:B------:R3:W-:Y:S04]  /*5b50*/  STS [UR8+-0x4], R11 ;  /* 0xfffffc0bff007988 */ /* 0x0007e80008000808 */
[----:B------:R3:W-:Y:S01]  /*5b60*/  STS [UR4+-0x4], R15 ;  /* 0xfffffc0fff007988 */ /* 0x0007e20008000804 */
[----:B------:R-:W-:-:S03]  /*5b70*/  UIADD3 UR9, UPT, UPT, UR9, 0x8, URZ ;  /* 0x0000000809097890 */ /* 0x000fc6000fffe0ff */
[----:B------:R3:W-:Y:S04]  /*5b80*/  STS [UR7+-0x4], R19 ;  /* 0xfffffc13ff007988 */ /* 0x0007e80008000807 */
[----:B------:R3:W-:Y:S01]  /*5b90*/  STS.U8 [UR5+0x1], R8 ;  /* 0x00000108ff007988 */ /* 0x0007e20008000005 */
[----:B----4-:R-:W-:-:S03]  /*5ba0*/  PRMT R4, R37, 0x7773, RZ ;  /* 0x0000777325047816 */ /* 0x010fc600000000ff */
[----:B------:R3:W-:Y:S01]  /*5bb0*/  STS [UR6], R20 ;  /* 0x00000014ff007988 */ /* 0x0007e20008000806 */
[----:B------:R-:W-:-:S03]  /*5bc0*/  PRMT R37, R37, 0x7772, RZ ;  /* 0x0000777225257816 */ /* 0x000fc600000000ff */
[----:B------:R3:W-:Y:S01]  /*5bd0*/  STS [UR8], R24 ;  /* 0x00000018ff007988 */ /* 0x0007e20008000808 */
[----:B------:R-:W-:Y:S01]  /*5be0*/  UISETP.NE.AND UP0, UPT, UR9, 0x107, UPT ;  /* 0x000001070900788c */ /* 0x000fe2000bf05270 */
[----:B------:R-:W-:Y:S01]  /*5bf0*/  VIADD R2, R2, 0x8 ;  /* 0x0000000802027836 */ /* 0x000fe20000000000 */
[----:B------:R-:W-:Y:S01]  /*5c00*/  IADD3 R39, PT, PT, R39, 0x20, RZ ;  /* 0x0000002027277810 */ /* 0x000fe20007ffe0ff */
[----:B------:R-:W-:Y:S02]  /*5c10*/  VIADD R38, R38, 0x20 ;  /* 0x0000002026267836 */ /* 0x000fe40000000000 */
[----:B0-----:R-:W-:Y:S02]  /*5c20*/  VIADD R40, R40, 0x20 ;  /* 0x0000002028287836 */ /* 0x001fe40000000000 */
[----:B------:R-:W-:Y:S01]  /*5c30*/  VIADD R41, R41, 0x20 ;  /* 0x0000002029297836 */ /* 0x000fe20000000000 */
[----:B--2---:R3:W-:Y:S04]  /*5c40*/  STS [UR4], R28 ;  /* 0x0000001cff007988 */ /* 0x0047e80008000804 */
[----:B------:R3:W-:Y:S04]  /*5c50*/  STS [UR7], R32 ;  /* 0x00000020ff007988 */ /* 0x0007e80008000807 */
        /* <DEDUP_REMOVED lines=21> */
.L_x_4:
[----:B---3--:R-:W1:Y:S01]  /*5db0*/  LDC.64 R6, c[0x0][0x380] ;  /* 0x0000e000ff067b82 */ /* 0x008e620000000a00 */
[----:B------:R-:W-:Y:S05]  /*5dc0*/  WARPSYNC.ALL ;  /* 0x0000000000007948 */ /* 0x000fea0003800000 */
[----:B------:R-:W2:Y:S02]  /*5dd0*/  LDCU UR4, c[0x0][0x360] ;  /* 0x00006c00ff0477ac */ /* 0x000ea40008000800 */
[----:B0-----:R-:W0:Y:S08]  /*5de0*/  LDC.64 R4, c[0x0][0x3b0] ;  /* 0x0000ec00ff047b82 */ /* 0x001e300000000a00 */
[----:B------:R-:W-:Y:S01]  /*5df0*/  BAR.SYNC.DEFER_BLOCKING 0x0 ;  /* 0x0000000000007b1d */ /* 0x000fe20000010000 */
[----:B--2---:R-:W-:-:S04]  /*5e00*/  IMAD R0, R3, UR4, R0 ;  /* 0x0000000403007c24 */ /* 0x004fc8000f8e0200 */
[----:B-1----:R-:W-:-:S05]  /*5e10*/  IMAD.WIDE R2, R0, 0x10, R6 ;  /* 0x0000001000027825 */ /* 0x002fca00078e0206 */
[----:B------:R-:W2:Y:S04]  /*5e20*/  LDG.E R8, desc[UR36][R2.64+0x8] ;  /* 0x0000082402087981 */ /* 0x000ea8000c1e1900 */
[----:B0-----:R-:W2:Y:S04]  /*5e30*/  LDG.E R23, desc[UR36][R4.64+0x8] ;  /* 0x0000082404177981 */ /* 0x001ea8000c1e1900 */
[----:B------:R-:W3:Y:S04]  /*5e40*/  LDG.E R6, desc[UR36][R2.64] ;  /* 0x0000002402067981 */ /* 0x000ee8000c1e1900 */
[----:B------:R-:W3:Y:S04]  /*5e50*/  LDG.E R19, desc[UR36][R4.64] ;  /* 0x0000002404137981 */ /* 0x000ee8000c1e1900 */
[----:B------:R-:W4:Y:S04]  /*5e60*/  LDG.E R9, desc[UR36][R2.64+0xc] ;  /* 0x00000c2402097981 */ /* 0x000f28000c1e1900 */
        /* <DEDUP_REMOVED lines=16> */
[----:B------:R-:W-:Y:S02]  /*5f70*/  UIADD3 UR9, UPT, UPT, UR4, 0xd00, URZ ;  /* 0x00000d0004097890 */ /* 0x000fe4000fffe0ff */
[----:B0-----:R-:W-:Y:S02]  /*5f80*/  ULEA UR5, UR6, UR5, 0x18 ;  /* 0x0000000506057291 */ /* 0x001fe4000f8ec0ff */
[----:B------:R-:W-:-:S02]  /*5f90*/  ULEA UR7, UR6, UR7, 0x18 ;  /* 0x0000000706077291 */ /* 0x000fc4000f8ec0ff */
[----:B------:R-:W-:Y:S02]  /*5fa0*/  ULEA UR8, UR6, UR8, 0x18 ;  /* 0x0000000806087291 */ /* 0x000fe4000f8ec0ff */
[----:B------:R-:W-:Y:S01]  /*5fb0*/  ULEA UR9, UR6, UR9, 0x18 ;  /* 0x0000000906097291 */ /* 0x000fe2000f8ec0ff */
[----:B--2---:R-:W-:Y:S02]  /*5fc0*/  LOP3.LUT R24, R23, R8, RZ, 0x3c, !PT ;  /* 0x0000000817187212 */ /* 0x004fe400078e3cff */
[----:B------:R-:W2:Y:S01]  /*5fd0*/  LDG.E R8, desc[UR36][R4.64+0x3c] ;  /* 0x00003c2404087981 */ /* 0x000ea2000c1e1900 */
[----:B---3--:R-:W-:Y:S02]  /*5fe0*/  LOP3.LUT R21, R19, R6, RZ, 0x3c, !PT ;  /* 0x0000000613157212 */ /* 0x008fe400078e3cff */
[----:B------:R-:W-:Y:S01]  /*5ff0*/  IMAD.SHL.U32 R22, R24, 0x4, RZ ;  /* 0x0000000418167824 */ /* 0x000fe200078e00ff */
[----:B------:R-:W-:Y:S01]  /*6000*/  SHF.R.U32.HI R23, RZ, 0x16, R24 ;  /* 0x00000016ff177819 */ /* 0x000fe20000011618 */
[----:B------:R-:W3:Y:S01]  /*6010*/  LDG.E R6, desc[UR36][R4.64+0x30] ;  /* 0x0000302404067981 */ /* 0x000ee2000c1e1900 */
[----:B------:R-:W-:-:S02]  /*6020*/  SHF.L.U32 R29, R21, 0x2, RZ ;  /* 0x00000002151d7819 */ /* 0x000fc400000006ff */
[----:B----4-:R-:W-:Y:S02]  /*6030*/  LOP3.LUT R28, R20, R9, RZ, 0x3c, !PT ;  /* 0x00000009141c7212 */ /* 0x010fe400078e3cff */
[----:B------:R-:W-:Y:S01]  /*6040*/  SHF.R.U32.HI R20, RZ, 0xe, R24 ;  /* 0x0000000eff147819 */ /* 0x000fe20000011618 */
[----:B------:R-:W4:Y:S01]  /*6050*/  LDG.E R9, desc[UR36][R4.64+0x34] ;  /* 0x0000342404097981 */ /* 0x000f22000c1e1900 */
[--C-:B------:R-:W-:Y:S02]  /*6060*/  SHF.R.U32.HI R25, RZ, 0x6, R28.reuse ;  /* 0x00000006ff197819 */ /* 0x100fe4000001161c */
[----:B-----5:R-:W-:Y:S02]  /*6070*/  LOP3.LUT R33, R18, R7, RZ, 0x3c, !PT ;  /* 0x0000000712217212 */ /* 0x020fe400078e3cff */
[----:B------:R-:W-:Y:S01]  /*6080*/  SHF.R.U32.HI R19, RZ, 0xe, R21 ;  /* 0x0000000eff137819 */ /* 0x000fe20000011615 */
[----:B------:R-:W5:Y:S01]  /*6090*/  LDG.E R7, desc[UR36][R4.64+0x38] ;  /* 0x0000382404077981 */ /* 0x000f62000c1e1900 */
[----:B------:R-:W-:-:S02]  /*60a0*/  SHF.R.U32.HI R26, RZ, 0xe, R28 ;  /* 0x0000000eff1a7819 */ /* 0x000fc4000001161c */
[----:B------:R-:W-:Y:S01]  /*60b0*/  SHF.R.U32.HI R27, RZ, 0x16, R28 ;  /* 0x00000016ff1b7819 */ /* 0x000fe2000001161c */
[----:B------:R-:W-:Y:S01]  /*60c0*/  IMAD.SHL.U32 R28, R28, 0x4, RZ ;  /* 0x000000041c1c7824 */ /* 0x000fe200078e00ff */
[----:B------:R-:W-:Y:S02]  /*60d0*/  SHF.L.U32 R30, R33, 0x2, RZ ;  /* 0x00000002211e7819 */ /* 0x000fe400000006ff */
[--C-:B------:R-:W-:Y:S02]  /*60e0*/  SHF.R.U32.HI R31, RZ, 0x6, R33.reuse ;  /* 0x00000006ff1f7819 */ /* 0x100fe40000011621 */
[--C-:B------:R-:W-:Y:S02]  /*60f0*/  SHF.R.U32.HI R32, RZ, 0x16, R33.reuse ;  /* 0x00000016ff207819 */ /* 0x100fe40000011621 */
        /* <DEDUP_REMOVED lines=11> */
[----:B------:R-:W-:Y:S02]  /*61b0*/  SHF.R.U32.HI R21, RZ, 0x16, R21 ;  /* 0x00000016ff157819 */ /* 0x000fe40000011615 */
[----:B------:R-:W-:Y:S01]  /*61c0*/  LOP3.LUT R24, R24, 0x3fc, RZ, 0xc0, !PT ;  /* 0x000003fc18187812 */ /* 0x000fe200078ec0ff */
[----:B------:R-:W0:Y:S01]  /*61d0*/  LDS R25, [R25+UR7] ;  /* 0x0000000719197984 */ /* 0x000e220008000800 */
        /* <DEDUP_REMOVED lines=11> */
[----:B------:R-:W-:Y:S01]  /*6290*/  LDS R24, [R24+UR7] ;  /* 0x0000000718187984 */ /* 0x000fe20008000800 */
[----:B------:R-:W-:-:S03]  /*62a0*/  LOP3.LUT R23, R23, 0x3fc, RZ, 0xc0, !PT ;  /* 0x000003fc17177812 */ /* 0x000fc600078ec0ff */
[----:B------:R-:W-:Y:S04]  /*62b0*/  LDS R37, [R28+UR5] ;  /* 0x000000051c257984 */ /* 0x000fe80008000800 */
[----:B------:R-:W1:Y:S04]  /*62c0*/  LDS R33, [R33+UR8] ;  /* 0x0000000821217984 */ /* 0x000e680008000800 */
        /* <DEDUP_REMOVED lines=11> */
[----:B------:R-:W-:Y:S02]  /*6380*/  LOP3.LUT R22, R17, R20, R32, 0x96, !PT ;  /* 0x0000001411167212 */ /* 0x000fe400078e9620 */
[----:B------:R-:W5:Y:S01]  /*6390*/  LDG.E R20, desc[UR36][R4.64+0x40] ;  /* 0x0000402404147981 */ /* 0x000f62000c1e1900 */
[----:B------:R-:W-:Y:S02]  /*63a0*/  LOP3.LUT R15, R15, R19, R34, 0x96, !PT ;  /* 0x000000130f0f7212 */ /* 0x000fe400078e9622 */
[----:B------:R-:W-:-:S03]  /*63b0*/  LOP3.LUT R14, R14, R37, R21, 0x96, !PT ;  /* 0x000000250e0e7212 */ /* 0x000fc600078e9615 */
[----:B------:R-:W-:Y:S01]  /*63c0*/  IMAD.SHL.U32 R30, R15, 0x4, RZ ;  /* 0x000000040f1e7824 */ /* 0x000fe200078e00ff */
[----:B------:R-:W-:Y:S01]  /*63d0*/  LOP3.LUT R24, R16, R18, R23, 0x96, !PT ;  /* 0x0000001210187212 */ /* 0x000fe200078e9617 */
[----:B------:R-:W-:Y:S01]  /*63e0*/  IMAD.SHL.U32 R16, R22, 0x4, RZ ;  /* 0x0000000416107824 */ /* 0x000fe200078e00ff */
[--C-:B------:R-:W-:Y:S01]  /*63f0*/  SHF.R.U32.HI R31, RZ, 0xe, R15.reuse ;  /* 0x0000000eff1f7819 */ /* 0x100fe2000001160f */
[----:B------:R-:W5:Y:S01]  /*6400*/  LDG.E R19, desc[UR36][R4.64+0x44] ;  /* 0x0000442404137981 */ /* 0x000f62000c1e1900 */
[----:B------:R-:W-:Y:S02]  /*6410*/  SHF.R.U32.HI R29, RZ, 0x6, R14 ;  /* 0x00000006ff1d7819 */ /* 0x000fe4000001160e */
[----:B------:R-:W-:Y:S01]  /*6420*/  SHF.R.U32.HI R27, RZ, 0xe, R22 ;  /* 0x0000000eff1b7819 */ /* 0x000fe20000011616 */
[----:B------:R-:W5:Y:S01]  /*6430*/  LDG.E R17, desc[UR36][R4.64+0x4c] ;  /* 0x00004c2404117981 */ /* 0x000f62000c1e1900 */
[--C-:B------:R-:W-:Y:S02]  /*6440*/  SHF.R.U32.HI R32, RZ, 0x6, R24.reuse ;  /* 0x00000006ff207819 */ /* 0x100fe40000011618 */
[----:B------:R-:W-:Y:S01]  /*6450*/  SHF.R.U32.HI R33, RZ, 0xe, R24 ;  /* 0x0000000eff217819 */ /* 0x000fe20000011618 */
[----:B------:R-:W5:Y:S01]  /*6460*/  LDG.E R18, desc[UR36][R4.64+0x48] ;  /* 0x0000482404127981 */ /* 0x000f62000c1e1900 */
[----:B------:R-:W-:-:S02]  /*6470*/  SHF.R.U32.HI R28, RZ, 0x6, R15 ;  /* 0x00000006ff1c7819 */ /* 0x000fc4000001160f */
[----:B------:R-:W-:Y:S02]  /*6480*/  SHF.L.U32 R26, R14, 0x2, RZ ;  /* 0x000000020e1a7819 */ /* 0x000fe400000006ff */
[----:B------:R-:W-:Y:S02]  /*6490*/  LOP3.LUT R16, R16, 0x3fc, RZ, 0xc0, !PT ;  /* 0x000003fc10107812 */ /* 0x000fe400078ec0ff */
[----:B------:R-:W-:Y:S02]  /*64a0*/  LOP3.LUT R31, R31, 0x3fc, RZ, 0xc0, !PT ;  /* 0x000003fc1f1f7812 */ /* 0x000fe400078ec0ff */
[----:B------:R-:W-:Y:S02]  /*64b0*/  LOP3.LUT R29, R29, 0x3fc, RZ, 0xc0, !PT ;  /* 0x000003fc1d1d7812 */ /* 0x000fe400078ec0ff */
[----:B------:R-:W-:Y:S01]  /*64c0*/  SHF.R.U32.HI R25, RZ, 0x16, R24 ;  /* 0x00000016ff197819 */ /* 0x000fe20000011618 */
[----:B------:R-:W-:Y:S01]  /*64d0*/  LDS R16, [R16+UR5] ;  /* 0x0000000510107984 */ /* 0x000fe20008000800 */
[----:B------:R-:W-:-:S02]  /*64e0*/  LOP3.LUT R27, R27, 0x3fc, RZ, 0xc0, !PT ;  /* 0x000003fc1b1b7812 */ /* 0x000fc400078ec0ff */
[----:B------:R-:W-:Y:S01]  /*64f0*/  LOP3.LUT R32, R32, 0x3fc, RZ, 0xc0, !PT ;  /* 0x000003fc20207812 */ /* 0x000fe200078ec0ff */
[----:B------:R-:W-:Y:S01]  /*6500*/  LDS R31, [R31+UR8] ;  /* 0x000000081f1f7984 */ /* 0x000fe20008000800 */
[----:B------:R-:W-:Y:S02]  /*6510*/  LOP3.LUT R30, R30, 0x3fc, RZ, 0xc0, !PT ;  /* 0x000003fc1e1e7812 */ /* 0x000fe400078ec0ff */
[----:B------:R-:W-:Y:S01]  /*6520*/  SHF.R.U32.HI R21, RZ, 0x16, R22 ;  /* 0x00000016ff157819 */ /* 0x000fe20000011616 */
[----:B------:R-:W0:Y:S01]  /*6530*/  LDS R29, [R29+UR7] ;  /* 0x000000071d1d7984 */ /* 0x000e220008000800 */
[----:B------:R-:W-:Y:S02]  /*6540*/  LOP3.LUT R33, R33, 0x3fc, RZ, 0xc0, !PT ;  /* 0x000003fc21217812 */ /* 0x000fe400078ec0ff */
[----:B------:R-:W-:Y:S01]  /*6550*/  LOP3.LUT R28, R28, 0x3fc, RZ, 0xc0, !PT ;  /* 0x000003fc1c1c7812 */ /* 0x000fe200078ec0ff */
[----:B------:R-:W-:Y:S01]  /*6560*/  LDS R27, [R27+UR8] ;  /* 0x000000081b1b7984 */ /* 0x000fe20008000800 */
[----:B------:R-:W-:-:S02]  /*6570*/  SHF.R.U32.HI R23, RZ, 0x16, R14 ;  /* 0x00000016ff177819 */ /* 0x000fc4000001160e */
[----:B------:R-:W-:Y:S01]  /*6580*/  LOP3.LUT R26, R26, 0x3fc, RZ, 0xc0, !PT ;  /* 0x000003fc1a1a7812 */ /* 0x000fe200078ec0ff */
[----:B------:R-:W-:Y:S01]  /*6590*/  LDS R32, [R32+UR7] ;  /* 0x0000000720207984 */ /* 0x000fe20008000800 */
[----:B------:R-:W-:Y:S02]  /*65a0*/  LOP3.LUT R25, R25, 0x3fc, RZ, 0xc0, !PT ;  /* 0x000003fc19197812 */ /* 0x000fe400078ec0ff */
[----:B------:R-:W-:Y:S01]  /*65b0*/  LOP3.LUT R21, R21, 0x3fc, RZ, 0xc0, !PT ;  /* 0x000003fc15157812 */ /* 0x000fe200078ec0ff */
[----:B------:R-:W1:Y:S01]  /*65c0*/  LDS R30, [R30+UR5] ;  /* 0x000000051e1e7984 */ /* 0x000e620008000800 */
[----:B------:R-:W-:-:S03]  /*65d0*/  LOP3.LUT R23, R23, 0x3fc, RZ, 0xc0, !PT ;  /* 0x000003fc17177812 */ /* 0x000fc600078ec0ff */
[----:B------:R-:W-:Y:S04]  /*65e0*/  LDS R33, [R33+UR8] ;  /* 0x0000000821217984 */ /* 0x000fe80008000800 */
[----:B------:R-:W-:Y:S04]  /*65f0*/  LDS R28, [R28+UR7] ;  /* 0x000000071c1c7984 */ /* 0x000fe80008000800 */
[----:B------:R-:W1:Y:S04]  /*6600*/  LDS R26, [R26+UR5] ;  /* 0x000000051a1a7984 */ /* 0x000e680008000800 */
[----:B------:R1:W1:Y:S04]  /*6610*/  LDS R36, [R25+UR9] ;  /* 0x0000000919247984 */ /* 0x0002680008000800 */
[----:B------:R-:W1:Y:S04]  /*6620*/  LDS R34, [R23+UR9] ;  /* 0x0000000917227984 */ /* 0x000e680008000800 */
[----:B------:R-:W1:Y:S01]  /*6630*/  LDS R21, [R21+UR9] ;  /* 0x0000000915157984 */ /* 0x000e620008000800 */
[----:B0-----:R-:W-:-:S02]  /*6640*/  LOP3.LUT R16, R31, R29, R16, 0x96, !PT ;  /* 0x0000001d1f107212 */ /* 0x001fc400078e9610 */
[----:B------:R-:W-:Y:S01]  /*6650*/  SHF.R.U32.HI R15, RZ, 0x16, R15 ;  /* 0x00000016ff0f7819 */ /* 0x000fe2000001160f */
[----:B------:R-:W-:Y:S01]  /*6660*/  IMAD.SHL.U32 R24, R24, 0x4, RZ ;  /* 0x0000000418187824 */ /* 0x000fe200078e00ff */
[----:B------:R-:W-:Y:S02]  /*6670*/  SHF.R.U32.HI R22, RZ, 0x6, R22 ;  /* 0x00000006ff167819 */ /* 0x000fe40000011616 */
[----:B-1----:R-:W-:Y:S02]  /*6680*/  LOP3.LUT R32, R27, R32, R30, 0x96, !PT ;  /* 0x000000201b207212 */ /* 0x002fe400078e961e */
[----:B------:R-:W-:Y:S02]  /*6690*/  LOP3.LUT R25, R15, 0x3fc, RZ, 0xc0, !PT ;  /* 0x000003fc0f197812 */ /* 0x000fe400078ec0ff */
[----:B------:R-:W-:-:S04]  /*66a0*/  LOP3.LUT R33, R33, R28, R26, 0x96, !PT ;  /* 0x0000001c21217212 */ /* 0x000fc800078e961a */
[----:B------:R-:W-:Y:S01]  /*66b0*/  LDS R25, [R25+UR9] ;  /* 0x0000000919197984 */ /* 0x000fe20008000800 */
[----:B------:R-:W-:Y:S02]  /*66c0*/  LOP3.LUT R27, R11, R16, R36, 0x96, !PT ;  /* 0x000000100b1b7212 */ /* 0x000fe400078e9624 */
[----:B------:R-:W-:Y:S01]  /*66d0*/  LOP3.LUT R24, R24, 0x3fc, RZ, 0xc0, !PT ;  /* 0x000003fc18187812 */ /* 0x000fe200078ec0ff */
[----:B------:R-:W5:Y:S01]  /*66e0*/  LDG.E R16, desc[UR36][R4.64+0x50] ;  /* 0x0000502404107981 */ /* 0x000f62000c1e1900 */
[----:B------:R-:W-:Y:S02]  /*66f0*/  LOP3.LUT R11, R13, R32, R34, 0x96, !PT ;  /* 0x000000200d0b7212 */ /* 0x000fe400078e9622 */
[----:B------:R-:W-:Y:S02]  /*6700*/  SHF.R.U32.HI R13, RZ, 0xe, R14 ;  /* 0x0000000eff0d7819 */ /* 0x000fe4000001160e */
[----:B------:R-:W-:Y:S01]  /*6710*/  LOP3.LUT R12, R12, R33, R21, 0x96, !PT ;  /* 0x000000210c0c7212 */ /* 0x000fe200078e9615 */
[----:B------:R-:W5:Y:S01]  /*6720*/  LDG.E R14, desc[UR36][R4.64+0x54] ;  /* 0x00005424040e7981 */ /* 0x000f62000c1e1900 */
[----:B------:R-:W-:Y:S01]  /*6730*/  LOP3.LUT R23, R13, 0x3fc, RZ, 0xc0, !PT ;  /* 0x000003fc0d177812 */ /* 0x000fe200078ec0ff */
[----:B------:R-:W-:Y:S01]  /*6740*/  IMAD.SHL.U32 R13, R27, 0x4, RZ ;  /* 0x000000041b0d7824 */ /* 0x000fe200078e00ff */
[----:B------:R-:W-:Y:S01]  /*6750*/  SHF.R.U32.HI R28, RZ, 0xe, R11 ;  /* 0x0000000eff1c7819 */ /* 0x000fe2000001160b */
[----:B------:R-:W-:Y:S01]  /*6760*/  LDS R24, [R24+UR5] ;  /* 0x0000000518187984 */ /* 0x000fe20008000800 */
[----:B------:R-:W-:-:S02]  /*6770*/  SHF.R.U32.HI R15, RZ, 0x6, R12 ;  /* 0x00000006ff0f7819 */ /* 0x000fc4000001160c */
[----:B------:R-:W-:Y:S01]  /*6780*/  LOP3.LUT R22, R22, 0x3fc, RZ, 0xc0, !PT ;  /* 0x000003fc16167812 */ /* 0x000fe200078ec0ff */
[----:B------:R-:W-:Y:S01]  /*6790*/  LDS R23, [R23+UR8] ;  /* 0x0000000817177984 */ /* 0x000fe20008000800 */
[----:B------:R-:W-:Y:S02]  /*67a0*/  LOP3.LUT R30, R28, 0x3fc, RZ, 0xc0, !PT ;  /* 0x000003fc1c1e7812 */ /* 0x000fe400078ec0ff */
[----:B------:R-:W-:Y:S01]  /*67b0*/  LOP3.LUT R28, R15, 0x3fc, RZ, 0xc0, !PT ;  /* 0x000003fc0f1c7812 */ /* 0x000fe200078ec0ff */
[----:B------:R-:W0:Y:S01]  /*67c0*/  LDS R21, [R22+UR7] ;  /* 0x0000000716157984 */ /* 0x000e220008000800 */
[----:B------:R-:W-:-:S03]  /*67d0*/  LOP3.LUT R26, R13, 0x3fc, RZ, 0xc0, !PT ;  /* 0x000003fc0d1a7812 */ /* 0x000fc600078ec0ff */
[----:B------:R-:W5:Y:S04]  /*67e0*/  LDG.E R15, desc[UR36][R4.64+0x58] ;  /* 0x00005824040f7981 */ /* 0x000f68000c1e1900 */
[----:B------:R-:W5:Y:S04]  /*67f0*/  LDG.E R13, desc[UR36][R4.64+0x5c] ;  /* 0x00005c24040d7981 */ /* 0x000f68000c1e1900 */
[----:B------:R-:W-:Y:S04]  /*6800*/  LDS R26, [R26+UR5] ;  /* 0x000000051a1a7984 */ /* 0x000fe80008000800 */
[----:B------:R-:W-:Y:S04]  /*6810*/  LDS R30, [R30+UR8] ;  /* 0x000000081e1e7984 */ /* 0x000fe80008000800 */
[----:B------:R1:W2:Y:S01]  /*6820*/  LDS R29, [R28+UR7] ;  /* 0x000000071c1d7984 */ /* 0x0002a20008000800 */
[----:B------:R-:W-:Y:S01]  /*6830*/  IMAD.SHL.U32 R32, R12, 0x4, RZ ;  /* 0x000000040c207824 */ /* 0x000fe200078e00ff */
[----:B-1----:R-:W-:-:S02]  /*6840*/  SHF.R.U32.HI R28, RZ, 0xe, R12 ;  /* 0x0000000eff1c7819 */ /* 0x002fc4000001160c */
[----:B0-----:R-:W-:-:S04]  /*6850*/  LOP3.LUT R21, R23, R21, R24, 0x96, !PT ;  /* 0x0000001517157212 */ /* 0x001fc800078e9618 */
[----:B------:R-:W-:-:S04]  /*6860*/  LOP3.LUT R10, R10, R21, R25, 0x96, !PT ;  /* 0x000000150a0a7212 */ /* 0x000fc800078e9619 */
[----:B------:R-:W-:Y:S02]  /*6870*/  SHF.L.U32 R31, R10, 0x2, RZ ;  /* 0x000000020a1f7819 */ /* 0x000fe400000006ff */
[--C-:B------:R-:W-:Y:S02]  /*6880*/  SHF.R.U32.HI R34, RZ, 0x6, R10.reuse ;  /* 0x00000006ff227819 */ /* 0x100fe4000001160a */
[--C-:B------:R-:W-:Y:S02]  /*6890*/  SHF.R.U32.HI R25, RZ, 0x16, R10.reuse ;  /* 0x00000016ff197819 */ /* 0x100fe4000001160a */
[----:B------:R-:W-:Y:S02]  /*68a0*/  SHF.R.U32.HI R10, RZ, 0xe, R10 ;  /* 0x0000000eff0a7819 */ /* 0x000fe4000001160a */
[----:B--2---:R-:W-:Y:S02]  /*68b0*/  LOP3.LUT R21, R30, R29, R26, 0x96, !PT ;  /* 0x0000001d1e157212 */ /* 0x004fe400078e961a */
[----:B------:R-:W-:-:S02]  /*68c0*/  SHF.R.U32.HI R30, RZ, 0x16, R12 ;  /* 0x00000016ff1e7819 */ /* 0x000fc4000001160c */
[----:B------:R-:W-:Y:S02]  /*68d0*/  LOP3.LUT R12, R10, 0x3fc, RZ, 0xc0, !PT ;  /* 0x000003fc0a0c7812 */ /* 0x000fe400078ec0ff */
[----:B------:R-:W2:Y:S04]  /*68e0*/  LDG.E R10, desc[UR36][R4.64+0x60] ;  /* 0x00006024040a7981 */ /* 0x000ea8000c1e1900 */
[----:B------:R0:W-:Y:S01]  /*68f0*/  LDS R33, [R12+UR8] ;  /* 0x000000080c217984 */ /* 0x0001e20008000800 */
[--C-:B------:R-:W-:Y:S01]  /*6900*/  SHF.R.U32.HI R22, RZ, 0x6, R27.reuse ;  /* 0x00000006ff167819 */ /* 0x100fe2000001161b */
[----:B------:R-:W-:Y:S01]  /*6910*/  IMAD.SHL.U32 R29, R11, 0x4, RZ ;  /* 0x000000040b1d7824 */ /* 0x000fe200078e00ff */
[--C-:B------:R-:W-:Y:S01]  /*6920*/  SHF.R.U32.HI R23, RZ, 0xe, R27.reuse ;  /* 0x0000000eff177819 */ /* 0x100fe2000001161b */
[----:B0-----:R-:W2:Y:S01]  /*6930*/  LDG.E R12, desc[UR36][R4.64+0x6c] ;  /* 0x00006c24040c7981 */ /* 0x001ea2000c1e1900 */
[----:B------:R-:W-:-:S02]  /*6940*/  SHF.R.U32.HI R24, RZ, 0x16, R27 ;  /* 0x00000016ff187819 */ /* 0x000fc4000001161b */
[--C-:B------:R-:W-:Y:S02]  /*6950*/  SHF.R.U32.HI R26, RZ, 0x16, R11.reuse ;  /* 0x00000016ff1a7819 */ /* 0x100fe4000001160b */
[----:B------:R-:W-:Y:S02]  /*6960*/  SHF.R.U32.HI R27, RZ, 0x6, R11 ;  /* 0x00000006ff1b7819 */ /* 0x000fe4000001160b */
[----:B------:R-:W2:Y:S01]  /*6970*/  LDG.E R11, desc[UR36][R4.64+0x68] ;  /* 0x00006824040b7981 */ /* 0x000ea2000c1e1900 */
        /* <DEDUP_REMOVED lines=13> */
[----:B------:R-:W-:Y:S01]  /*6a50*/  LDS R36, [R27+UR7] ;  /* 0x000000071b247984 */ /* 0x000fe20008000800 */
[----:B------:R-:W-:-:S02]  /*6a60*/  LOP3.LUT R24, R24, 0x3fc, RZ, 0xc0, !PT ;  /* 0x000003fc18187812 */ /* 0x000fc400078ec0ff */
[----:B------:R-:W-:Y:S01]  /*6a70*/  LOP3.LUT R30, R30, 0x3fc, RZ, 0xc0, !PT ;  /* 0x000003fc1e1e7812 */ /* 0x000fe200078ec0ff */
[----:B------:R-:W1:Y:S04]  /*6a80*/  LDS R32, [R32+UR5] ;  /* 0x0000000520207984 */ /* 0x000e680008000800 */
[----:B------:R-:W-:Y:S04]  /*6a90*/  LDS R23, [R23+UR8] ;  /* 0x0000000817177984 */ /* 0x000fe80008000800 */
[----:B------:R-:W-:Y:S04]  /*6aa0*/  LDS R34, [R34+UR7] ;  /* 0x0000000722227984 */ /* 0x000fe80008000800 */
[----:B------:R-:W3:Y:S04]  /*6ab0*/  LDS R29, [R29+UR5] ;  /* 0x000000051d1d7984 */ /* 0x000ee80008000800 */
[----:B------:R-:W4:Y:S04]  /*6ac0*/  LDS R25, [R25+UR9] ;  /* 0x0000000919197984 */ /* 0x000f280008000800 */
[----:B------:R-:W4:Y:S04]  /*6ad0*/  LDS R26, [R26+UR9] ;  /* 0x000000091a1a7984 */ /* 0x000f280008000800 */
[----:B------:R-:W5:Y:S04]  /*6ae0*/  LDS R35, [R24+UR9] ;  /* 0x0000000918237984 */ /* 0x000f680008000800 */
[----:B------:R-:W5:Y:S01]  /*6af0*/  LDS R30, [R30+UR9] ;  /* 0x000000091e1e7984 */ /* 0x000f620008000800 */
[----:B0-----:R-:W-:-:S02]  /*6b00*/  LOP3.LUT R22, R28, R22, R31, 0x96, !PT ;  /* 0x000000161c167212 */ /* 0x001fc400078e961f */
[----:B-1----:R-:W-:Y:S02]  /*6b10*/  LOP3.LUT R33, R33, R36, R32, 0x96, !PT ;  /* 0x0000002421217212 */ /* 0x002fe400078e9620 */
[----:B---3--:R-:W-:Y:S02]  /*6b20*/  LOP3.LUT R23, R23, R34, R29, 0x96, !PT ;  /* 0x0000002217177212 */ /* 0x008fe400078e961d */
[----:B----4-:R-:W-:Y:S02]  /*6b30*/  LOP3.LUT R6, R6, R21, R25, 0x96, !PT ;  /* 0x0000001506067212 */ /* 0x010fe400078e9619 */
[----:B------:R-:W-:Y:S02]  /*6b40*/  LOP3.LUT R25, R9, R22, R26, 0x96, !PT ;  /* 0x0000001609197212 */ /* 0x000fe400078e961a */
[----:B-----5:R-:W-:-:S03]  /*6b50*/  LOP3.LUT R33, R8, R33, R35, 0x96, !PT ;  /* 0x0000002108217212 */ /* 0x020fc600078e9623 */
[----:B------:R-:W-:Y:S01]  /*6b60*/  IMAD.SHL.U32 R9, R25, 0x4, RZ ;  /* 0x0000000419097824 */ /* 0x000fe200078e00ff */
[----:B------:R-:W-:Y:S02]  /*6b70*/  LOP3.LUT R27, R7, R23, R30, 0x96, !PT ;  /* 0x00000017071b7212 */ /* 0x000fe400078e961e */
[----:B------:R-:W-:Y:S02]  /*6b80*/  SHF.R.U32.HI R34, RZ, 0x6, R6 ;  /* 0x00000006ff227819 */ /* 0x000fe40000011606 */
[----:B------:R-:W-:Y:S02]  /*6b90*/  SHF.R.U32.HI R29, RZ, 0xe, R33 ;  /* 0x0000000eff1d7819 */ /* 0x000fe40000011621 */
[----:B------:R-:W-:Y:S02]  /*6ba0*/  SHF.L.U32 R32, R6, 0x2, RZ ;  /* 0x0000000206207819 */ /* 0x000fe400000006ff */
[--C-:B------:R-:W-:Y:S02]  /*6bb0*/  SHF.R.U32.HI R21, RZ, 0x6, R25.reuse ;  /* 0x00000006ff157819 */ /* 0x100fe40000011619 */
[----:B------:R-:W-:-:S02]  /*6bc0*/  SHF.R.U32.HI R22, RZ, 0x16, R25 ;  /* 0x00000016ff167819 */ /* 0x000fc40000011619 */
[----:B------:R-:W-:Y:S01]  /*6bd0*/  SHF.R.U32.HI R23, RZ, 0xe, R25 ;  /* 0x0000000eff177819 */ /* 0x000fe20000011619 */
[----:B------:R-:W-:Y:S01]  /*6be0*/  IMAD.SHL.U32 R25, R27, 0x4, RZ ;  /* 0x000000041b197824 */ /* 0x000fe200078e00ff */
[----:B------:R-:W-:Y:S02]  /*6bf0*/  SHF.R.U32.HI R28, RZ, 0x6, R33 ;  /* 0x00000006ff1c7819 */ /* 0x000fe40000011621 */
[--C-:B------:R-:W-:Y:S02]  /*6c00*/  SHF.R.U32.HI R24, RZ, 0xe, R27.reuse ;  /* 0x0000000eff187819 */ /* 0x100fe4000001161b */
[----:B------:R-:W-:Y:S02]  /*6c10*/  SHF.R.U32.HI R26, RZ, 0x16, R27 ;  /* 0x00000016ff1a7819 */ /* 0x000fe4000001161b */
[----:B------:R-:W-:Y:S02]  /*6c20*/  SHF.L.U32 R31, R33, 0x2, RZ ;  /* 0x00000002211f7819 */ /* 0x000fe400000006ff */
[----:B------:R-:W-:-:S02]  /*6c30*/  SHF.R.U32.HI R7, RZ, 0xe, R6 ;  /* 0x0000000eff077819 */ /* 0x000fc40000011606 */
[----:B------:R-:W-:Y:S02]  /*6c40*/  SHF.R.U32.HI R27, RZ, 0x6, R27 ;  /* 0x00000006ff1b7819 */ /* 0x000fe4000001161b */
[----:B------:R-:W-:Y:S02]  /*6c50*/  SHF.R.U32.HI R30, RZ, 0x16, R33 ;  /* 0x00000016ff1e7819 */ /* 0x000fe40000011621 */
[----:B------:R-:W-:Y:S02]  /*6c60*/  SHF.R.U32.HI R8, RZ, 0x16, R6 ;  /* 0x00000016ff087819 */ /* 0x000fe40000011606 */
[----:B------:R-:W-:Y:S01]  /*6c70*/  LOP3.LUT R33, R34, 0x3fc, RZ, 0xc0, !PT ;  /* 0x000003fc22217812 */ /* 0x000fe200078ec0ff */
[----:B------:R-:W3:Y:S01]  /*6c80*/  LDG.E R6, desc[UR36][R4.64+0x64] ;  /* 0x0000642404067981 */ /* 0x000ee2000c1e1900 */
        /* <DEDUP_REMOVED lines=19> */
[----:B------:R-:W-:-:S02]  /*6dc0*/  LOP3.LUT R22, R22, 0x3fc, RZ, 0xc0, !PT ;  /* 0x000003fc16167812 */ /* 0x000fc400078ec0ff */
[----:B------:R-:W-:Y:S01]  /*6dd0*/  LOP3.LUT R30, R30, 0x3fc, RZ, 0xc0, !PT ;  /* 0x000003fc1e1e7812 */ /* 0x000fe200078ec0ff */
[----:B------:R-:W-:Y:S04]  /*6de0*/  LDS R23, [R23+UR8] ;  /* 0x0000000817177984 */ /* 0x000fe80008000800 */
[----:B------:R-:W-:Y:S04]  /*6df0*/  LDS R38, [R27+UR7] ;  /* 0x000000071b267984 */ /* 0x000fe80008000800 */
[----:B------:R-:W4:Y:S04]  /*6e00*/  LDS R31, [R31+UR5] ;  /* 0x000000051f1f7984 */ /* 0x000f280008000800 */
[----:B------:R-:W-:Y:S04]  /*6e10*/  LDS R7, [R7+UR8] ;  /* 0x0000000807077984 */ /* 0x000fe80008000800 */
[----:B------:R-:W-:Y:S04]  /*6e20*/  LDS R36, [R21+UR7] ;  /* 0x0000000715247984 */ /* 0x000fe80008000800 */
[----:B------:R-:W5:Y:S04]  /*6e30*/  LDS R25, [R25+UR5] ;  /* 0x0000000519197984 */ /* 0x000f680008000800 */
[----:B------:R-:W5:Y:S04]  /*6e40*/  LDS R26, [R26+UR9] ;  /* 0x000000091a1a7984 */ /* 0x000f680008000800 */
[----:B------:R-:W5:Y:S04]  /*6e50*/  LDS R37, [R22+UR9] ;  /* 0x0000000916257984 */ /* 0x000f680008000800 */
[----:B------:R-:W5:Y:S04]  /*6e60*/  LDS R8, [R8+UR9] ;  /* 0x0000000908087984 */ /* 0x000f680008000800 */
[----:B------:R-:W5:Y:S01]  /*6e70*/  LDS R9, [R30+UR9] ;  /* 0x000000091e097984 */ /* 0x000f620008000800 */
[----:B0-----:R-:W-:-:S02]  /*6e80*/  LOP3.LUT R33, R29, R33, R34, 0x96, !PT ;  /* 0x000000211d217212 */ /* 0x001fc400078e9622 */
[----:B-1----:R-:W-:Y:S02]  /*6e90*/  LOP3.LUT R32, R35, R28, R32, 0x96, !PT ;  /* 0x0000001c23207212 */ /* 0x002fe400078e9620 */
[----:B----4-:R-:W-:Y:S02]  /*6ea0*/  LOP3.LUT R23, R23, R38, R31, 0x96, !PT ;  /* 0x0000002617177212 */ /* 0x010fe400078e961f */
[----:B-----5:R-:W-:Y:S02]  /*6eb0*/  LOP3.LUT R7, R7, R36, R25, 0x96, !PT ;  /* 0x0000002407077212 */ /* 0x020fe400078e9619 */
[----:B------:R-:W-:Y:S02]  /*6ec0*/  LOP3.LUT R33, R19, R33, R26, 0x96, !PT ;  /* 0x0000002113217212 */ /* 0x000fe400078e961a */
[----:B------:R-:W-:-:S03]  /*6ed0*/  LOP3.LUT R20, R20, R32, R37, 0x96, !PT ;  /* 0x0000002014147212 */ /* 0x000fc600078e9625 */
[----:B------:R-:W-:Y:S01]  /*6ee0*/  IMAD.SHL.U32 R21, R33, 0x4, RZ ;  /* 0x0000000421157824 */ /* 0x000fe200078e00ff */
[----:B------:R-:W-:Y:S01]  /*6ef0*/  LOP3.LUT R29, R17, R23, R8, 0x96, !PT ;  /* 0x00000017111d7212 */ /* 0x000fe200078e9608 */
[----:B------:R-:W-:Y:S01]  /*6f00*/  IMAD.SHL.U32 R34, R20, 0x4, RZ ;  /* 0x0000000414227824 */ /* 0x000fe200078e00ff */
[----:B------:R-:W-:Y:S01]  /*6f10*/  LOP3.LUT R28, R18, R7, R9, 0x96, !PT ;  /* 0x00000007121c7212 */ /* 0x000fe200078e9609 */
[----:B------:R-:W4:Y:S01]  /*6f20*/  LDG.E R8, desc[UR36][R4.64+0x7c] ;  /* 0x00007c2404087981 */ /* 0x000f22000c1e1900 */
[--C-:B------:R-:W-:Y:S02]  /*6f30*/  SHF.R.U32.HI R18, RZ, 0x6, R20.reuse ;  /* 0x00000006ff127819 */ /* 0x100fe40000011614 */
[--C-:B------:R-:W-:Y:S01]  /*6f40*/  SHF.R.U32.HI R22, RZ, 0x6, R33.reuse ;  /* 0x00000006ff167819 */ /* 0x100fe20000011621 */
[----:B------:R-:W5:Y:S01]  /*6f50*/  LDG.E R7, desc[UR36][R4.64+0x70] ;  /* 0x0000702404077981 */ /* 0x000f62000c1e1900 */
[--C-:B------:R-:W-:Y:S02]  /*6f60*/  SHF.R.U32.HI R23, RZ, 0x16, R33.reuse ;  /* 0x00000016ff177819 */ /* 0x100fe40000011621 */
[----:B------:R-:W-:Y:S01]  /*6f70*/  SHF.R.U32.HI R24, RZ, 0xe, R33 ;  /* 0x0000000eff187819 */ /* 0x000fe20000011621 */
[----:B------:R-:W-:Y:S01]  /*6f80*/  IMAD.SHL.U32 R33, R29, 0x4, RZ ;  /* 0x000000041d217824 */ /* 0x000fe200078e00ff */
[----:B------:R-:W-:Y:S01]  /*6f90*/  SHF.R.U32.HI R31, RZ, 0xe, R29 ;  /* 0x0000000eff1f7819 */ /* 0x000fe2000001161d */
[----:B------:R-:W4:Y:S01]  /*6fa0*/  LDG.E R9, desc[UR36][R4.64+0x74] ;  /* 0x0000742404097981 */ /* 0x000f22000c1e1900 */
[----:B------:R-:W-:-:S02]  /*6fb0*/  SHF.R.U32.HI R19, RZ, 0xe, R20 ;  /* 0x0000000eff137819 */ /* 0x000fc40000011614 */
[----:B------:R-:W-:Y:S01]  /*6fc0*/  SHF.L.U32 R26, R28, 0x2, RZ ;  /* 0x000000021c1a7819 */ /* 0x000fe200000006ff */
[----:B------:R-:W4:Y:S01]  /*6fd0*/  LDG.E R17, desc[UR36][R4.64+0x78] ;  /* 0x0000782404117981 */ /* 0x000f22000c1e1900 */
[--C-:B------:R-:W-:Y:S02]  /*6fe0*/  SHF.R.U32.HI R30, RZ, 0x6, R29.reuse ;  /* 0x00000006ff1e7819 */ /* 0x100fe4000001161d */
[--C-:B------:R-:W-:Y:S02]  /*6ff0*/  SHF.R.U32.HI R25, RZ, 0xe, R28.reuse ;  /* 0x0000000eff197819 */ /* 0x100fe4000001161c */
[--C-:B------:R-:W-:Y:S02]  /*7000*/  SHF.R.U32.HI R27, RZ, 0x16, R28.reuse ;  /* 0x00000016ff1b7819 */ /* 0x100fe4000001161c */
[----:B------:R-:W-:Y:S02]  /*7010*/  SHF.R.U32.HI R28, RZ, 0x6, R28 ;  /* 0x00000006ff1c7819 */ /* 0x000fe4000001161c */
[----:B------:R-:W-:-:S02]  /*7020*/  SHF.R.U32.HI R32, RZ, 0x16, R29 ;  /* 0x00000016ff207819 */ /* 0x000fc4000001161d */
[----:B------:R-:W-:Y:S02]  /*7030*/  LOP3.LUT R18, R18, 0x3fc, RZ, 0xc0, !PT ;  /* 0x000003fc12127812 */ /* 0x000fe400078ec0ff */
[----:B------:R-:W-:Y:S02]  /*7040*/  LOP3.LUT R21, R21, 0x3fc, RZ, 0xc0, !PT ;  /* 0x000003fc15157812 */ /* 0x000fe400078ec0ff */
[----:B------:R-:W-:Y:S02]  /*7050*/  LOP3.LUT R31, R31, 0x3fc, RZ, 0xc0, !PT ;  /* 0x000003fc1f1f7812 */ /* 0x000fe400078ec0ff */
[----:B------:R-:W-:Y:S01]  /*7060*/  LOP3.LUT R29, R34, 0x3fc, RZ, 0xc0, !PT ;  /* 0x000003fc221d7812 */ /* 0x000fe200078ec0ff */
[----:B------:R-:W-:Y:S01]  /*7070*/  LDS R18, [R18+UR7] ;  /* 0x0000000712127984 */ /* 0x000fe20008000800 */
[----:B------:R-:W-:Y:S02]  /*7080*/  LOP3.LUT R19, R19, 0x3fc, RZ, 0xc0, !PT ;  /* 0x000003fc13137812 */ /* 0x000fe400078ec0ff */
[----:B------:R-:W-:Y:S01]  /*7090*/  LOP3.LUT R22, R22, 0x3fc, RZ, 0xc0, !PT ;  /* 0x000003fc16167812 */ /* 0x000fe200078ec0ff */
[----:B------:R-:W-:Y:S01]  /*70a0*/  LDS R21, [R21+UR5] ;  /* 0x0000000515157984 */ /* 0x000fe20008000800 */
[----:B------:R-:W-:-:S02]  /*70b0*/  LOP3.LUT R26, R26, 0x3fc, RZ, 0xc0, !PT ;  /* 0x000003fc1a1a7812 */ /* 0x000fc400078ec0ff */
[----:B------:R-:W-:Y:S01]  /*70c0*/  LOP3.LUT R30, R30, 0x3fc, RZ, 0xc0, !PT ;  /* 0x000003fc1e1e7812 */ /* 0x000fe200078ec0ff */
[----:B------:R-:W0:Y:S01]  /*70d0*/  LDS R31, [R31+UR8] ;  /* 0x000000081f1f7984 */ /* 0x000e220008000800 */
[----:B------:R-:W-:Y:S02]  /*70e0*/  SHF.R.U32.HI R20, RZ, 0x16, R20 ;  /* 0x00000016ff147819 */ /* 0x000fe40000011614 */
[----:B------:R-:W-:Y:S01]  /*70f0*/  LOP3.LUT R24, R24, 0x3fc, RZ, 0xc0, !PT ;  /* 0x000003fc18187812 */ /* 0x000fe200078ec0ff */
[----:B------:R-:W-:Y:S01]  /*7100*/  LDS R29, [R29+UR5] ;  /* 0x000000051d1d7984 */ /* 0x000fe20008000800 */
        /* <DEDUP_REMOVED lines=9> */
[----:B------:R-:W-:-:S03]  /*71a0*/  LOP3.LUT R20, R20, 0x3fc, RZ, 0xc0, !PT ;  /* 0x000003fc14147812 */ /* 0x000fc600078ec0ff */
[----:B------:R-:W1:Y:S04]  /*71b0*/  LDS R26, [R26+UR5] ;  /* 0x000000051a1a7984 */ /* 0x000e680008000800 */
[----:B------:R-:W2:Y:S04]  /*71c0*/  LDS R30, [R30+UR7] ;  /* 0x000000071e1e7984 */ /* 0x000ea80008000800 */
[----:B------:R-:W-:Y:S04]  /*71d0*/  LDS R24, [R24+UR8] ;  /* 0x0000000818187984 */ /* 0x000fe80008000800 */
[----:B------:R-:W-:Y:S04]  /*71e0*/  LDS R35, [R28+UR7] ;  /* 0x000000071c237984 */ /* 0x000fe80008000800 */
[----:B------:R-:W2:Y:S04]  /*71f0*/  LDS R33, [R33+UR5] ;  /* 0x0000000521217984 */ /* 0x000ea80008000800 */
[----:B------:R-:W2:Y:S04]  /*7200*/  LDS R27, [R27+UR9] ;  /* 0x000000091b1b7984 */ /* 0x000ea80008000800 */
[----:B------:R-:W2:Y:S04]  /*7210*/  LDS R23, [R23+UR9] ;  /* 0x0000000917177984 */ /* 0x000ea80008000800 */
[----:B------:R-:W2:Y:S04]  /*7220*/  LDS R32, [R32+UR9] ;  /* 0x0000000920207984 */ /* 0x000ea80008000800 */
[----:B------:R-:W2:Y:S01]  /*7230*/  LDS R20, [R20+UR9] ;  /* 0x0000000914147984 */ /* 0x000ea20008000800 */
[----:B0-----:R-:W-:-:S02]  /*7240*/  LOP3.LUT R21, R31, R18, R21, 0x96, !PT ;  /* 0x000000121f157212 */ /* 0x001fc400078e9615 */
[----:B-1----:R-:W-:Y:S02]  /*7250*/  LOP3.LUT R22, R19, R22, R26, 0x96, !PT ;  /* 0x0000001613167212 */ /* 0x002fe400078e961a */
[----:B--2---:R-:W-:Y:S02]  /*7260*/  LOP3.LUT R29, R34, R30, R29, 0x96, !PT ;  /* 0x0000001e221d7212 */ /* 0x004fe400078e961d */
[----:B------:R-:W-:Y:S02]  /*7270*/  LOP3.LUT R24, R24, R35, R33, 0x96, !PT ;  /* 0x0000002318187212 */ /* 0x000fe400078e9621 */
[----:B------:R-:W-:Y:S02]  /*7280*/  LOP3.LUT R19, R14, R21, R27, 0x96, !PT ;  /* 0x000000150e137212 */ /* 0x000fe400078e961b */
[----:B------:R-:W2:Y:S01]  /*7290*/  LDG.E R14, desc[UR36][R4.64+0x8c] ;  /* 0x00008c24040e7981 */ /* 0x000ea2000c1e1900 */
[----:B------:R-:W-:Y:S02]  /*72a0*/  LOP3.LUT R18, R16, R29, R23, 0x96, !PT ;  /* 0x0000001d10127212 */ /* 0x000fe400078e9617 */
[----:B------:R-:W-:-:S03]  /*72b0*/  LOP3.LUT R21, R15, R22, R32, 0x96, !PT ;  /* 0x000000160f157212 */ /* 0x000fc600078e9620 */
[----:B------:R-:W-:Y:S01]  /*72c0*/  IMAD.SHL.U32 R23, R18, 0x4, RZ ;  /* 0x0000000412177824 */ /* 0x000fe200078e00ff */
[----:B------:R-:W-:Y:S01]  /*72d0*/  SHF.R.U32.HI R33, RZ, 0xe, R19 ;  /* 0x0000000eff217819 */ /* 0x000fe20000011613 */
[----:B------:R-:W2:Y:S01]  /*72e0*/  LDG.E R16, desc[UR36][R4.64+0x80] ;  /* 0x0000802404107981 */ /* 0x000ea2000c1e1900 */
[----:B------:R-:W-:Y:S02]  /*72f0*/  LOP3.LUT R22, R13, R24, R20, 0x96, !PT ;  /* 0x000000180d167212 */ /* 0x000fe400078e9614 */
[--C-:B------:R-:W-:Y:S01]  /*7300*/  SHF.R.U32.HI R31, RZ, 0xe, R21.reuse ;  /* 0x0000000eff1f7819 */ /* 0x100fe20000011615 */
[----:B------:R-:W2:Y:S01]  /*7310*/  LDG.E R15, desc[UR36][R4.64+0x88] ;  /* 0x00008824040f7981 */ /* 0x000ea2000c1e1900 */
[----:B------:R-:W-:Y:S01]  /*7320*/  SHF.R.U32.HI R29, RZ, 0x6, R22 ;  /* 0x00000006ff1d7819 */ /* 0x000fe20000011616 */
[----:B------:R-:W-:Y:S01]  /*7330*/  IMAD.SHL.U32 R26, R22, 0x4, RZ ;  /* 0x00000004161a7824 */ /* 0x000fe200078e00ff */
[----:B------:R-:W-:Y:S01]  /*7340*/  SHF.R.U32.HI R28, RZ, 0x6, R21 ;  /* 0x00000006ff1c7819 */ /* 0x000fe20000011615 */
[----:B------:R-:W2:Y:S01]  /*7350*/  LDG.E R13, desc[UR36][R4.64+0x84] ;  /* 0x00008424040d7981 */ /* 0x000ea2000c1e1900 */
[----:B------:R-:W-:-:S02]  /*7360*/  SHF.R.U32.HI R27, RZ, 0xe, R18 ;  /* 0x0000000eff1b7819 */ /* 0x000fc40000011612 */
[--C-:B------:R-:W-:Y:S02]  /*7370*/  SHF.R.U32.HI R32, RZ, 0x6, R19.reuse ;  /* 0x00000006ff207819 */ /* 0x100fe40000011613 */
[----:B------:R-:W-:Y:S02]  /*7380*/  SHF.L.U32 R30, R21, 0x2, RZ ;  /* 0x00000002151e7819 */ /* 0x000fe400000006ff */
        /* <DEDUP_REMOVED lines=8> */
[----:B------:R-:W-:Y:S01]  /*7410*/  LDS R34, [R31+UR8] ;  /* 0x000000081f227984 */ /* 0x000fe20008000800 */
[----:B------:R-:W-:Y:S02]  /*7420*/  SHF.R.U32.HI R20, RZ, 0x16, R18 ;  /* 0x00000016ff147819 */ /* 0x000fe40000011612 */
        /* <DEDUP_REMOVED lines=8> */
[----:B------:R-:W-:-:S03]  /*74b0*/  SHF.R.U32.HI R24, RZ, 0x16, R22 ;  /* 0x00000016ff187819 */ /* 0x000fc60000011616 */
[----:B------:R-:W1:Y:S01]  /*74c0*/  LDS R26, [R26+UR5] ;  /* 0x000000051a1a7984 */ /* 0x000e620008000800 */
[----:B------:R-:W-:-:S03]  /*74d0*/  LOP3.LUT R24, R24, 0x3fc, RZ, 0xc0, !PT ;  /* 0x000003fc18187812 */ /* 0x000fc600078ec0ff */
[----:B------:R-:W-:Y:S04]  /*74e0*/  LDS R27, [R27+UR8] ;  /* 0x000000081b1b7984 */ /* 0x000fe80008000800 */
[----:B------:R-:W-:Y:S04]  /*74f0*/  LDS R32, [R32+UR7] ;  /* 0x0000000720207984 */ /* 0x000fe80008000800 */
[----:B------:R-:W3:Y:S04]  /*7500*/  LDS R30, [R30+UR5] ;  /* 0x000000051e1e7984 */ /* 0x000ee80008000800 */
[----:B------:R-:W3:Y:S04]  /*7510*/  LDS R25, [R25+UR9] ;  /* 0x0000000919197984 */ /* 0x000ee80008000800 */
[----:B------:R-:W3:Y:S04]  /*7520*/  LDS R35, [R20+UR9] ;  /* 0x0000000914237984 */ /* 0x000ee80008000800 */
[----:B------:R-:W3:Y:S01]  /*7530*/  LDS R24, [R24+UR9] ;  /* 0x0000000918187984 */ /* 0x000ee20008000800 */
[----:B0-----:R-:W-:-:S02]  /*7540*/  LOP3.LUT R23, R34, R29, R23, 0x96, !PT ;  /* 0x0000001d22177212 */ /* 0x001fc400078e9617 */
[----:B-1----:R-:W-:Y:S02]  /*7550*/  LOP3.LUT R33, R33, R28, R26, 0x96, !PT ;  /* 0x0000001c21217212 */ /* 0x002fe400078e961a */
[----:B---3--:R-:W-:Y:S02]  /*7560*/  LOP3.LUT R32, R27, R32, R30, 0x96, !PT ;  /* 0x000000201b207212 */ /* 0x008fe400078e961e */
[----:B------:R-:W-:Y:S02]  /*7570*/  LOP3.LUT R27, R10, R23, R25, 0x96, !PT ;  /* 0x000000170a1b7212 */ /* 0x000fe400078e9619 */
[----:B------:R-:W3:Y:S01]  /*7580*/  LDG.E R10, desc[UR36][R4.64+0x90] ;  /* 0x00009024040a7981 */ /* 0x000ee2000c1e1900 */
[----:B------:R-:W-:-:S04]  /*7590*/  LOP3.LUT R23, R12, R33, R35, 0x96, !PT ;  /* 0x000000210c177212 */ /* 0x000fc800078e9623 */
[----:B------:R-:W-:Y:S02]  /*75a0*/  SHF.R.U32.HI R20, RZ, 0x6, R23 ;  /* 0x00000006ff147819 */ /* 0x000fe40000011617 */
[----:B------:R-:W-:Y:S02]  /*75b0*/  LOP3.LUT R31, R11, R32, R24, 0x96, !PT ;  /* 0x000000200b1f7212 */ /* 0x000fe400078e9618 */
[----:B------:R-:W3:Y:S01]  /*75c0*/  LDG.E R11, desc[UR36][R4.64+0x94] ;  /* 0x00009424040b7981 */ /* 0x000ee2000c1e1900 */
[----:B------:R-:W-:Y:S02]  /*75d0*/  SHF.R.U32.HI R12, RZ, 0x16, R21 ;  /* 0x00000016ff0c7819 */ /* 0x000fe40000011615 */
[----:B------:R-:W-:Y:S01]  /*75e0*/  LOP3.LUT R29, R20, 0x3fc, RZ, 0xc0, !PT ;  /* 0x000003fc141d7812 */ /* 0x000fe200078ec0ff */
[----:B------:R-:W3:Y:S04]  /*75f0*/  LDG.E R21, desc[UR36][R4.64+0x98] ;  /* 0x0000982404157981 */ /* 0x000ee8000c1e1900 */
[----:B------:R-:W3:Y:S01]  /*7600*/  LDG.E R20, desc[UR36][R4.64+0x9c] ;  /* 0x00009c2404147981 */ /* 0x000ee2000c1e1900 */
[----:B------:R-:W-:Y:S01]  /*7610*/  IMAD.SHL.U32 R19, R19, 0x4, RZ ;  /* 0x0000000413137824 */ /* 0x000fe200078e00ff */
[----:B------:R-:W-:-:S02]  /*7620*/  SHF.R.U32.HI R18, RZ, 0x6, R18 ;  /* 0x00000006ff127819 */ /* 0x000fc40000011612 */
[----:B------:R-:W-:Y:S01]  /*7630*/  SHF.R.U32.HI R22, RZ, 0xe, R22 ;  /* 0x0000000eff167819 */ /* 0x000fe20000011616 */
[----:B------:R-:W-:Y:S01]  /*7640*/  LDS R29, [R29+UR7] ;  /* 0x000000071d1d7984 */ /* 0x000fe20008000800 */
[----:B------:R-:W-:Y:S02]  /*7650*/  LOP3.LUT R18, R18, 0x3fc, RZ, 0xc0, !PT ;  /* 0x000003fc12127812 */ /* 0x000fe400078ec0ff */
[----:B------:R-:W-:Y:S02]  /*7660*/  LOP3.LUT R19, R19, 0x3fc, RZ, 0xc0, !PT ;  /* 0x000003fc13137812 */ /* 0x000fe400078ec0ff */
[----:B------:R-:W-:Y:S02]  /*7670*/  LOP3.LUT R22, R22, 0x3fc, RZ, 0xc0, !PT ;  /* 0x000003fc16167812 */ /* 0x000fe400078ec0ff */
[----:B------:R-:W-:Y:S04]  /*7680*/  LDS R18, [R18+UR7] ;  /* 0x0000000712127984 */ /* 0x000fe80008000800 */
[----:B------:R-:W-:Y:S04]  /*7690*/  LDS R19, [R19+UR5] ;  /* 0x0000000513137984 */ /* 0x000fe80008000800 */
[----:B------:R-:W0:Y:S01]  /*76a0*/  LDS R22, [R22+UR8] ;  /* 0x0000000816167984 */ /* 0x000e220008000800 */
[----:B------:R-:W-:-:S02]  /*76b0*/  LOP3.LUT R25, R12, 0x3fc, RZ, 0xc0, !PT ;  /* 0x000003fc0c197812 */ /* 0x000fc400078ec0ff */
[----:B------:R-:W-:Y:S02]  /*76c0*/  SHF.L.U32 R12, R27, 0x2, RZ ;  /* 0x000000021b0c7819 */ /* 0x000fe400000006ff */
[----:B------:R-:W-:Y:S02]  /*76d0*/  SHF.R.U32.HI R24, RZ, 0xe, R31 ;  /* 0x0000000eff187819 */ /* 0x000fe4000001161f */
[----:B------:R-:W-:Y:S01]  /*76e0*/  LOP3.LUT R28, R12, 0x3fc, RZ, 0xc0, !PT ;  /* 0x000003fc0c1c7812 */ /* 0x000fe200078ec0ff */
[----:B------:R-:W1:Y:S01]  /*76f0*/  LDS R25, [R25+UR9] ;  /* 0x0000000919197984 */ /* 0x000e620008000800 */
[----:B------:R-:W-:-:S03]  /*7700*/  LOP3.LUT R30, R24, 0x3fc, RZ, 0xc0, !PT ;  /* 0x000003fc181e7812 */ /* 0x000fc600078ec0ff */
[----:B------:R-:W3:Y:S04]  /*7710*/  LDG.E R12, desc[UR36][R4.64+0xa0] ;  /* 0x0000a024040c7981 */ /* 0x000ee8000c1e1900 */
[----:B------:R-:W-:Y:S04]  /*7720*/  LDS R28, [R28+UR5] ;  /* 0x000000051c1c7984 */ /* 0x000fe80008000800 */
[----:B------:R-:W5:Y:S01]  /*7730*/  LDS R30, [R30+UR8] ;  /* 0x000000081e1e7984 */ /* 0x000f620008000800 */
[----:B0-----:R-:W-:-:S03]  /*7740*/  LOP3.LUT R24, R22, R18, R19, 0x96, !PT ;  /* 0x0000001216187212 */ /* 0x001fc600078e9613 */
[----:B------:R-:W3:Y:S04]  /*7750*/  LDG.E R19, desc[UR36][R4.64+0xa4] ;  /* 0x0000a42404137981 */ /* 0x000ee8000c1e1900 */
[----:B------:R-:W3:Y:S04]  /*7760*/  LDG.E R18, desc[UR36][R4.64+0xa8] ;  /* 0x0000a82404127981 */ /* 0x000ee8000c1e1900 */
[----:B------:R0:W3:Y:S01]  /*7770*/  LDG.E R22, desc[UR36][R4.64+0xac] ;  /* 0x0000ac2404167981 */ /* 0x0000e2000c1e1900 */
[----:B-1----:R-:W-:Y:S02]  /*7780*/  LOP3.LUT R26, R6, R24, R25, 0x96, !PT ;  /* 0x00000018061a7212 */ /* 0x002fe400078e9619 */
[----:B------:R-:W-:-:S02]  /*7790*/  SHF.R.U32.HI R37, RZ, 0x6, R27 ;  /* 0x00000006ff257819 */ /* 0x000fc4000001161b */
[--C-:B------:R-:W-:Y:S01]  /*77a0*/  SHF.R.U32.HI R34, RZ, 0x6, R26.reuse ;  /* 0x00000006ff227819 */ /* 0x100fe2000001161a */
[----:B------:R-:W-:Y:S01]  /*77b0*/  IMAD.SHL.U32 R25, R26, 0x4, RZ ;  /* 0x000000041a197824 */ /* 0x000fe200078e00ff */
[----:B------:R-:W-:Y:S02]  /*77c0*/  SHF.R.U32.HI R6, RZ, 0x16, R26 ;  /* 0x00000016ff067819 */ /* 0x000fe4000001161a */
[----:B-----5:R-:W-:Y:S01]  /*77d0*/  LOP3.LUT R24, R30, R29, R28, 0x96, !PT ;  /* 0x0000001d1e187212 */ /* 0x020fe200078e961c */
[----:B------:R-:W-:Y:S01]  /*77e0*/  IMAD.SHL.U32 R29, R31, 0x4, RZ ;  /* 0x000000041f1d7824 */ /* 0x000fe200078e00ff */
[--C-:B------:R-:W-:Y:S02]  /*77f0*/  SHF.R.U32.HI R30, RZ, 0x16, R31.reuse ;  /* 0x00000016ff1e7819 */ /* 0x100fe4000001161f */
[----:B------:R-:W-:Y:S02]  /*7800*/  SHF.R.U32.HI R26, RZ, 0xe, R26 ;  /* 0x0000000eff1a7819 */ /* 0x000fe4000001161a */
[----:B------:R-:W-:-:S02]  /*7810*/  SHF.R.U32.HI R31, RZ, 0x6, R31 ;  /* 0x00000006ff1f7819 */ /* 0x000fc4000001161f */
[----:B------:R-:W-:Y:S02]  /*7820*/  SHF.L.U32 R28, R23, 0x2, RZ ;  /* 0x00000002171c7819 */ /* 0x000fe400000006ff */
[----:B------:R-:W-:Y:S02]  /*7830*/  SHF.R.U32.HI R35, RZ, 0xe, R27 ;  /* 0x0000000eff237819 */ /* 0x000fe4000001161b */
[----:B------:R-:W-:Y:S02]  /*7840*/  SHF.R.U32.HI R32, RZ, 0xe, R23 ;  /* 0x0000000eff207819 */ /* 0x000fe40000011617 */
[----:B------:R-:W-:Y:S02]  /*7850*/  SHF.R.U32.HI R36, RZ, 0x16, R27 ;  /* 0x00000016ff247819 */ /* 0x000fe4000001161b */
[----:B------:R-:W-:Y:S02]  /*7860*/  SHF.R.U32.HI R33, RZ, 0x16, R23 ;  /* 0x00000016ff217819 */ /* 0x000fe40000011617 */
[----:B------:R-:W-:-:S02]  /*7870*/  LOP3.LUT R26, R26, 0x3fc, RZ, 0xc0, !PT ;  /* 0x000003fc1a1a7812 */ /* 0x000fc400078ec0ff */
[----:B------:R-:W-:Y:S02]  /*7880*/  LOP3.LUT R31, R31, 0x3fc, RZ, 0xc0, !PT ;  /* 0x000003fc1f1f7812 */ /* 0x000fe400078ec0ff */
[----:B------:R-:W-:Y:S02]  /*7890*/  LOP3.LUT R28, R28, 0x3fc, RZ, 0xc0, !PT ;  /* 0x000003fc1c1c7812 */ /* 0x000fe400078ec0ff */
[----:B------:R-:W-:Y:S01]  /*78a0*/  LOP3.LUT R23, R37, 0x3fc, RZ, 0xc0, !PT ;  /* 0x000003fc25177812 */ /* 0x000fe200078ec0ff */
[----:B------:R-:W-:Y:S01]  /*78b0*/  LDS R26, [R26+UR8] ;  /* 0x000000081a1a7984 */ /* 0x000fe20008000800 */
[----:B------:R-:W-:Y:S02]  /*78c0*/  LOP3.LUT R27, R35, 0x3fc, RZ, 0xc0, !PT ;  /* 0x000003fc231b7812 */ /* 0x000fe400078ec0ff */
[----:B0-----:R-:W-:Y:S01]  /*78d0*/  LOP3.LUT R4, R34, 0x3fc, RZ, 0xc0, !PT ;  /* 0x000003fc22047812 */ /* 0x001fe200078ec0ff */
[----:B------:R-:W-:Y:S01]  /*78e0*/  LDS R31, [R31+UR7] ;  /* 0x000000071f1f7984 */ /* 0x000fe20008000800 */
[----:B------:R-:W-:-:S02]  /*78f0*/  LOP3.LUT R29, R29, 0x3fc, RZ, 0xc0, !PT ;  /* 0x000003fc1d1d7812 */ /* 0x000fc400078ec0ff */
[----:B------:R-:W-:Y:S01]  /*7900*/  LOP3.LUT R32, R32, 0x3fc, RZ, 0xc0, !PT ;  /* 0x000003fc20207812 */ /* 0x000fe200078ec0ff */
[----:B------:R-:W0:Y:S01]  /*7910*/  LDS R28, [R28+UR5] ;  /* 0x000000051c1c7984 */ /* 0x000e220008000800 */
[----:B------:R-:W-:Y:S02]  /*7920*/  LOP3.LUT R25, R25, 0x3fc, RZ, 0xc0, !PT ;  /* 0x000003fc19197812 */ /* 0x000fe400078ec0ff */
[----:B------:R-:W-:Y:S01]  /*7930*/  LOP3.LUT R6, R6, 0x3fc, RZ, 0xc0, !PT ;  /* 0x000003fc06067812 */ /* 0x000fe200078ec0ff */
[----:B------:R-:W-:Y:S01]  /*7940*/  LDS R23, [R23+UR7] ;  /* 0x0000000717177984 */ /* 0x000fe20008000800 */
[----:B------:R-:W-:Y:S02]  /*7950*/  LOP3.LUT R5, R36, 0x3fc, RZ, 0xc0, !PT ;  /* 0x000003fc24057812 */ /* 0x000fe400078ec0ff */
[----:B------:R-:W-:Y:S01]  /*7960*/  LOP3.LUT R30, R30, 0x3fc, RZ, 0xc0, !PT ;  /* 0x000003fc1e1e7812 */ /* 0x000fe200078ec0ff */
[----:B------:R-:W-:Y:S01]  /*7970*/  LDS R27, [R27+UR8] ;  /* 0x000000081b1b7984 */ /* 0x000fe20008000800 */
[----:B------:R-:W-:-:S03]  /*7980*/  LOP3.LUT R33, R33, 0x3fc, RZ, 0xc0, !PT ;  /* 0x000003fc21217812 */ /* 0x000fc600078ec0ff */
[----:B------:R-:W-:Y:S04]  /*7990*/  LDS R34, [R25+UR5] ;  /* 0x0000000519227984 */ /* 0x000fe80008000800 */
[----:B------:R-:W-:Y:S04]  /*79a0*/  LDS R4, [R4+UR7] ;  /* 0x0000000704047984 */ /* 0x000fe80008000800 */
[----:B------:R-:W1:Y:S04]  /*79b0*/  LDS R29, [R29+UR5] ;  /* 0x000000051d1d7984 */ /* 0x000e680008000800 */
[----:B------:R-:W5:Y:S04]  /*79c0*/  LDS R32, [R32+UR8] ;  /* 0x0000000820207984 */ /* 0x000f680008000800 */
[----:B------:R-:W4:Y:S04]  /*79d0*/  LDS R6, [R6+UR9] ;  /* 0x0000000906067984 */ /* 0x000f280008000800 */
[----:B------:R-:W2:Y:S04]  /*79e0*/  LDS R5, [R5+UR9] ;  /* 0x0000000905057984 */ /* 0x000ea80008000800 */
[----:B------:R-:W2:Y:S04]  /*79f0*/  LDS R30, [R30+UR9] ;  /* 0x000000091e1e7984 */ /* 0x000ea80008000800 */
[----:B------:R-:W2:Y:S01]  /*7a00*/  LDS R36, [R33+UR9] ;  /* 0x0000000921247984 */ /* 0x000ea20008000800 */
[----:B0-----:R-:W-:-:S02]  /*7a10*/  LOP3.LUT R26, R26, R31, R28, 0x96, !PT ;  /* 0x0000001f1a1a7212 */ /* 0x001fc400078e961c */
[----:B-1----:R-:W-:Y:S02]  /*7a20*/  LOP3.LUT R4, R27, R4, R29, 0x96, !PT ;  /* 0x000000041b047212 */ /* 0x002fe400078e961d */
[----:B-----5:R-:W-:Y:S02]  /*7a30*/  LOP3.LUT R23, R32, R23, R34, 0x96, !PT ;  /* 0x0000001720177212 */ /* 0x020fe400078e9622 */
[----:B----4-:R-:W-:Y:S02]  /*7a40*/  LOP3.LUT R7, R7, R24, R6, 0x96, !PT ;  /* 0x0000001807077212 */ /* 0x010fe400078e9606 */
[----:B--2---:R-:W-:Y:S02]  /*7a50*/  LOP3.LUT R29, R8, R26, R5, 0x96, !PT ;  /* 0x0000001a081d7212 */ /* 0x004fe400078e9605 */
[----:B------:R-:W-:Y:S02]  /*7a60*/  SHF.R.U32.HI R31, RZ, 0x6, R7 ;  /* 0x00000006ff1f7819 */ /* 0x000fe40000011607 */
[----:B------:R-:W-:-:S02]  /*7a70*/  LOP3.LUT R9, R9, R23, R30, 0x96, !PT ;  /* 0x0000001709097212 */ /* 0x000fc400078e961e */
[--C-:B------:R-:W-:Y:S02]  /*7a80*/  SHF.R.U32.HI R27, RZ, 0xe, R7.reuse ;  /* 0x0000000eff1b7819 */ /* 0x100fe40000011607 */
[----:B------:R-:W-:Y:S01]  /*7a90*/  LOP3.LUT R17, R17, R4, R36, 0x96, !PT ;  /* 0x0000000411117212 */ /* 0x000fe200078e9624 */
[----:B------:R-:W-:Y:S01]  /*7aa0*/  IMAD.SHL.U32 R4, R7, 0x4, RZ ;  /* 0x0000000407047824 */ /* 0x000fe200078e00ff */
[----:B------:R-:W-:Y:S02]  /*7ab0*/  SHF.R.U32.HI R32, RZ, 0x16, R7 ;  /* 0x00000016ff207819 */ /* 0x000fe40000011607 */
[----:B------:R-:W-:Y:S01]  /*7ac0*/  SHF.R.U32.HI R7, RZ, 0x6, R29 ;  /* 0x00000006ff077819 */ /* 0x000fe2000001161d */
[----:B------:R-:W-:Y:S01]  /*7ad0*/  IMAD.SHL.U32 R25, R9, 0x4, RZ ;  /* 0x0000000409197824 */ /* 0x000fe200078e00ff */
[----:B------:R-:W-:Y:S02]  /*7ae0*/  SHF.R.U32.HI R8, RZ, 0xe, R17 ;  /* 0x0000000eff087819 */ /* 0x000fe40000011611 */
[----:B------:R-:W-:-:S02]  /*7af0*/  SHF.R.U32.HI R26, RZ, 0xe, R29 ;  /* 0x0000000eff1a7819 */ /* 0x000fc4000001161d */
[----:B------:R-:W-:Y:S01]  /*7b00*/  SHF.R.U32.HI R28, RZ, 0x16, R29 ;  /* 0x00000016ff1c7819 */ /* 0x000fe2000001161d */
[----:B------:R-:W-:Y:S01]  /*7b10*/  IMAD.SHL.U32 R29, R29, 0x4, RZ ;  /* 0x000000041d1d7824 */ /* 0x000fe200078e00ff */
[--C-:B------:R-:W-:Y:S02]  /*7b20*/  SHF.R.U32.HI R24, RZ, 0x6, R9.reuse ;  /* 0x00000006ff187819 */ /* 0x100fe40000011609 */
[--C-:B------:R-:W-:Y:S02]  /*7b30*/  SHF.R.U32.HI R6, RZ, 0x16, R9.reuse ;  /* 0x00000016ff067819 */ /* 0x100fe40000011609 */
        /* <DEDUP_REMOVED lines=28> */
[----:B------:R-:W2:Y:S04]  /*7d00*/  LDS R29, [R29+UR5] ;  /* 0x000000051d1d7984 */ /* 0x000ea80008000800 */
[----:B------:R-:W-:Y:S04]  /*7d10*/  LDS R31, [R31+UR7] ;  /* 0x000000071f1f7984 */ /* 0x000fe80008000800 */
[----:B------:R-:W-:Y:S04]  /*7d20*/  LDS R32, [R25+UR5] ;  /* 0x0000000519207984 */ /* 0x000fe80008000800 */
[----:B------:R-:W4:Y:S04]  /*7d30*/  LDS R26, [R26+UR8] ;  /* 0x000000081a1a7984 */ /* 0x000f280008000800 */
[----:B------:R-:W5:Y:S04]  /*7d40*/  LDS R35, [R6+UR9] ;  /* 0x0000000906237984 */ /* 0x000f680008000800 */
[----:B------:R-:W5:Y:S04]  /*7d50*/  LDS R28, [R28+UR9] ;  /* 0x000000091c1c7984 */ /* 0x000f680008000800 */
[----:B------:R-:W5:Y:S04]  /*7d60*/  LDS R25, [R4+UR9] ;  /* 0x0000000904197984 */ /* 0x000f680008000800 */
[----:B------:R5:W5:Y:S01]  /*7d70*/  LDS R36, [R5+UR9] ;  /* 0x0000000905247984 */ /* 0x000b620008000800 */
[----:B0-----:R-:W-:-:S02]  /*7d80*/  LOP3.LUT R30, R33, R7, R30, 0x96, !PT ;  /* 0x00000007211e7212 */ /* 0x001fc400078e961e */
[----:B-1----:R-:W-:Y:S02]  /*7d90*/  LOP3.LUT R23, R27, R24, R23, 0x96, !PT ;  /* 0x000000181b177212 */ /* 0x002fe400078e9617 */
[----:B--2---:R-:W-:Y:S02]  /*7da0*/  LOP3.LUT R9, R9, R34, R29, 0x96, !PT ;  /* 0x0000002209097212 */ /* 0x004fe400078e961d */
[----:B----4-:R-:W-:Y:S02]  /*7db0*/  LOP3.LUT R31, R26, R31, R32, 0x96, !PT ;  /* 0x0000001f1a1f7212 */ /* 0x010fe400078e9620 */
[----:B-----5:R-:W-:Y:S02]  /*7dc0*/  LOP3.LUT R16, R16, R30, R35, 0x96, !PT ;  /* 0x0000001e10107212 */ /* 0x020fe400078e9623 */
[----:B------:R-:W-:-:S03]  /*7dd0*/  LOP3.LUT R15, R15, R23, R28, 0x96, !PT ;  /* 0x000000170f0f7212 */ /* 0x000fc600078e961c */
[----:B------:R-:W-:Y:S01]  /*7de0*/  IMAD.SHL.U32 R5, R16, 0x4, RZ ;  /* 0x0000000410057824 */ /* 0x000fe200078e00ff */
[----:B------:R-:W-:Y:S01]  /*7df0*/  LOP3.LUT R25, R14, R9, R25, 0x96, !PT ;  /* 0x000000090e197212 */ /* 0x000fe200078e9619 */
[----:B------:R-:W-:Y:S01]  /*7e00*/  IMAD.SHL.U32 R7, R15, 0x4, RZ ;  /* 0x000000040f077824 */ /* 0x000fe200078e00ff */
[----:B------:R-:W-:Y:S02]  /*7e10*/  SHF.R.U32.HI R6, RZ, 0xe, R15 ;  /* 0x0000000eff067819 */ /* 0x000fe4000001160f */
[----:B------:R-:W-:Y:S02]  /*7e20*/  LOP3.LUT R13, R13, R31, R36, 0x96, !PT ;  /* 0x0000001f0d0d7212 */ /* 0x000fe400078e9624 */
[--C-:B------:R-:W-:Y:S02]  /*7e30*/  SHF.R.U32.HI R17, RZ, 0x6, R16.reuse ;  /* 0x00000006ff117819 */ /* 0x100fe40000011610 */
[--C-:B------:R-:W-:Y:S02]  /*7e40*/  SHF.R.U32.HI R27, RZ, 0x6, R25.reuse ;  /* 0x00000006ff1b7819 */ /* 0x100fe40000011619 */
[----:B------:R-:W-:Y:S01]  /*7e50*/  SHF.R.U32.HI R26, RZ, 0xe, R25 ;  /* 0x0000000eff1a7819 */ /* 0x000fe20000011619 */
[----:B------:R-:W-:Y:S01]  /*7e60*/  IMAD.SHL.U32 R24, R25, 0x4, RZ ;  /* 0x0000000419187824 */ /* 0x000fe200078e00ff */
[----:B------:R-:W-:-:S02]  /*7e70*/  SHF.R.U32.HI R4, RZ, 0xe, R16 ;  /* 0x0000000eff047819 */ /* 0x000fc40000011610 */
[----:B------:R-:W-:Y:S02]  /*7e80*/  SHF.L.U32 R28, R13, 0x2, RZ ;  /* 0x000000020d1c7819 */ /* 0x000fe400000006ff */
[--C-:B------:R-:W-:Y:S02]  /*7e90*/  SHF.R.U32.HI R29, RZ, 0x6, R13.reuse ;  /* 0x00000006ff1d7819 */ /* 0x100fe4000001160d */
[--C-:B------:R-:W-:Y:S02]  /*7ea0*/  SHF.R.U32.HI R8, RZ, 0x16, R13.reuse ;  /* 0x00000016ff087819 */ /* 0x100fe4000001160d */
[----:B------:R-:W-:Y:S02]  /*7eb0*/  SHF.R.U32.HI R30, RZ, 0xe, R13 ;  /* 0x0000000eff1e7819 */ /* 0x000fe4000001160d */
[----:B------:R-:W-:Y:S02]  /*7ec0*/  SHF.R.U32.HI R14, RZ, 0x6, R15 ;  /* 0x00000006ff0e7819 */ /* 0x000fe4000001160f */
[----:B------:R-:W-:-:S02]  /*7ed0*/  SHF.R.U32.HI R23, RZ, 0x16, R25 ;  /* 0x00000016ff177819 */ /* 0x000fc40000011619 */
[----:B------:R-:W-:Y:S02]  /*7ee0*/  LOP3.LUT R25, R5, 0x3fc, RZ, 0xc0, !PT ;  /* 0x000003fc05197812 */ /* 0x000fe400078ec0ff */
[----:B------:R-:W-:Y:S02]  /*7ef0*/  LOP3.LUT R6, R6, 0x3fc, RZ, 0xc0, !PT ;  /* 0x000003fc06067812 */ /* 0x000fe400078ec0ff */
[----:B------:R-:W-:Y:S02]  /*7f00*/  SHF.R.U32.HI R31, RZ, 0x16, R16 ;  /* 0x00000016ff1f7819 */ /* 0x000fe40000011610 */
[----:B------:R-:W-:Y:S01]  /*7f10*/  SHF.R.U32.HI R9, RZ, 0x16, R15 ;  /* 0x00000016ff097819 */ /* 0x000fe2000001160f */
        /* <DEDUP_REMOVED lines=16> */
[----:B------:R-:W-:Y:S02]  /*8020*/  LOP3.LUT R28, R24, 0x3fc, RZ, 0xc0, !PT ;  /* 0x000003fc181c7812 */ /* 0x000fe400078ec0ff */
[----:B------:R-:W-:Y:S01]  /*8030*/  LOP3.LUT R9, R9, 0x3fc, RZ, 0xc0, !PT ;  /* 0x000003fc09097812 */ /* 0x000fe200078ec0ff */
[----:B------:R-:W1:Y:S01]  /*8040*/  LDS R24, [R15+UR5] ;  /* 0x000000050f187984 */ /* 0x000e620008000800 */
[----:B------:R-:W-:Y:S02]  /*8050*/  LOP3.LUT R23, R23, 0x3fc, RZ, 0xc0, !PT ;  /* 0x000003fc17177812 */ /* 0x000fe400078ec0ff */
[----:B------:R-:W-:Y:S01]  /*8060*/  LOP3.LUT R4, R31, 0x3fc, RZ, 0xc0, !PT ;  /* 0x000003fc1f047812 */ /* 0x000fe200078ec0ff */
[----:B------:R-:W-:Y:S04]  /*8070*/  LDS R13, [R13+UR7] ;  /* 0x000000070d0d7984 */ /* 0x000fe80008000800 */
[----:B------:R-:W2:Y:S04]  /*8080*/  LDS R7, [R7+UR5] ;  /* 0x0000000507077984 */ /* 0x000ea80008000800 */
[----:B------:R-:W-:Y:S04]  /*8090*/  LDS R8, [R8+UR8] ;  /* 0x0000000808087984 */ /* 0x000fe80008000800 */
[----:B------:R-:W-:Y:S04]  /*80a0*/  LDS R14, [R14+UR7] ;  /* 0x000000070e0e7984 */ /* 0x000fe80008000800 */
[----:B------:R-:W4:Y:S04]  /*80b0*/  LDS R29, [R28+UR5] ;  /* 0x000000051c1d7984 */ /* 0x000f280008000800 */
[----:B------:R-:W3:Y:S04]  /*80c0*/  LDS R5, [R5+UR9] ;  /* 0x0000000905057984 */ /* 0x000ee80008000800 */
[----:B------:R-:W5:Y:S04]  /*80d0*/  LDS R32, [R9+UR9] ;  /* 0x0000000909207984 */ /* 0x000f680008000800 */
[----:B------:R-:W5:Y:S04]  /*80e0*/  LDS R34, [R23+UR9] ;  /* 0x0000000917227984 */ /* 0x000f680008000800 */
[----:B------:R-:W5:Y:S01]  /*80f0*/  LDS R15, [R4+UR9] ;  /* 0x00000009040f7984 */ /* 0x000f620008000800 */
[----:B0-----:R-:W-:Y:S01]  /*8100*/  LOP3.LUT R25, R6, R30, R25, 0x96, !PT ;  /* 0x0000001e06197212 */ /* 0x001fe200078e9619 */
[----:B------:R-:W-:Y:S01]  /*8110*/  ULEA UR4, UR6, UR4, 0x18 ;  /* 0x0000000406047291 */ /* 0x000fe2000f8ec0ff */
[----:B-1----:R-:W-:-:S02]  /*8120*/  LOP3.LUT R17, R26, R17, R24, 0x96, !PT ;  /* 0x000000111a117212 */ /* 0x002fc400078e9618 */
[----:B--2---:R-:W-:Y:S02]  /*8130*/  LOP3.LUT R7, R16, R13, R7, 0x96, !PT ;  /* 0x0000000d10077212 */ /* 0x004fe400078e9607 */
[----:B----4-:R-:W-:Y:S02]  /*8140*/  LOP3.LUT R8, R8, R14, R29, 0x96, !PT ;  /* 0x0000000e08087212 */ /* 0x010fe400078e961d */
[----:B---3--:R-:W-:Y:S02]  /*8150*/  LOP3.LUT R10, R10, R25, R5, 0x96, !PT ;  /* 0x000000190a0a7212 */ /* 0x008fe400078e9605 */
[----:B-----5:R-:W-:Y:S02]  /*8160*/  LOP3.LUT R11, R11, R17, R32, 0x96, !PT ;  /* 0x000000110b0b7212 */ /* 0x020fe400078e9620 */
[----:B------:R-:W-:Y:S02]  /*8170*/  SHF.R.U32.HI R13, RZ, 0x8, R10 ;  /* 0x00000008ff0d7819 */ /* 0x000fe4000001160a */
[----:B------:R-:W-:-:S02]  /*8180*/  LOP3.LUT R21, R21, R7, R34, 0x96, !PT ;  /* 0x0000000715157212 */ /* 0x000fc400078e9622 */
[----:B------:R-:W-:Y:S02]  /*8190*/  LOP3.LUT R9, R10, 0xff, RZ, 0xc0, !PT ;  /* 0x000000ff0a097812 */ /* 0x000fe400078ec0ff */
[----:B------:R-:W-:Y:S02]  /*81a0*/  LOP3.LUT R20, R20, R8, R15, 0x96, !PT ;  /* 0x0000000814147212 */ /* 0x000fe400078e960f */
[----:B------:R-:W-:Y:S02]  /*81b0*/  SHF.R.U32.HI R6, RZ, 0x10, R10 ;  /* 0x00000010ff067819 */ /* 0x000fe4000001160a */
[----:B------:R-:W-:Y:S01]  /*81c0*/  LEA.HI R4, R10, UR4, RZ, 0x8 ;  /* 0x000000040a047c11 */ /* 0x000fe2000f8f40ff */
[----:B------:R-:W-:Y:S01]  /*81d0*/  LDS.U8 R9, [R9+UR4] ;  /* 0x0000000409097984 */ /* 0x000fe20008000000 */
[----:B------:R-:W-:Y:S02]  /*81e0*/  LOP3.LUT R8, R11, 0xff, RZ, 0xc0, !PT ;  /* 0x000000ff0b087812 */ /* 0x000fe400078ec0ff */
[----:B------:R-:W-:-:S02]  /*81f0*/  SHF.R.U32.HI R14, RZ, 0x10, R11 ;  /* 0x00000010ff0e7819 */ /* 0x000fc4000001160b */
[----:B------:R-:W-:Y:S02]  /*8200*/  SHF.R.U32.HI R7, RZ, 0x8, R11 ;  /* 0x00000008ff077819 */ /* 0x000fe4000001160b */
[----:B------:R-:W-:Y:S01]  /*8210*/  LEA.HI R10, R11, UR4, RZ, 0x8 ;  /* 0x000000040b0a7c11 */ /* 0x000fe2000f8f40ff */
[----:B------:R-:W-:Y:S01]  /*8220*/  LDS.U8 R8, [R8+UR4] ;  /* 0x0000000408087984 */ /* 0x000fe20008000000 */
[--C-:B------:R-:W-:Y:S02]  /*8230*/  SHF.R.U32.HI R11, RZ, 0x8, R21.reuse ;  /* 0x00000008ff0b7819 */ /* 0x100fe40000011615 */
[----:B------:R-:W-:Y:S02]  /*8240*/  SHF.R.U32.HI R15, RZ, 0x10, R21 ;  /* 0x00000010ff0f7819 */ /* 0x000fe40000011615 */
[--C-:B------:R-:W-:Y:S01]  /*8250*/  SHF.R.U32.HI R23, RZ, 0x10, R20.reuse ;  /* 0x00000010ff177819 */ /* 0x100fe20000011614 */
[----:B------:R-:W-:Y:S01]  /*8260*/  LDS.U8 R10, [R10] ;  /* 0x000000000a0a7984 */ /* 0x000fe20000000000 */
[----:B------:R-:W-:-:S02]  /*8270*/  SHF.R.U32.HI R16, RZ, 0x8, R20 ;  /* 0x00000008ff107819 */ /* 0x000fc40000011614 */
[----:B------:R-:W-:Y:S02]  /*8280*/  LOP3.LUT R17, R6, 0xff, RZ, 0xc0, !PT ;  /* 0x000000ff06117812 */ /* 0x000fe400078ec0ff */
[C---:B------:R-:W-:Y:S02]  /*8290*/  LOP3.LUT R5, R21.reuse, 0xff, RZ, 0xc0, !PT ;  /* 0x000000ff15057812 */ /* 0x040fe400078ec0ff */
[----:B------:R-:W-:Y:S02]  /*82a0*/  LEA.HI R25, R21, UR4, RZ, 0x8 ;  /* 0x0000000415197c11 */ /* 0x000fe4000f8f40ff */
[C---:B------:R-:W-:Y:S01]  /*82b0*/  LOP3.LUT R26, R20.reuse, 0xff, RZ, 0xc0, !PT ;  /* 0x000000ff141a7812 */ /* 0x040fe200078ec0ff */
[----:B------:R-:W-:Y:S01]  /*82c0*/  LDS.U8 R17, [R17+UR4] ;  /* 0x0000000411117984 */ /* 0x000fe20008000000 */
[----:B------:R-:W-:Y:S02]  /*82d0*/  LEA.HI R29, R20, UR4, RZ, 0x8 ;  /* 0x00000004141d7c11 */ /* 0x000fe4000f8f40ff */
[----:B------:R-:W-:Y:S01]  /*82e0*/  LOP3.LUT R20, R7, 0xff, RZ, 0xc0, !PT ;  /* 0x000000ff07147812 */ /* 0x000fe200078ec0ff */
[----:B------:R-:W-:Y:S01]  /*82f0*/  LDS.U8 R5, [R5+UR4] ;  /* 0x0000000405057984 */ /* 0x000fe20008000000 */
[----:B------:R-:W-:-:S02]  /*8300*/  LOP3.LUT R21, R11, 0xff, RZ, 0xc0, !PT ;  /* 0x000000ff0b157812 */ /* 0x000fc400078ec0ff */
[----:B------:R-:W-:Y:S01]  /*8310*/  LOP3.LUT R6, R15, 0xff, RZ, 0xc0, !PT ;  /* 0x000000ff0f067812 */ /* 0x000fe200078ec0ff */
[----:B------:R-:W-:Y:S01]  /*8320*/  LDS.U8 R11, [R25] ;  /* 0x00000000190b7984 */ /* 0x000fe20000000000 */
[----:B------:R-:W-:Y:S02]  /*8330*/  LOP3.LUT R7, R23, 0xff, RZ, 0xc0, !PT ;  /* 0x000000ff17077812 */ /* 0x000fe400078ec0ff */
[----:B------:R-:W-:Y:S01]  /*8340*/  LOP3.LUT R27, R16, 0xff, RZ, 0xc0, !PT ;  /* 0x000000ff101b7812 */ /* 0x000fe200078ec0ff */
[----:B------:R-:W-:Y:S01]  /*8350*/  LDS.U8 R15, [R26+UR4] ;  /* 0x000000041a0f7984 */ /* 0x000fe20008000000 */
[----:B------:R-:W-:Y:S02]  /*8360*/  LOP3.LUT R13, R13, 0xff, RZ, 0xc0, !PT ;  /* 0x000000ff0d0d7812 */ /* 0x000fe400078ec0ff */
[----:B------:R-:W-:Y:S01]  /*8370*/  LOP3.LUT R14, R14, 0xff, RZ, 0xc0, !PT ;  /* 0x000000ff0e0e7812 */ /* 0x000fe200078ec0ff */
[----:B------:R-:W0:Y:S04]  /*8380*/  LDS.U8 R16, [R29] ;  /* 0x000000001d107984 */ /* 0x000e280000000000 */
[----:B------:R-:W1:Y:S04]  /*8390*/  LDS.U8 R23, [R6+UR4] ;  /* 0x0000000406177984 */ /* 0x000e680008000000 */
[----:B------:R-:W2:Y:S04]  /*83a0*/  LDS.U8 R24, [R21+UR4] ;  /* 0x0000000415187984 */ /* 0x000ea80008000000 */
[----:B------:R3:W4:Y:S04]  /*83b0*/  LDS.U8 R28, [R7+UR4] ;  /* 0x00000004071c7984 */ /* 0x0007280008000000 */
[----:B------:R-:W5:Y:S04]  /*83c0*/  LDS.U8 R20, [R20+UR4] ;  /* 0x0000000414147984 */ /* 0x000f680008000000 */
[----:B------:R-:W5:Y:S01]  /*83d0*/  LDS.U8 R27, [R27+UR4] ;  /* 0x000000041b1b7984 */ /* 0x000f620008000000 */
[----:B---3--:R-:W3:Y:S03]  /*83e0*/  LDC.64 R6, c[0x0][0x388] ;  /* 0x0000e200ff067b82 */ /* 0x008ee60000000a00 */
[----:B------:R-:W3:Y:S04]  /*83f0*/  LDS.U8 R13, [R13+UR4] ;  /* 0x000000040d0d7984 */ /* 0x000ee80008000000 */
[----:B------:R-:W3:Y:S04]  /*8400*/  LDS.U8 R14, [R14+UR4] ;  /* 0x000000040e0e7984 */ /* 0x000ee80008000000 */
[----:B------:R-:W3:Y:S01]  /*8410*/  LDS.U8 R25, [R4] ;  /* 0x0000000004197984 */ /* 0x000ee20000000000 */
[----:B0-----:R-:W-:Y:S01]  /*8420*/  IMAD R17, R16, 0x100, R17 ;  /* 0x0000010010117824 */ /* 0x001fe200078e0211 */
[----:B-1----:R-:W-:-:S02]  /*8430*/  LEA R10, R10, R23, 0x8 ;  /* 0x000000170a0a7211 */ /* 0x002fc400078e40ff */
[----:B--2---:R-:W-:Y:S01]  /*8440*/  LEA R15, R24, R15, 0x8 ;  /* 0x0000000f180f7211 */ /* 0x004fe200078e40ff */
[----:B----4-:R-:W-:Y:S01]  /*8450*/  IMAD R28, R11, 0x100, R28 ;  /* 0x000001000b1c7824 */ /* 0x010fe200078e021c */
[----:B-----5:R-:W-:Y:S01]  /*8460*/  LEA R20, R17, R20, 0x8 ;  /* 0x0000001411147211 */ /* 0x020fe200078e40ff */
[----:B------:R-:W-:Y:S02]  /*8470*/  IMAD R10, R10, 0x100, R27 ;  /* 0x000001000a0a7824 */ /* 0x000fe400078e021b */
[----:B---3--:R-:W-:Y:S02]  /*8480*/  IMAD R13, R28, 0x100, R13 ;  /* 0x000001001c0d7824 */ /* 0x008fe400078e020d */
[----:B------:R-:W-:-:S03]  /*8490*/  IMAD R14, R14, 0x10000, R15 ;  /* 0x000100000e0e7824 */ /* 0x000fc600078e020f */
[----:B------:R-:W-:Y:S01]  /*84a0*/  LEA R8, R13, R8, 0x8 ;  /* 0x000000080d087211 */ /* 0x000fe200078e40ff */
[----:B------:R-:W-:Y:S02]  /*84b0*/  IMAD.U32 R9, R10, 0x100, R9 ;  /* 0x000001000a097824 */ /* 0x000fe400078e0009 */
[----:B------:R-:W-:Y:S02]  /*84c0*/  IMAD.U32 R5, R20, 0x100, R5 ;  /* 0x0000010014057824 */ /* 0x000fe400078e0005 */
[----:B------:R-:W-:Y:S01]  /*84d0*/  IMAD R25, R25, 0x1000000, R14 ;  /* 0x0100000019197824 */ /* 0x000fe200078e020e */
[----:B------:R-:W-:Y:S01]  /*84e0*/  LOP3.LUT R9, R12, R9, RZ, 0x3c, !PT ;  /* 0x000000090c097212 */ /* 0x000fe200078e3cff */
[----:B------:R-:W-:Y:S01]  /*84f0*/  IMAD.WIDE R6, R0, 0x10, R6 ;  /* 0x0000001000067825 */ /* 0x000fe200078e0206 */
[----:B------:R-:W-:Y:S02]  /*8500*/  LOP3.LUT R19, R19, R8, RZ, 0x3c, !PT ;  /* 0x0000000813137212 */ /* 0x000fe400078e3cff */
[----:B------:R-:W-:-:S02]  /*8510*/  LOP3.LUT R5, R18, R5, RZ, 0x3c, !PT ;  /* 0x0000000512057212 */ /* 0x000fc400078e3cff */
[----:B------:R-:W-:Y:S01]  /*8520*/  LOP3.LUT R25, R22, R25, RZ, 0x3c, !PT ;  /* 0x0000001916197212 */ /* 0x000fe200078e3cff */
[----:B------:R0:W-:Y:S04]  /*8530*/  STG.E desc[UR36][R2.64], R9 ;  /* 0x0000000902007986 */ /* 0x0001e8000c101924 */
[----:B------:R-:W-:Y:S04]  /*8540*/  STG.E desc[UR36][R2.64+0x4], R19 ;  /* 0x0000041302007986 */ /* 0x000fe8000c101924 */
[----:B------:R-:W-:Y:S04]  /*8550*/  STG.E desc[UR36][R2.64+0x8], R5 ;  /* 0x0000080502007986 */ /* 0x000fe8000c101924 */
[----:B------:R1:W-:Y:S04]  /*8560*/  STG.E desc[UR36][R2.64+0xc], R25 ;  /* 0x00000c1902007986 */ /* 0x0003e8000c101924 */
[----:B------:R-:W2:Y:S02]  /*8570*/  LDG.E R0, desc[UR36][R6.64] ;  /* 0x0000002406007981 */ /* 0x000ea4000c1e1900 */
[----:B--2---:R-:W-:-:S05]  /*8580*/  LOP3.LUT R11, R0, R9, RZ, 0x3c, !PT ;  /* 0x00000009000b7212 */ /* 0x004fca00078e3cff */
[----:B------:R-:W-:Y:S04]  /*8590*/  STG.E desc[UR36][R2.64], R11 ;  /* 0x0000000b02007986 */ /* 0x000fe8000c101924 */
[----:B------:R-:W2:Y:S02]  /*85a0*/  LDG.E R0, desc[UR36][R6.64+0x4] ;  /* 0x0000042406007981 */ /* 0x000ea4000c1e1900 */
[----:B--2---:R-:W-:-:S05]  /*85b0*/  LOP3.LUT R13, R0, R19, RZ, 0x3c, !PT ;  /* 0x00000013000d7212 */ /* 0x004fca00078e3cff */
[----:B------:R-:W-:Y:S04]  /*85c0*/  STG.E desc[UR36][R2.64+0x4], R13 ;  /* 0x0000040d02007986 */ /* 0x000fe8000c101924 */
[----:B------:R-:W0:Y:S02]  /*85d0*/  LDG.E R0, desc[UR36][R6.64+0x8] ;  /* 0x0000082406007981 */ /* 0x000e24000c1e1900 */
[----:B0-----:R-:W-:-:S05]  /*85e0*/  LOP3.LUT R9, R0, R5, RZ, 0x3c, !PT ;  /* 0x0000000500097212 */ /* 0x001fca00078e3cff */
[----:B------:R-:W-:Y:S04]  /*85f0*/  STG.E desc[UR36][R2.64+0x8], R9 ;  /* 0x0000080902007986 */ /* 0x000fe8000c101924 */
[----:B------:R-:W1:Y:S02]  /*8600*/  LDG.E R0, desc[UR36][R6.64+0xc] ;  /* 0x00000c2406007981 */ /* 0x000e64000c1e1900 */
[----:B-1----:R-:W-:-:S05]  /*8610*/  LOP3.LUT R25, R0, R25, RZ, 0x3c, !PT ;  /* 0x0000001900197212 */ /* 0x002fca00078e3cff */
[----:B------:R-:W-:Y:S01]  /*8620*/  STG.E desc[UR36][R2.64+0xc], R25 ;  /* 0x00000c1902007986 */ /* 0x000fe2000c101924 */
[----:B------:R-:W-:Y:S05]  /*8630*/  EXIT ;  /* 0x000000000000794d */ /* 0x000fea0003800000 */
.L_x_3:
[----:B------:R-:W-:Y:S01]  /*8640*/  MOV R0, 0x0 ;  /* 0x0000000000007802 */ /* 0x000fe20000000f00 */
[----:B------:R-:W-:Y:S02]  /*8650*/  HFMA2 R4, -RZ, RZ, 0, 9.5367431640625e-07 ;  /* 0x00000010ff047431 */ /* 0x000fe400000001ff */
[----:B------:R-:W-:Y:S01]  /*8660*/  IMAD.MOV.U32 R5, RZ, RZ, RZ ;  /* 0x000000ffff057224 */ /* 0x000fe200078e00ff */
[----:B------:R1:W2:Y:S06]  /*8670*/  LDC.64 R6, c[0x4][R0] ;  /* 0x0100000000067b82 */ /* 0x0002ac0000000a00 */
[----:B------:R-:W-:-:S07]  /*8680*/  LEPC R20, `(.L_x_6) ;  /* 0x000000001014794e */ /* 0x000fce0000000000 */
[----:B012---:R-:W-:Y:S05]  /*8690*/  CALL.ABS.NOINC R6 ;  /* 0x0000000006007343 */ /* 0x007fea0003c00000 */
.L_x_6:
[----:B------:R-:W0:Y:S01]  /*86a0*/  LDCU.64 UR4, c[0x0][0x388] ;  /* 0x00007100ff0477ac */ /* 0x000e220008000a00 */
[----:B------:R-:W-:Y:S01]  /*86b0*/  IMAD.MOV.U32 R8, RZ, RZ, 0x1 ;  /* 0x00000001ff087424 */ /* 0x000fe200078e00ff */
[----:B------:R-:W-:Y:S01]  /*86c0*/  MOV R9, 0x0 ;  /* 0x0000000000097802 */ /* 0x000fe20000000f00 */
[----:B------:R-:W-:Y:S02]  /*86d0*/  IMAD.MOV.U32 R46, RZ, RZ, R4 ;  /* 0x000000ffff2e7224 */ /* 0x000fe400078e0004 */
[----:B------:R-:W-:-:S05]  /*86e0*/  IMAD.MOV.U32 R47, RZ, RZ, R5 ;  /* 0x000000ffff2f7224 */ /* 0x000fca00078e0005 */
[----:B------:R1:W-:Y:S04]  /*86f0*/  ST.E.64 desc[UR36][R46.64+-0x8], R8 ;  /* 0xfffff8082e007985 */ /* 0x0003e8000c101b24 */
[----:B------:R-:W-:Y:S01]  /*8700*/  ST.E.64 desc[UR36][R46.64], RZ ;  /* 0x000000ff2e007985 */ /* 0x000fe2000c101b24 */
[----:B0-----:R-:W-:-:S03]  /*8710*/  LEA R6, P0, R16, UR4, 0x4 ;  /* 0x0000000410067c11 */ /* 0x001fc6000f8020ff */
[----:B------:R-:W-:Y:S01]  /*8720*/  ST.E.64 desc[UR36][R46.64+0x8], RZ ;  /* 0x000008ff2e007985 */ /* 0x000fe2000c101b24 */
[----:B------:R-:W-:-:S05]  /*8730*/  LEA.HI.X R7, R16, UR5, R17, 0x4, P0 ;  /* 0x0000000510077c11 */ /* 0x000fca00080f2411 */
[----:B------:R-:W2:Y:S04]  /*8740*/  LDG.E R3, desc[UR36][R6.64] ;  /* 0x0000002406037981 */ /* 0x000ea8000c1e1900 */
[----:B--2---:R-:W-:Y:S04]  /*8750*/  ST.E desc[UR36][R46.64], R3 ;  /* 0x000000032e007985 */ /* 0x004fe8000c101924 */
[----:B------:R-:W2:Y:S04]  /*8760*/  LDG.E R5, desc[UR36][R6.64+0x4] ;  /* 0x0000042406057981 */ /* 0x000ea8000c1e1900 */
[----:B--2---:R0:W-:Y:S04]  /*8770*/  ST.E desc[UR36][R46.64+0x4], R5 ;  /* 0x000004052e007985 */ /* 0x0041e8000c101924 */
[----:B------:R-:W2:Y:S01]  /*8780*/  LDG.E R11, desc[UR36][R6.64+0x8] ;  /* 0x00000824060b7981 */ /* 0x000ea2000c1e1900 */
[----:B------:R-:W-:Y:S01]  /*8790*/  IMAD.MOV.U32 R4, RZ, RZ, 0x2693fdb7 ;  /* 0x2693fdb7ff047424 */ /* 0x000fe200078e00ff */
[----:B-1----:R-:W-:-:S02]  /*87a0*/  MOV R8, 0xc323c704 ;  /* 0xc323c70400087802 */ /* 0x002fc40000000f00 */
[----:B--2---:R1:W-:Y:S04]  /*87b0*/  ST.E desc[UR36][R46.64+0x8], R11 ;  /* 0x0000080b2e007985 */ /* 0x0043e8000c101924 */
[----:B------:R2:W3:Y:S01]  /*87c0*/  LDG.E R13, desc[UR36][R6.64+0xc] ;  /* 0x00000c24060d7981 */ /* 0x0004e2000c1e1900 */
[----:B0-----:R-:W-:Y:S02]  /*87d0*/  HFMA2 R5, -RZ, RZ, -19.859375, 1.802734375 ;  /* 0xccf73f36ff057431 */ /* 0x001fe400000001ff */
[----:B------:R-:W-:Y:S02]  /*87e0*/  IMAD.MOV.U32 R9, RZ, RZ, -0x65fa69e8 ;  /* 0x9a059618ff097424 */ /* 0x000fe400078e00ff */
[----:B------:R-:W-:Y:S02]  /*87f0*/  HFMA2 R19, -RZ, RZ, 27312, -127.875 ;  /* 0x76abd7feff137431 */ /* 0x000fe400000001ff */
[----:B------:R-:W-:-:S02]  /*8800*/  IMAD.MOV.U32 R10, RZ, RZ, -0x1d7fedf9 ;  /* 0xe2801207ff0a7424 */ /* 0x000fc400078e00ff */
[----:B------:R-:W-:Y:S01]  /*8810*/  HFMA2 R12, -RZ, RZ, -62784, -8000 ;  /* 0xfbaaefd0ff0c7431 */ /* 0x000fe200000001ff */
[----:B------:R-:W-:Y:S01]  /*8820*/  MOV R16, 0x7b777c63 ;  /* 0x7b777c6300107802 */ /* 0x000fe20000000f00 */
[----:B------:R-:W-:Y:S02]  /*8830*/  IMAD.MOV.U32 R17, RZ, RZ, -0x3a90940e ;  /* 0xc56f6bf2ff117424 */ /* 0x000fe400078e00ff */
[----:B-1----:R-:W-:Y:S02]  /*8840*/  HFMA2 R11, -RZ, RZ, 23328, 0.0309295654296875 ;  /* 0x75b227ebff0b7431 */ /* 0x002fe400000001ff */
[----:B------:R-:W-:Y:S01]  /*8850*/  IMAD.MOV.U32 R18, RZ, RZ, 0x2b670130 ;  /* 0x2b670130ff127424 */ /* 0x000fe200078e00ff */
[----:B------:R-:W-:Y:S01]  /*8860*/  MOV R22, 0xafa2d4ad ;  /* 0xafa2d4ad00167802 */ /* 0x000fe20000000f00 */
[----:B--2---:R-:W-:Y:S01]  /*8870*/  IMAD.MOV.U32 R6, RZ, RZ, -0xe1a5acc ;  /* 0xf1e5a534ff067424 */ /* 0x004fe200078e00ff */
[----:B------:R-:W-:Y:S01]  /*8880*/  MOV R26, 0xb3d63b52 ;  /* 0xb3d63b52001a7802 */ /* 0x000fe20000000f00 */
[----:B------:R-:W-:Y:S01]  /*8890*/  IMAD.MOV.U32 R7, RZ, RZ, 0x1531d871 ;  /* 0x1531d871ff077424 */ /* 0x000fe200078e00ff */
[----:B------:R-:W-:Y:S01]  /*88a0*/  MOV R15, 0xa89f3c50 ;  /* 0xa89f3c50000f7802 */ /* 0x000fe20000000f00 */
[----:B------:R-:W-:Y:S01]  /*88b0*/  IMAD.MOV.U32 R20, RZ, RZ, 0x7dc982ca ;  /* 0x7dc982caff147424 */ /* 0x000fe200078e00ff */
[----:B------:R-:W-:Y:S01]  /*88c0*/  MOV R29, 0x5bb1fc20 ;  /* 0x5bb1fc20001d7802 */ /* 0x000fe20000000f00 */
[----:B------:R-:W-:-:S02]  /*88d0*/  IMAD.MOV.U32 R21, RZ, RZ, -0xfb8a606 ;  /* 0xf04759faff157424 */ /* 0x000fc400078e00ff */
[----:B------:R-:W-:Y:S02]  /*88e0*/  HFMA2 R32, -RZ, RZ, 0.0003378391265869140625, -0.010833740234375 ;  /* 0x0d89a18cff207431 */ /* 0x000fe400000001ff */
[----:B------:R-:W-:Y:S01]  /*88f0*/  IMAD.MOV.U32 R23, RZ, RZ, -0x3f8d5b64 ;  /* 0xc072a49cff177424 */ /* 0x000fe200078e00ff */
[----:B------:R-:W-:Y:S01]  /*8900*/  MOV R35, 0x16bb54b0 ;  /* 0x16bb54b000237802 */ /* 0x000fe20000000f00 */
[----:B------:R-:W-:Y:S01]  /*8910*/  IMAD.MOV.U32 R24, RZ, RZ, 0x1a2c8309 ;  /* 0x1a2c8309ff187424 */ /* 0x000fe200078e00ff */
[----:B------:R-:W0:Y:S01]  /*8920*/  S2UR UR9, SR_CgaCtaId ;  /* 0x00000000000979c3 */ /* 0x000e220000008800 */
[----:B------:R-:W-:Y:S01]  /*8930*/  IMAD.MOV.U32 R25, RZ, RZ, -0x5fa591e5 ;  /* 0xa05a6e1bff197424 */ /* 0x000fe200078e00ff */
[----:B------:R-:W-:Y:S01]  /*8940*/  UMOV UR8, 0x400 ;  /* 0x0000040000087882 */ /* 0x000fe20000000000 */
[----:B------:R-:W-:Y:S01]  /*8950*/  IMAD.MOV.U32 R27, RZ, RZ, -0x7bd01cd7 ;  /* 0x842fe329ff1b7424 */ /* 0x000fe200078e00ff */
[----:B------:R-:W-:Y:S01]  /*8960*/  UIADD3 UR4, UPT, UPT, UR8, 0x1100, URZ ;  /* 0x0000110008047890 */ /* 0x000fe2000fffe0ff */
[----:B------:R-:W-:Y:S01]  /*8970*/  IMAD.MOV.U32 R14, RZ, RZ, 0x7f02f945 ;  /* 0x7f02f945ff0e7424 */ /* 0x000fe200078e00ff */
[----:B------:R-:W-:Y:S01]  /*8980*/  UIADD3 UR5, UPT, UPT, UR8, 0x1200, URZ ;  /* 0x0000120008057890 */ /* 0x000fe2000fffe0ff */
[----:B------:R-:W-:Y:S01]  /*8990*/  IMAD.MOV.U32 R28, RZ, RZ, -0x12ff2ead ;  /* 0xed00d153ff1c7424 */ /* 0x000fe200078e00ff */
[----:B------:R-:W-:Y:S01]  /*89a0*/  UIADD3 UR6, UPT, UPT, UR8, 0x1e00, URZ ;  /* 0x00001e0008067890 */ /* 0x000fe2000fffe0ff */
[----:B------:R-:W-:Y:S01]  /*89b0*/  IMAD.MOV.U32 R30, RZ, RZ, 0x39becb6a ;  /* 0x39becb6aff1e7424 */ /* 0x000fe200078e00ff */
[----:B------:R-:W-:Y:S01]  /*89c0*/  UIADD3 UR7, UPT, UPT, UR8, 0x1600, URZ ;  /* 0x0000160008077890 */ /* 0x000fe2000fffe0ff */
[----:B------:R-:W-:Y:S01]  /*89d0*/  IMAD.MOV.U32 R31, RZ, RZ, -0x30a7b3b6 ;  /* 0xcf584c4aff1f7424 */ /* 0x000fe200078e00ff */
[----:B------:R-:W-:Y:S01]  /*89e0*/  UIADD3 UR8, UPT, UPT, UR8, 0x1a00, URZ ;  /* 0x00001a0008087890 */ /* 0x000fe2000fffe0ff */
[----:B------:R-:W-:Y:S01]  /*89f0*/  IMAD.MOV.U32 R33, RZ, RZ, 0x6842e6bf ;  /* 0x6842e6bfff217424 */ /* 0x000fe200078e00ff */
[----:B------:R-:W-:Y:S01]  /*8a00*/  BSSY.RECONVERGENT B0, `(.L_x_7) ;  /* 0x000058e000007945 */ /* 0x000fe20003800200 */
[----:B------:R-:W-:Y:S01]  /*8a10*/  IMAD.MOV.U32 R34, RZ, RZ, 0xf2d9941 ;  /* 0x0f2d9941ff227424 */ /* 0x000fe200078e00ff */
[C---:B------:R-:W-:Y:S01]  /*8a20*/  IADD3 R0, PT, PT, R1.reuse, 0x510, RZ ;  /* 0x0000051001007810 */ /* 0x040fe20007ffe0ff */
[C---:B------:R-:W-:Y:S01]  /*8a30*/  VIADD R3, R1.reuse, 0x110 ;  /* 0x0000011001037836 */ /* 0x040fe20000000000 */
[----:B------:R-:W-:Y:S01]  /*8a40*/  MOV R40, 0x7 ;  /* 0x0000000700287802 */ /* 0x000fe20000000f00 */
[----:B------:R-:W-:-:S02]  /*8a50*/  VIADD R38, R1, 0x910 ;  /* 0x0000091001267836 */ /* 0x000fc40000000000 */
[----:B------:R-:W-:Y:S01]  /*8a60*/  VIADD R39, R1, 0xd10 ;  /* 0x00000d1001277836 */ /* 0x000fe20000000000 */
[----:B0-----:R-:W-:Y:S02]  /*8a70*/  ULEA UR4, UR9, UR4, 0x18 ;  /* 0x0000000409047291 */ /* 0x001fe4000f8ec0ff */
[----:B------:R-:W-:Y:S02]  /*8a80*/  ULEA UR5, UR9, UR5, 0x18 ;  /* 0x0000000509057291 */ /* 0x000fe4000f8ec0ff */
[----:B------:R-:W-:Y:S02]  /*8a90*/  ULEA UR6, UR9, UR6, 0x18 ;  /* 0x0000000609067291 */ /* 0x000fe4000f8ec0ff */
[----:B------:R-:W-:Y:S02]  /*8aa0*/  ULEA UR7, UR9, UR7, 0x18 ;  /* 0x0000000709077291 */ /* 0x000fe4000f8ec0ff */
[----:B------:R-:W-:Y:S02]  /*8ab0*/  ULEA UR8, UR9, UR8, 0x18 ;  /* 0x0000000809087291 */ /* 0x000fe4000f8ec0ff */
[----:B------:R-:W-:-:S02]  /*8ac0*/  UIADD3 UR4, UPT, UPT, UR4, 0x3, URZ ;  /* 0x0000000304047890 */ /* 0x000fc4000fffe0ff */
[----:B------:R-:W-:Y:S02]  /*8ad0*/  UIADD3 UR5, UPT, UPT, UR5, 0x10, URZ ;  /* 0x0000001005057890 */ /* 0x000fe4000fffe0ff */
[----:B------:R-:W-:Y:S02]  /*8ae0*/  UIADD3 UR6, UPT, UPT, UR6, 0x10, URZ ;  /* 0x0000001006067890 */ /* 0x000fe4000fffe0ff */
[----:B------:R-:W-:Y:S01]  /*8af0*/  UIADD3 UR7, UPT, UPT, UR7, 0x10, URZ ;  /* 0x0000001007077890 */ /* 0x000fe2000fffe0ff */
[----:B------:R-:W-:Y:S01]  /*8b00*/  IMAD.U32 R45, RZ, RZ, UR4 ;  /* 0x00000004ff2d7e24 */ /* 0x000fe2000f8e00ff */
[----:B------:R-:W-:Y:S01]  /*8b10*/  UIADD3 UR8, UPT, UPT, UR8, 0x10, URZ ;  /* 0x0000001008087890 */ /* 0x000fe2000fffe0ff */
[----:B------:R-:W-:Y:S01]  /*8b20*/  IMAD.U32 R44, RZ, RZ, UR5 ;  /* 0x00000005ff2c7e24 */ /* 0x000fe2000f8e00ff */
[----:B------:R-:W-:Y:S02]  /*8b30*/  MOV R43, UR6 ;  /* 0x00000006002b7c02 */ /* 0x000fe40008000f00 */
[----:B------:R-:W-:-:S02]  /*8b40*/  IMAD.U32 R42, RZ, RZ, UR7 ;  /* 0x00000007ff2a7e24 */ /* 0x000fc4000f8e00ff */
[----:B------:R-:W-:Y:S01]  /*8b50*/  IMAD.U32 R41, RZ, RZ, UR8 ;  /* 0x00000008ff297e24 */ /* 0x000fe2000f8e00ff */
[----:B---3--:R0:W-:Y:S04]  /*8b60*/  ST.E desc[UR36][R46.64+0xc], R13 ;  /* 0x00000c0d2e007985 */ /* 0x0081e8000c101924 */
[----:B------:R1:W-:Y:S04]  /*8b70*/  STL.128 [R2+0x20], R4 ;  /* 0x0000200402007387 */ /* 0x0003e80000100c00 */
[----:B------:R2:W-:Y:S01]  /*8b80*/  STL.128 [R2+0x30], R8 ;  /* 0x0000300802007387 */ /* 0x0005e20000100c00 */
[----:B0-----:R-:W-:-:S03]  /*8b90*/  IMAD.MOV.U32 R13, RZ, RZ, -0x7accb2bd ;  /* 0x85334d43ff0d7424 */ /* 0x001fc600078e00ff */
[----:B------:R0:W-:Y:S04]  /*8ba0*/  STL.128 [R2], R16 ;  /* 0x0000001002007387 */ /* 0x0001e80000100c00 */
[----:B------:R3:W-:Y:S01]  /*8bb0*/  STL.128 [R2+0x10], R20 ;  /* 0x0000101402007387 */ /* 0x0007e20000100c00 */
[----:B-1----:R-:W-:Y:S02]  /*8bc0*/  HFMA2 R6, -RZ, RZ, 0.0114288330078125, -0.4208984375 ;  /* 0x21dab6bcff067431 */ /* 0x002fe400000001ff */
[----:B------:R-:W-:Y:S01]  /*8bd0*/  IMAD.MOV.U32 R4, RZ, RZ, -0x70bf5caf ;  /* 0x8f40a351ff047424 */ /* 0x000fe200078e00ff */
[----:B------:R1:W-:Y:S01]  /*8be0*/  STL.128 [R2+0x40], R24 ;  /* 0x0000401802007387 */ /* 0x0003e20000100c00 */
[----:B------:R-:W-:Y:S01]  /*8bf0*/  IMAD.MOV.U32 R5, RZ, RZ, -0xac7626e ;  /* 0xf5389d92ff057424 */ /* 0x000fe200078e00ff */
[----:B--2---:R-:W-:Y:S01]  /*8c00*/  MOV R9, 0x1744975f ;  /* 0x1744975f00097802 */ /* 0x004fe20000000f00 */
[----:B------:R-:W-:Y:S01]  /*8c10*/  IMAD.MOV.U32 R8, RZ, RZ, -0x13ecf333 ;  /* 0xec130ccdff087424 */ /* 0x000fe200078e00ff */
[----:B------:R2:W-:Y:S01]  /*8c20*/  STL.128 [R2+0x60], R12 ;  /* 0x0000600c02007387 */ /* 0x0005e20000100c00 */
[----:B------:R-:W-:-:S02]  /*8c30*/  IMAD.MOV.U32 R10, RZ, RZ, 0x3d7ea7c4 ;  /* 0x3d7ea7c4ff0a7424 */ /* 0x000fc400078e00ff */
[----:B------:R-:W-:Y:S02]  /*8c40*/  IMAD.MOV.U32 R11, RZ, RZ, 0x73195d64 ;  /* 0x73195d64ff0b7424 */ /* 0x000fe400078e00ff */
[----:B0-----:R-:W-:Y:S02]  /*8c50*/  HFMA2 R16, -RZ, RZ, -275.75, -2.09808349609375e-05 ;  /* 0xdc4f8160ff107431 */ /* 0x001fe400000001ff */
[----:B------:R-:W-:Y:S01]  /*8c60*/  IMAD.MOV.U32 R7, RZ, RZ, -0x2d0c00f0 ;  /* 0xd2f3ff10ff077424 */ /* 0x000fe200078e00ff */
[----:B------:R0:W-:Y:S01]  /*8c70*/  STL.128 [R2+0x50], R28 ;  /* 0x0000501c02007387 */ /* 0x0001e20000100c00 */
[----:B---3--:R-:W-:Y:S02]  /*8c80*/  HFMA2 R22, -RZ, RZ, 854, -62.0625 ;  /* 0x62acd3c2ff167431 */ /* 0x008fe400000001ff */
[----:B------:R-:W-:Y:S01]  /*8c90*/  IMAD.MOV.U32 R17, RZ, RZ, -0x776fd5de ;  /* 0x88902a22ff117424 */ /* 0x000fe200078e00ff */
[----:B------:R-:W-:Y:S01]  /*8ca0*/  MOV R19, 0xdb0b5ede ;  /* 0xdb0b5ede00137802 */ /* 0x000fe20000000f00 */
[----:B------:R3:W-:Y:S01]  /*8cb0*/  STL.128 [R2+0x80], R8 ;  /* 0x0000800802007387 */ /* 0x0007e20000100c00 */
[----:B------:R-:W-:-:S02]  /*8cc0*/  IMAD.MOV.U32 R18, RZ, RZ, 0x14b8ee46 ;  /* 0x14b8ee46ff127424 */ /* 0x000fc400078e00ff */
[----:B-1----:R-:W-:Y:S02]  /*8cd0*/  HFMA2 R26, -RZ, RZ, -0.66748046875, 0.336181640625 ;  /* 0xb9573561ff1a7431 */ /* 0x002fe400000001ff */
[----:B------:R-:W-:Y:S01]  /*8ce0*/  IMAD.MOV.U32 R20, RZ, RZ, 0xa3a32e0 ;  /* 0x0a3a32e0ff147424 */ /* 0x000fe200078e00ff */
[----:B------:R1:W-:Y:S01]  /*8cf0*/  STL.128 [R2+0x70], R4 ;  /* 0x0000700402007387 */ /* 0x0003e20000100c00 */
[----:B------:R-:W-:Y:S01]  /*8d00*/  IMAD.MOV.U32 R21, RZ, RZ, 0x5c240649 ;  /* 0x5c240649ff157424 */ /* 0x000fe200078e00ff */
[----:B--2---:R-:W-:Y:S01]  /*8d10*/  MOV R13, 0xa94ed58d ;  /* 0xa94ed58d000d7802 */ /* 0x004fe20000000f00 */
[----:B------:R-:W-:Y:S01]  /*8d20*/  IMAD.MOV.U32 R12, RZ, RZ, 0x6d37c8e7 ;  /* 0x6d37c8e7ff0c7424 */ /* 0x000fe200078e00ff */
[----:B------:R2:W-:Y:S01]  /*8d30*/  STL.128 [R2+0x90], R16 ;  /* 0x0000901002007387 */ /* 0x0005e20000100c00 */
[----:B------:R-:W-:Y:S02]  /*8d40*/  IMAD.MOV.U32 R14, RZ, RZ, -0x150ba994 ;  /* 0xeaf4566cff0e7424 */ /* 0x000fe400078e00ff */
[----:B------:R-:W-:Y:S01]  /*8d50*/  IMAD.MOV.U32 R15, RZ, RZ, 0x8ae7a65 ;  /* 0x08ae7a65ff0f7424 */ /* 0x000fe200078e00ff */
[----:B0-----:R-:W-:Y:S01]  /*8d60*/  MOV R29, 0x948ed969 ;  /* 0x948ed969001d7802 */ /* 0x001fe20000000f00 */
[----:B------:R-:W-:Y:S01]  /*8d70*/  IMAD.MOV.U32 R23, RZ, RZ, 0x79e49591 ;  /* 0x79e49591ff177424 */ /* 0x000fe200078e00ff */
[----:B------:R-:W-:Y:S01]  /*8d80*/  STL.128 [R2+0xf0], R32 ;  /* 0x0000f02002007387 */ /* 0x000fe20000100c00 */
[----:B------:R-:W-:-:S02]  /*8d90*/  IMAD.MOV.U32 R24, RZ, RZ, 0x66b53e70 ;  /* 0x66b53e70ff187424 */ /* 0x000fc400078e00ff */
[----:B---3--:R-:W-:Y:S02]  /*8da0*/  HFMA2 R8, -RZ, RZ, 0.09600830078125, 38720 ;  /* 0x2e2578baff087431 */ /* 0x008fe400000001ff */
[----:B------:R-:W-:Y:S01]  /*8db0*/  IMAD.MOV.U32 R9, RZ, RZ, -0x394b59e4 ;  /* 0xc6b4a61cff097424 */ /* 0x000fe200078e00ff */
[----:B------:R-:W-:Y:S01]  /*8dc0*/  MOV R11, 0x8a8bbd4b ;  /* 0x8a8bbd4b000b7802 */ /* 0x000fe20000000f00 */
[----:B------:R-:W-:Y:S02]  /*8dd0*/  IMAD.MOV.U32 R10, RZ, RZ, 0x1f74dde8 ;  /* 0x1f74dde8ff0a7424 */ /* 0x000fe400078e00ff */
[----:B-1----:R-:W-:Y:S02]  /*8de0*/  HFMA2 R6, -RZ, RZ, -0.0026683807373046875, 32480 ;  /* 0x997777eeff067431 */ /* 0x002fe400000001ff */
[----:B------:R-:W-:Y:S01]  /*8df0*/  IMAD.MOV.U32 R25, RZ, RZ, 0xef60348 ;  /* 0x0ef60348ff197424 */ /* 0x000fe200078e00ff */
[----:B------:R0:W-:Y:S01]  /*8e00*/  STL.128 [R2+0xb0], R12 ;  /* 0x0000b00c02007387 */ /* 0x0001e20000100c00 */
[----:B------:R-:W-:-:S02]  /*8e10*/  IMAD.MOV.U32 R27, RZ, RZ, -0x61e23e7a ;  /* 0x9e1dc186ff1b7424 */ /* 0x000fc400078e00ff */
[----:B--2---:R-:W-:Y:S02]  /*8e20*/  HFMA2 R18, -RZ, RZ, -1707, -0.057037353515625 ;  /* 0xe6abab4dff127431 */ /* 0x004fe400000001ff */
[----:B------:R-:W-:Y:S01]  /*8e30*/  IMAD.MOV.U32 R28, RZ, RZ, 0x1198f8e1 ;  /* 0x1198f8e1ff1c7424 */ /* 0x000fe200078e00ff */
[----:B------:R1:W-:Y:S01]  /*8e40*/  STL.128 [R2+0xa0], R20 ;  /* 0x0000a01402007387 */ /* 0x0003e20000100c00 */
[----:B------:R-:W-:Y:S02]  /*8e50*/  IMAD.MOV.U32 R30, RZ, RZ, -0x1678e165 ;  /* 0xe9871e9bff1e7424 */ /* 0x000fe400078e00ff */
[----:B------:R-:W-:Y:S01]  /*8e60*/  IMAD.MOV.U32 R31, RZ, RZ, -0x20d7aa32 ;  /* 0xdf2855ceff1f7424 */ /* 0x000fe200078e00ff */
[----:B------:R2:W-:Y:S01]  /*8e70*/  STL.128 [R2+0xc0], R8 ;  /* 0x0000c00802007387 */ /* 0x0005e20000100c00 */
[----:B------:R-:W-:Y:S02]  /*8e80*/  IMAD.MOV.U32 R4, RZ, RZ, -0x5a9c9c3a ;  /* 0xa56363c6ff047424 */ /* 0x000fe400078e00ff */
[----:B------:R-:W-:Y:S01]  /*8e90*/  IMAD.MOV.U32 R5, RZ, RZ, -0x7b838308 ;  /* 0x847c7cf8ff057424 */ /* 0x000fe200078e00ff */
[----:B------:R3:W-:Y:S01]  /*8ea0*/  STL.128 [R2+0xd0], R24 ;  /* 0x0000d01802007387 */ /* 0x0007e20000100c00 */
[----:B------:R-:W-:-:S02]  /*8eb0*/  IMAD.MOV.U32 R7, RZ, RZ, -0x7284840a ;  /* 0x8d7b7bf6ff077424 */ /* 0x000fc400078e00ff */
[----:B------:R-:W-:Y:S02]  /*8ec0*/  IMAD.MOV.U32 R16, RZ, RZ, 0x19fefee7 ;  /* 0x19fefee7ff107424 */ /* 0x000fe400078e00ff */
[----:B0-----:R-:W-:Y:S01]  /*8ed0*/  HFMA2 R12, -RZ, RZ, 33.5, 0.13671875 ;  /* 0x50303060ff0c7431 */ /* 0x001fe200000001ff */
[----:B------:R0:W-:Y:S01]  /*8ee0*/  STL.128 [R2+0xe0], R28 ;  /* 0x0000e01c02007387 */ /* 0x0001e20000100c00 */
[----:B------:R-:W-:Y:S01]  /*8ef0*/  IMAD.MOV.U32 R13, RZ, RZ, 0x3010102 ;  /* 0x03010102ff0d7424 */ /* 0x000fe200078e00ff */
[----:B------:R-:W-:Y:S01]  /*8f00*/  MOV R15, 0x7d2b2b56 ;  /* 0x7d2b2b56000f7802 */ /* 0x000fe20000000f00 */
[----:B------:R-:W-:Y:S01]  /*8f10*/  IMAD.MOV.U32 R14, RZ, RZ, -0x56989832 ;  /* 0xa96767ceff0e7424 */ /* 0x000fe200078e00ff */
[----:B------:R4:W-:Y:S01]  /*8f20*/  STL.128 [R1+0x100], R4 ;  /* 0x0001000401007387 */ /* 0x0009e20000100c00 */
[----:B------:R-:W-:Y:S01]  /*8f30*/  IMAD.MOV.U32 R17, RZ, RZ, 0x62d7d7b5 ;  /* 0x62d7d7b5ff117424 */ /* 0x000fe200078e00ff */
[----:B-1----:R-:W-:Y:S01]  /*8f40*/  MOV R21, 0x9d82821f ;  /* 0x9d82821f00157802 */ /* 0x002fe20000000f00 */
[----:B--2---:R-:W-:Y:S01]  /*8f50*/  IMAD.MOV.U32 R8, RZ, RZ, 0xdf2f2ff ;  /* 0x0df2f2ffff087424 */ /* 0x004fe200078e00ff */
[----:B------:R-:W-:Y:S01]  /*8f60*/  MOV R9, 0xbd6b6bd6 ;  /* 0xbd6b6bd600097802 */ /* 0x000fe20000000f00 */
[----:B------:R-:W-:Y:S01]  /*8f70*/  IMAD.MOV.U32 R10, RZ, RZ, -0x4e909022 ;  /* 0xb16f6fdeff0a7424 */ /* 0x000fe200078e00ff */
[----:B------:R1:W-:Y:S01]  /*8f80*/  STL.128 [R1+0x120], R12 ;  /* 0x0001200c01007387 */ /* 0x0003e20000100c00 */
[----:B------:R-:W-:-:S02]  /*8f90*/  IMAD.MOV.U32 R11, RZ, RZ, 0x54c5c591 ;  /* 0x54c5c591ff0b7424 */ /* 0x000fc400078e00ff */
[----:B---3--:R-:W-:Y:S02]  /*8fa0*/  HFMA2 R27, -RZ, RZ, 3148, 0.02459716796875 ;  /* 0x6a26264cff1b7431 */ /* 0x008fe400000001ff */
[----:B------:R-:W-:Y:S01]  /*8fb0*/  IMAD.MOV.U32 R19, RZ, RZ, -0x65898914 ;  /* 0x9a7676ecff137424 */ /* 0x000fe200078e00ff */
[----:B------:R-:W-:Y:S01]  /*8fc0*/  MOV R24, 0xc2b7b775 ;  /* 0xc2b7b77500187802 */ /* 0x000fe20000000f00 */
[----:B------:R-:W-:Y:S01]  /*8fd0*/  IMAD.MOV.U32 R20, RZ, RZ, 0x45caca8f ;  /* 0x45caca8fff147424 */ /* 0x000fe200078e00ff */
[----:B------:R2:W-:Y:S01]  /*8fe0*/  STL.128 [R1+0x110], R8 ;  /* 0x0001100801007387 */ /* 0x0005e20000100c00 */
[----:B------:R-:W-:Y:S01]  /*8ff0*/  IMAD.MOV.U32 R22, RZ, RZ, 0x40c9c989 ;  /* 0x40c9c989ff167424 */ /* 0x000fe200078e00ff */
[----:B0-----:R-:W-:Y:S01]  /*9000*/  MOV R30, 0x2f7f7f5 ;  /* 0x02f7f7f5001e7802 */ /* 0x001fe20000000f00 */
[----:B------:R-:W-:Y:S02]  /*9010*/  IMAD.MOV.U32 R23, RZ, RZ, -0x78828206 ;  /* 0x877d7dfaff177424 */ /* 0x000fe400078e00ff */
[----:B----4-:R-:W-:-:S02]  /*9020*/  HFMA2 R4, -RZ, RZ, 0.0014591217041015625, -56800 ;  /* 0x15fafaefff047431 */ /* 0x010fc400000001ff */
[----:B------:R-:W-:Y:S01]  /*9030*/  IMAD.MOV.U32 R5, RZ, RZ, -0x14a6a64e ;  /* 0xeb5959b2ff057424 */ /* 0x000fe200078e00ff */
[----:B------:R-:W-:Y:S01]  /*9040*/  MOV R7, 0xbf0f0fb ;  /* 0x0bf0f0fb00077802 */ /* 0x000fe20000000f00 */
[----:B------:R-:W-:Y:S01]  /*9050*/  IMAD.MOV.U32 R6, RZ, RZ, -0x36b8b872 ;  /* 0xc947478eff067424 */ /* 0x000fe200078e00ff */
[----:B------:R0:W-:Y:S01]  /*9060*/  STL.128 [R1+0x130], R16 ;  /* 0x0001301001007387 */ /* 0x0001e20000100c00 */
[----:B------:R-:W-:Y:S02]  /*9070*/  IMAD.MOV.U32 R28, RZ, RZ, 0x5a36366c ;  /* 0x5a36366cff1c7424 */ /* 0x000fe400078e00ff */
[----:B-1----:R-:W-:Y:S02]  /*9080*/  HFMA2 R13, -RZ, RZ, -31296, -0.0168914794921875 ;  /* 0xf7a4a453ff0d7431 */ /* 0x002fe400000001ff */
[----:B------:R-:W-:Y:S01]  /*9090*/  IMAD.MOV.U32 R12, RZ, RZ, -0x406363dd ;  /* 0xbf9c9c23ff0c7424 */ /* 0x000fe200078e00ff */
[----:B------:R1:W-:Y:S01]  /*90a0*/  STL.128 [R1+0x150], R4 ;  /* 0x0001500401007387 */ /* 0x0003e20000100c00 */
[----:B------:R-:W-:-:S02]  /*90b0*/  IMAD.MOV.U32 R14, RZ, RZ, -0x698d8d1c ;  /* 0x967272e4ff0e7424 */ /* 0x000fc400078e00ff */
[----:B------:R-:W-:Y:S01]  /*90c0*/  IMAD.MOV.U32 R15, RZ, RZ, 0x5bc0c09b ;  /* 0x5bc0c09bff0f7424 */ /* 0x000fe200078e00ff */
[----:B--2---:R-:W-:Y:S01]  /*90d0*/  MOV R10, 0xfda2a25f ;  /* 0xfda2a25f000a7802 */ /* 0x004fe20000000f00 */
[----:B------:R-:W-:Y:S01]  /*90e0*/  IMAD.MOV.U32 R8, RZ, RZ, -0x135252bf ;  /* 0xecadad41ff087424 */ /* 0x000fe200078e00ff */
[----:B------:R2:W-:Y:S01]  /*90f0*/  STL.128 [R1+0x140], R20 ;  /* 0x0001401401007387 */ /* 0x0005e20000100c00 */
[----:B------:R-:W-:Y:S02]  /*9100*/  IMAD.MOV.U32 R9, RZ, RZ, 0x67d4d4b3 ;  /* 0x67d4d4b3ff097424 */ /* 0x000fe400078e00ff */
[----:B------:R-:W-:Y:S01]  /*9110*/  IMAD.MOV.U32 R11, RZ, RZ, -0x155050bb ;  /* 0xeaafaf45ff0b7424 */ /* 0x000fe200078e00ff */
[----:B------:R3:W-:Y:S01]  /*9120*/  STL.128 [R1+0x170], R12 ;  /* 0x0001700c01007387 */ /* 0x0007e20000100c00 */
[----:B------:R-:W-:Y:S02]  /*9130*/  IMAD.MOV.U32 R29, RZ, RZ, 0x413f3f7e ;  /* 0x413f3f7eff1d7424 */ /* 0x000fe400078e00ff */
[----:B0-----:R-:W-:-:S02]  /*9140*/  HFMA2 R17, -RZ, RZ, -0.0109100341796875, -0.00151729583740234375 ;  /* 0xa1969637ff117431 */ /* 0x001fc400000001ff */
[----:B------:R-:W-:Y:S01]  /*9150*/  IMAD.MOV.U32 R16, RZ, RZ, 0x28181830 ;  /* 0x28181830ff107424 */ /* 0x000fe200078e00ff */
[----:B------:R0:W-:Y:S01]  /*9160*/  STL.128 [R1+0x160], R8 ;  /* 0x0001600801007387 */ /* 0x0001e20000100c00 */
[----:B------:R-:W-:Y:S02]  /*9170*/  IMAD.MOV.U32 R18, RZ, RZ, 0xf05050a ;  /* 0x0f05050aff127424 */ /* 0x000fe400078e00ff */
[----:B-1----:R-:W-:Y:S02]  /*9180*/  HFMA2 R5, -RZ, RZ, -19024, -0.0207672119140625 ;  /* 0xf4a5a551ff057431 */ /* 0x002fe400000001ff */
[----:B------:R-:W-:Y:S02]  /*9190*/  IMAD.MOV.U32 R4, RZ, RZ, 0x5c343468 ;  /* 0x5c343468ff047424 */ /* 0x000fe400078e00ff */
[----:B------:R-:W-:Y:S02]  /*91a0*/  IMAD.MOV.U32 R6, RZ, RZ, 0x34e5e5d1 ;  /* 0x34e5e5d1ff067424 */ /* 0x000fe400078e00ff */
[----:B------:R-:W-:-:S02]  /*91b0*/  IMAD.MOV.U32 R7, RZ, RZ, 0x8f1f1f9 ;  /* 0x08f1f1f9ff077424 */ /* 0x000fc400078e00ff */
[----:B--2---:R-:W-:Y:S02]  /*91c0*/  HFMA2 R23, -RZ, RZ, 1.470703125, -879.5 ;  /* 0x3de2e2dfff177431 */ /* 0x004fe400000001ff */
[----:B------:R-:W-:Y:S01]  /*91d0*/  IMAD.MOV.U32 R19, RZ, RZ, -0x4a6565d1 ;  /* 0xb59a9a2fff137424 */ /* 0x000fe200078e00ff */
[----:B------:R-:W-:Y:S01]  /*91e0*/  MOV R20, 0x907070e ;  /* 0x0907070e00147802 */ /* 0x000fe20000000f00 */
[----:B------:R-:W-:Y:S01]  /*91f0*/  IMAD.MOV.U32 R31, RZ, RZ, 0x4fcccc83 ;  /* 0x4fcccc83ff1f7424 */ /* 0x000fe200078e00ff */
[----:B---3--:R-:W-:Y:S01]  /*9200*/  MOV R14, 0x65232346 ;  /* 0x65232346000e7802 */ /* 0x008fe20000000f00 */
[----:B------:R-:W-:Y:S01]  /*9210*/  IMAD.MOV.U32 R12, RZ, RZ, 0xc040408 ;  /* 0x0c040408ff0c7424 */ /* 0x000fe200078e00ff */
[----:B------:R1:W-:Y:S01]  /*9220*/  STL.128 [R1+0x1a0], R4 ;  /* 0x0001a00401007387 */ /* 0x0003e20000100c00 */
[----:B------:R-:W-:Y:S02]  /*9230*/  IMAD.MOV.U32 R13, RZ, RZ, 0x52c7c795 ;  /* 0x52c7c795ff0d7424 */ /* 0x000fe400078e00ff */
[----:B0-----:R-:W-:-:S02]  /*9240*/  HFMA2 R11, -RZ, RZ, 1.7705078125, 0.0012607574462890625 ;  /* 0x3f15152aff0b7431 */ /* 0x001fc400000001ff */
[----:B------:R-:W-:Y:S01]  /*9250*/  IMAD.MOV.U32 R15, RZ, RZ, 0x5ec3c39d ;  /* 0x5ec3c39dff0f7424 */ /* 0x000fe200078e00ff */
[----:B------:R-:W-:Y:S01]  /*9260*/  MOV R8, 0x937171e2 ;  /* 0x937171e200087802 */ /* 0x000fe20000000f00 */
[----:B------:R-:W-:Y:S01]  /*9270*/  IMAD.MOV.U32 R9, RZ, RZ, 0x73d8d8ab ;  /* 0x73d8d8abff097424 */ /* 0x000fe200078e00ff */
[----:B------:R0:W-:Y:S01]  /*9280*/  STL.128 [R1+0x1d0], R16 ;  /* 0x0001d01001007387 */ /* 0x0001e20000100c00 */
[----:B------:R-:W-:Y:S02]  /*9290*/  IMAD.MOV.U32 R10, RZ, RZ, 0x53313162 ;  /* 0x53313162ff0a7424 */ /* 0x000fe400078e00ff */
[----:B------:R-:W-:Y:S01]  /*92a0*/  IMAD.MOV.U32 R25, RZ, RZ, 0x1cfdfde1 ;  /* 0x1cfdfde1ff197424 */ /* 0x000fe200078e00ff */
[----:B------:R2:W-:Y:S01]  /*92b0*/  STL.128 [R1+0x1c0], R12 ;  /* 0x0001c00c01007387 */ /* 0x0005e20000100c00 */
[----:B------:R-:W-:Y:S02]  /*92c0*/  IMAD.MOV.U32 R26, RZ, RZ, -0x516c6cc3 ;  /* 0xae93933dff1a7424 */ /* 0x000fe400078e00ff */
[----:B------:R-:W-:Y:S01]  /*92d0*/  IMAD.MOV.U32 R21, RZ, RZ, 0x36121224 ;  /* 0x36121224ff157424 */ /* 0x000fe200078e00ff */
[----:B------:R3:W-:Y:S01]  /*92e0*/  STL.128 [R1+0x1b0], R8 ;  /* 0x0001b00801007387 */ /* 0x0007e20000100c00 */
[----:B------:R-:W-:Y:S01]  /*92f0*/  IMAD.MOV.U32 R22, RZ, RZ, -0x647f7fe5 ;  /* 0x9b80801bff167424 */ /* 0x000fe200078e00ff */
[----:B-1----:R-:W-:Y:S01]  /*9300*/  MOV R6, 0xcdb2b27f ;  /* 0xcdb2b27f00067802 */ /* 0x002fe20000000f00 */
[----:B------:R-:W-:Y:S01]  /*9310*/  IMAD.MOV.U32 R4, RZ, RZ, 0x26ebebcd ;  /* 0x26ebebcdff047424 */ /* 0x000fe200078e00ff */
[----:B------:R1:W-:Y:S01]  /*9320*/  STL.128 [R1+0x190], R28 ;  /* 0x0001901c01007387 */ /* 0x0003e20000100c00 */
[----:B------:R-:W-:-:S02]  /*9330*/  IMAD.MOV.U32 R5, RZ, RZ, 0x6927274e ;  /* 0x6927274eff057424 */ /* 0x000fc400078e00ff */
[----:B------:R-:W-:Y:S02]  /*9340*/  IMAD.MOV.U32 R7, RZ, RZ, -0x608a8a16 ;  /* 0x9f7575eaff077424 */ /* 0x000fe400078e00ff */
[----:B0-----:R-:W-:Y:S01]  /*9350*/  HFMA2 R19, -RZ, RZ, 13.6171875, -30.078125 ;  /* 0x4acfcf85ff137431 */ /* 0x001fe200000001ff */
[----:B------:R-:W-:Y:S01]  /*9360*/  MOV R16, 0xde4a4a94 ;  /* 0xde4a4a9400107802 */ /* 0x000fe20000000f00 */
[----:B------:R-:W-:Y:S01]  /*9370*/  IMAD.MOV.U32 R17, RZ, RZ, -0x2bb3b368 ;  /* 0xd44c4c98ff117424 */ /* 0x000fe200078e00ff */
[----:B------:R0:W-:Y:S01]  /*9380*/  STL.128 [R1+0x180], R24 ;  /* 0x0001801801007387 */ /* 0x0001e20000100c00 */
[----:B--2---:R-:W-:Y:S01]  /*9390*/  HFMA2 R15, -RZ, RZ, -62464, -0.00850677490234375 ;  /* 0xfba0a05bff0f7431 */ /* 0x004fe200000001ff */
[----:B------:R-:W-:Y:S01]  /*93a0*/  MOV R12, 0x2d1b1b36 ;  /* 0x2d1b1b36000c7802 */ /* 0x000fe20000000f00 */
[----:B------:R-:W-:Y:S01]  /*93b0*/  IMAD.MOV.U32 R13, RZ, RZ, -0x4d919124 ;  /* 0xb26e6edcff0d7424 */ /* 0x000fe200078e00ff */
[----:B------:R2:W-:Y:S01]  /*93c0*/  STL.128 [R1+0x1f0], R4 ;  /* 0x0001f00401007387 */ /* 0x0005e20000100c00 */
[----:B------:R-:W-:-:S02]  /*93d0*/  IMAD.MOV.U32 R14, RZ, RZ, -0x11a5a54c ;  /* 0xee5a5ab4ff0e7424 */ /* 0x000fc400078e00ff */
[----:B---3--:R-:W-:Y:S02]  /*93e0*/  HFMA2 R9, -RZ, RZ, -0.006359100341796875, -4.7504901885986328125e-05 ;  /* 0x9e83831dff097431 */ /* 0x008fe400000001ff */
[----:B------:R-:W-:Y:S01]  /*93f0*/  IMAD.MOV.U32 R8, RZ, RZ, 0x1b090912 ;  /* 0x1b090912ff087424 */ /* 0x000fe200078e00ff */
[----:B------:R3:W-:Y:S01]  /*9400*/  STL.128 [R1+0x1e0], R20 ;  /* 0x0001e01401007387 */ /* 0x0007e20000100c00 */
[----:B------:R-:W-:Y:S02]  /*9410*/  IMAD.MOV.U32 R10, RZ, RZ, 0x742c2c58 ;  /* 0x742c2c58ff0a7424 */ /* 0x000fe400078e00ff */
[----:B-1----:R-:W-:Y:S02]  /*9420*/  HFMA2 R29, -RZ, RZ, 1.7216796875, -1006.5 ;  /* 0x3ee3e3ddff1d7431 */ /* 0x002fe400000001ff */
[----:B------:R-:W-:Y:S01]  /*9430*/  IMAD.MOV.U32 R11, RZ, RZ, 0x2e1a1a34 ;  /* 0x2e1a1a34ff0b7424 */ /* 0x000fe200078e00ff */
[----:B------:R1:W-:Y:S01]  /*9440*/  STL.128 [R1+0x210], R12 ;  /* 0x0002100c01007387 */ /* 0x0003e20000100c00 */
[----:B------:R-:W-:-:S02]  /*9450*/  IMAD.MOV.U32 R18, RZ, RZ, -0x17a7a750 ;  /* 0xe85858b0ff127424 */ /* 0x000fc400078e00ff */
[----:B------:R-:W-:Y:S01]  /*9460*/  IMAD.MOV.U32 R28, RZ, RZ, 0x7b292952 ;  /* 0x7b292952ff1c7424 */ /* 0x000fe200078e00ff */
[----:B------:R4:W-:Y:S01]  /*9470*/  STL.128 [R1+0x200], R8 ;  /* 0x0002000801007387 */ /* 0x0009e20000100c00 */
[----:B------:R-:W-:Y:S01]  /*9480*/  IMAD.MOV.U32 R30, RZ, RZ, 0x712f2f5e ;  /* 0x712f2f5eff1e7424 */ /* 0x000fe200078e00ff */
[----:B0-----:R-:W-:Y:S01]  /*9490*/  MOV R26, 0x61d6d6b7 ;  /* 0x61d6d6b7001a7802 */ /* 0x001fe20000000f00 */
[----:B------:R-:W-:Y:S02]  /*94a0*/  IMAD.MOV.U32 R31, RZ, RZ, -0x687b7bed ;  /* 0x97848413ff1f7424 */ /* 0x000fe400078e00ff */
[----:B--2---:R-:W-:Y:S01]  /*94b0*/  HFMA2 R6, -RZ, RZ, 0, 0 ;  /* 0x00000000ff067431 */ /* 0x004fe200000001ff */
[----:B------:R-:W-:Y:S01]  /*94c0*/  MOV R4, 0xf55353a6 ;  /* 0xf55353a600047802 */ /* 0x000fe20000000f00 */
[----:B------:R-:W-:Y:S01]  /*94d0*/  IMAD.MOV.U32 R5, RZ, RZ, 0x68d1d1b9 ;  /* 0x68d1d1b9ff057424 */ /* 0x000fe200078e00ff */
[----:B------:R0:W-:Y:S01]  /*94e0*/  STL.128 [R1+0x270], R16 ;  /* 0x0002701001007387 */ /* 0x0001e20000100c00 */
[----:B------:R-:W-:Y:S01]  /*94f0*/  IMAD.MOV.U32 R7, RZ, RZ, 0x2cededc1 ;  /* 0x2cededc1ff077424 */ /* 0x000fe200078e00ff */
[----:B---3--:R-:W-:Y:S01]  /*9500*/  MOV R22, 0xe5aaaa4f ;  /* 0xe5aaaa4f00167802 */ /* 0x008fe20000000f00 */
[----:B------:R-:W-:Y:S01]  /*9510*/  IMAD.MOV.U32 R24, RZ, RZ, -0x9adad5c ;  /* 0xf65252a4ff187424 */ /* 0x000fe200078e00ff */
[----:B------:R2:W-:Y:S01]  /*9520*/  STL.128 [R1+0x230], R28 ;  /* 0x0002301c01007387 */ /* 0x0005e20000100c00 */
[----:B-1----:R-:W-:-:S02]  /*9530*/  HFMA2 R13, -RZ, RZ, 6.79296875, -15.1015625 ;  /* 0x46cbcb8dff0d7431 */ /* 0x002fc400000001ff */
[----:B------:R-:W-:Y:S01]  /*9540*/  IMAD.MOV.U32 R12, RZ, RZ, -0x4195952c ;  /* 0xbe6a6ad4ff0c7424 */ /* 0x000fe200078e00ff */
[----:B------:R1:W-:Y:S01]  /*9550*/  STL.128 [R1+0x240], R4 ;  /* 0x0002400401007387 */ /* 0x0003e20000100c00 */
[----:B------:R-:W-:Y:S01]  /*9560*/  IMAD.MOV.U32 R14, RZ, RZ, -0x26414199 ;  /* 0xd9bebe67ff0e7424 */ /* 0x000fe200078e00ff */
[----:B----4-:R-:W-:Y:S01]  /*9570*/  MOV R10, 0xc8b1b179 ;  /* 0xc8b1b179000a7802 */ /* 0x010fe20000000f00 */
[----:B------:R-:W-:Y:S02]  /*9580*/  IMAD.MOV.U32 R15, RZ, RZ, 0x4b393972 ;  /* 0x4b393972ff0f7424 */ /* 0x000fe400078e00ff */
[----:B------:R-:W-:Y:S02]  /*9590*/  IMAD.MOV.U32 R8, RZ, RZ, 0x60202040 ;  /* 0x60202040ff087424 */ /* 0x000fe400078e00ff */
[----:B------:R-:W-:Y:S01]  /*95a0*/  IMAD.MOV.U32 R9, RZ, RZ, 0x1ffcfce3 ;  /* 0x1ffcfce3ff097424 */ /* 0x000fe200078e00ff */
[----:B------:R3:W-:Y:S01]  /*95b0*/  STL.128 [R1+0x260], R12 ;  /* 0x0002600c01007387 */ /* 0x0007e20000100c00 */
[----:B------:R-:W-:-:S02]  /*95c0*/  IMAD.MOV.U32 R11, RZ, RZ, -0x12a4a44a ;  /* 0xed5b5bb6ff0b7424 */ /* 0x000fc400078e00ff */
[----:B0-----:R-:W-:Y:S02]  /*95d0*/  HFMA2 R18, -RZ, RZ, -17.0625, 4.53125 ;  /* 0xcc444488ff127431 */ /* 0x001fe400000001ff */
[----:B------:R-:W-:Y:S02]  /*95e0*/  IMAD.MOV.U32 R25, RZ, RZ, 0x4d3b3b76 ;  /* 0x4d3b3b76ff197424 */ /* 0x000fe400078e00ff */
[----:B--2---:R-:W-:Y:S02]  /*95f0*/  HFMA2 R28, -RZ, RZ, -0.0870361328125, -0.000762462615966796875 ;  /* 0xad92923fff1c7431 */ /* 0x004fe400000001ff */
[----:B------:R-:W-:Y:S01]  /*9600*/  IMAD.MOV.U32 R27, RZ, RZ, -0x314c4c83 ;  /* 0xceb3b37dff1b7424 */ /* 0x000fe200078e00ff */
[----:B------:R0:W-:Y:S01]  /*9610*/  STL.128 [R1+0x250], R8 ;  /* 0x0002500801007387 */ /* 0x0001e20000100c00 */
[----:B------:R-:W-:Y:S02]  /*9620*/  IMAD.MOV.U32 R16, RZ, RZ, -0x1ea0a042 ;  /* 0xe15f5fbeff107424 */ /* 0x000fe400078e00ff */
[----:B-1----:R-:W-:-:S02]  /*9630*/  HFMA2 R5, -RZ, RZ, -116.8125, 22.40625 ;  /* 0xd74d4d9aff057431 */ /* 0x002fc400000001ff */
[----:B------:R-:W-:Y:S01]  /*9640*/  IMAD.MOV.U32 R4, RZ, RZ, -0x3abcbc7a ;  /* 0xc5434386ff047424 */ /* 0x000fe200078e00ff */
[----:B------:R-:W-:Y:S01]  /*9650*/  MOV R31, 0x4f5f5f1 ;  /* 0x04f5f5f1001f7802 */ /* 0x000fe20000000f00 */
[----:B------:R-:W-:Y:S01]  /*9660*/  IMAD.MOV.U32 R6, RZ, RZ, 0x55333366 ;  /* 0x55333366ff067424 */ /* 0x000fe200078e00ff */
[----:B------:R1:W-:Y:S01]  /*9670*/  STL.128 [R1+0x220], R24 ;  /* 0x0002201801007387 */ /* 0x0003e20000100c00 */
[----:B------:R-:W-:Y:S02]  /*9680*/  IMAD.MOV.U32 R7, RZ, RZ, -0x6b7a7aef ;  /* 0x94858511ff077424 */ /* 0x000fe400078e00ff */
[----:B------:R-:W-:Y:S02]  /*9690*/  IMAD.MOV.U32 R17, RZ, RZ, -0x5d6868cb ;  /* 0xa2979735ff117424 */ /* 0x000fe400078e00ff */
[----:B---3--:R-:W-:Y:S02]  /*96a0*/  HFMA2 R14, -RZ, RZ, -0.82763671875, -0.006977081298828125 ;  /* 0xba9f9f25ff0e7431 */ /* 0x008fe400000001ff */
[----:B------:R-:W-:Y:S01]  /*96b0*/  IMAD.MOV.U32 R12, RZ, RZ, -0xfafaf60 ;  /* 0xf05050a0ff0c7424 */ /* 0x000fe200078e00ff */
[----:B------:R2:W-:Y:S01]  /*96c0*/  STL.128 [R1+0x290], R4 ;  /* 0x0002900401007387 */ /* 0x0005e20000100c00 */
[----:B------:R-:W-:-:S02]  /*96d0*/  IMAD.MOV.U32 R13, RZ, RZ, 0x443c3c78 ;  /* 0x443c3c78ff0d7424 */ /* 0x000fc400078e00ff */
[----:B------:R-:W-:Y:S01]  /*96e0*/  IMAD.MOV.U32 R15, RZ, RZ, -0x1c5757b5 ;  /* 0xe3a8a84bff0f7424 */ /* 0x000fe200078e00ff */
[----:B0-----:R-:W-:Y:S01]  /*96f0*/  MOV R8, 0xcf45458a ;  /* 0xcf45458a00087802 */ /* 0x001fe20000000f00 */
[----:B------:R-:W-:Y:S01]  /*9700*/  IMAD.MOV.U32 R9, RZ, RZ, 0x10f9f9e9 ;  /* 0x10f9f9e9ff097424 */ /* 0x000fe200078e00ff */
[----:B------:R-:W-:Y:S01]  /*9710*/  MOV R11, 0x817f7ffe ;  /* 0x817f7ffe000b7802 */ /* 0x000fe20000000f00 */
[----:B------:R-:W-:Y:S01]  /*9720*/  IMAD.MOV.U32 R10, RZ, RZ, 0x6020204 ;  /* 0x06020204ff0a7424 */ /* 0x000fe200078e00ff */
[----:B------:R0:W-:Y:S01]  /*9730*/  STL.128 [R1+0x2b0], R12 ;  /* 0x0002b00c01007387 */ /* 0x0001e20000100c00 */
[----:B------:R-:W-:Y:S01]  /*9740*/  IMAD.MOV.U32 R19, RZ, RZ, 0x3917172e ;  /* 0x3917172eff137424 */ /* 0x000fe200078e00ff */
[----:B-1----:R-:W-:Y:S01]  /*9750*/  MOV R25, 0xfea3a35d ;  /* 0xfea3a35d00197802 */ /* 0x002fe20000000f00 */
[----:B------:R-:W-:Y:S01]  /*9760*/  IMAD.MOV.U32 R20, RZ, RZ, 0x6bd0d0bb ;  /* 0x6bd0d0bbff147424 */ /* 0x000fe200078e00ff */
[----:B------:R1:W-:Y:S01]  /*9770*/  STL.128 [R1+0x2a0], R8 ;  /* 0x0002a00801007387 */ /* 0x0003e20000100c00 */
[----:B------:R-:W-:-:S02]  /*9780*/  IMAD.MOV.U32 R21, RZ, RZ, 0x2aefefc5 ;  /* 0x2aefefc5ff157424 */ /* 0x000fc400078e00ff */
[----:B------:R-:W-:Y:S02]  /*9790*/  IMAD.MOV.U32 R23, RZ, RZ, 0x16fbfbed ;  /* 0x16fbfbedff177424 */ /* 0x000fe400078e00ff */
[----:B--2---:R-:W-:Y:S02]  /*97a0*/  HFMA2 R6, -RZ, RZ, 23968, -213.875 ;  /* 0x75dadaafff067431 */ /* 0x004fe400000001ff */
[----:B------:R-:W-:Y:S01]  /*97b0*/  IMAD.MOV.U32 R4, RZ, RZ, -0x2043439d ;  /* 0xdfbcbc63ff047424 */ /* 0x000fe200078e00ff */
[----:B------:R2:W-:Y:S01]  /*97c0*/  STL.128 [R1+0x310], R16 ;  /* 0x0003101001007387 */ /* 0x0005e20000100c00 */
[----:B------:R-:W-:Y:S02]  /*97d0*/  IMAD.MOV.U32 R5, RZ, RZ, -0x3e494989 ;  /* 0xc1b6b677ff057424 */ /* 0x000fe400078e00ff */
[----:B------:R-:W-:Y:S01]  /*97e0*/  IMAD.MOV.U32 R7, RZ, RZ, 0x63212142 ;  /* 0x63212142ff077424 */ /* 0x000fe200078e00ff */
[----:B------:R3:W-:Y:S01]  /*97f0*/  STL.128 [R1+0x280], R20 ;  /* 0x0002801401007387 */ /* 0x0007e20000100c00 */
[----:B------:R-:W-:-:S02]  /*9800*/  IMAD.MOV.U32 R29, RZ, RZ, -0x436262df ;  /* 0xbc9d9d21ff1d7424 */ /* 0x000fc400078e00ff */
[----:B0-----:R-:W-:Y:S02]  /*9810*/  HFMA2 R12, -RZ, RZ, 19.203125, -22.015625 ;  /* 0x4ccdcd81ff0c7431 */ /* 0x001fe400000001ff */
[----:B------:R-:W-:Y:S01]  /*9820*/  IMAD.MOV.U32 R13, RZ, RZ, 0x140c0c18 ;  /* 0x140c0c18ff0d7424 */ /* 0x000fe200078e00ff */
[----:B------:R0:W-:Y:S01]  /*9830*/  STL.128 [R1+0x2e0], R4 ;  /* 0x0002e00401007387 */ /* 0x0001e20000100c00 */
[----:B------:R-:W-:Y:S01]  /*9840*/  IMAD.MOV.U32 R14, RZ, RZ, 0x35131326 ;  /* 0x35131326ff0e7424 */ /* 0x000fe200078e00ff */
[----:B-1----:R-:W-:Y:S01]  /*9850*/  MOV R9, 0x1affffe5 ;  /* 0x1affffe500097802 */ /* 0x002fe20000000f00 */
[----:B------:R-:W-:Y:S01]  /*9860*/  IMAD.MOV.U32 R8, RZ, RZ, 0x30101020 ;  /* 0x30101020ff087424 */ /* 0x000fe200078e00ff */
[----:B------:R-:W-:Y:S01]  /*9870*/  MOV R15, 0x2fececc3 ;  /* 0x2fececc3000f7802 */ /* 0x000fe20000000f00 */
[----:B------:R-:W-:Y:S02]  /*9880*/  IMAD.MOV.U32 R10, RZ, RZ, 0xef3f3fd ;  /* 0x0ef3f3fdff0a7424 */ /* 0x000fe400078e00ff */
[----:B------:R-:W-:Y:S01]  /*9890*/  IMAD.MOV.U32 R11, RZ, RZ, 0x6dd2d2bf ;  /* 0x6dd2d2bfff0b7424 */ /* 0x000fe200078e00ff */
[----:B--2---:R-:W-:Y:S01]  /*98a0*/  MOV R17, 0xa4959531 ;  /* 0xa495953100117802 */ /* 0x004fe20000000f00 */
[----:B------:R1:W-:Y:S01]  /*98b0*/  STL.128 [R1+0x300], R12 ;  /* 0x0003000c01007387 */ /* 0x0003e20000100c00 */
[----:B------:R-:W-:-:S02]  /*98c0*/  IMAD.MOV.U32 R30, RZ, RZ, 0x48383870 ;  /* 0x48383870ff1e7424 */ /* 0x000fc400078e00ff */
[----:B------:R-:W-:Y:S01]  /*98d0*/  IMAD.MOV.U32 R24, RZ, RZ, -0xcaeae5e ;  /* 0xf35151a2ff187424 */ /* 0x000fe200078e00ff */
[----:B------:R2:W-:Y:S01]  /*98e0*/  STL.128 [R1+0x2f0], R8 ;  /* 0x0002f00801007387 */ /* 0x0005e20000100c00 */
[----:B------:R-:W-:Y:S01]  /*98f0*/  IMAD.MOV.U32 R26, RZ, RZ, -0x3fbfbf80 ;  /* 0xc0404080ff1a7424 */ /* 0x000fe200078e00ff */
[----:B---3--:R-:W-:Y:S01]  /*9900*/  MOV R21, 0xf2a7a755 ;  /* 0xf2a7a75500157802 */ /* 0x008fe20000000f00 */
[----:B0-----:R-:W-:Y:S02]  /*9910*/  HFMA2 R4, -RZ, RZ, -0.068603515625, 1224 ;  /* 0xac6464c8ff047431 */ /* 0x001fe400000001ff */
[----:B------:R-:W-:Y:S01]  /*9920*/  IMAD.MOV.U32 R5, RZ, RZ, -0x18a2a246 ;  /* 0xe75d5dbaff057424 */ /* 0x000fe200078e00ff */
[----:B------:R-:W-:Y:S01]  /*9930*/  MOV R7, 0x957373e6 ;  /* 0x957373e600077802 */ /* 0x000fe20000000f00 */
[----:B------:R-:W-:Y:S01]  /*9940*/  IMAD.MOV.U32 R6, RZ, RZ, 0x2b191932 ;  /* 0x2b191932ff067424 */ /* 0x000fe200078e00ff */
[----:B------:R0:W-:Y:S01]  /*9950*/  STL.128 [R1+0x2d0], R28 ;  /* 0x0002d01c01007387 */ /* 0x0001e20000100c00 */
[----:B------:R-:W-:-:S02]  /*9960*/  IMAD.MOV.U32 R27, RZ, RZ, -0x757070fb ;  /* 0x8a8f8f05ff1b7424 */ /* 0x000fc400078e00ff */
[----:B------:R-:W-:Y:S01]  /*9970*/  IMAD.MOV.U32 R16, RZ, RZ, -0x576e6ec7 ;  /* 0xa8919139ff107424 */ /* 0x000fe200078e00ff */
[----:B------:R3:W-:Y:S01]  /*9980*/  STL.128 [R1+0x330], R4 ;  /* 0x0003300401007387 */ /* 0x0007e20000100c00 */
[----:B-1----:R-:W-:Y:S01]  /*9990*/  IMAD.MOV.U32 R12, RZ, RZ, 0x66222244 ;  /* 0x66222244ff0c7424 */ /* 0x002fe200078e00ff */
[----:B------:R-:W-:Y:S01]  /*99a0*/  MOV R13, 0x7e2a2a54 ;  /* 0x7e2a2a54000d7802 */ /* 0x000fe20000000f00 */
[----:B------:R-:W-:Y:S01]  /*99b0*/  IMAD.MOV.U32 R14, RZ, RZ, -0x546f6fc5 ;  /* 0xab90903bff0e7424 */ /* 0x000fe200078e00ff */
[----:B------:R1:W-:Y:S01]  /*99c0*/  STL.128 [R1+0x2c0], R24 ;  /* 0x0002c01801007387 */ /* 0x0003e20000100c00 */
[----:B--2---:R-:W-:Y:S02]  /*99d0*/  HFMA2 R10, -RZ, RZ, -42.46875, 30.46875 ;  /* 0xd14f4f9eff0a7431 */ /* 0x004fe400000001ff */
[----:B------:R-:W-:Y:S02]  /*99e0*/  IMAD.MOV.U32 R8, RZ, RZ, -0x5f9f9f40 ;  /* 0xa06060c0ff087424 */ /* 0x000fe400078e00ff */
[----:B------:R-:W-:-:S02]  /*99f0*/  IMAD.MOV.U32 R9, RZ, RZ, -0x677e7ee7 ;  /* 0x98818119ff097424 */ /* 0x000fc400078e00ff */
[----:B------:R-:W-:Y:S02]  /*9a00*/  IMAD.MOV.U32 R11, RZ, RZ, 0x7fdcdca3 ;  /* 0x7fdcdca3ff0b7424 */ /* 0x000fe400078e00ff */
[----:B------:R-:W-:Y:S02]  /*9a10*/  IMAD.MOV.U32 R15, RZ, RZ, -0x7c7777f5 ;  /* 0x8388880bff0f7424 */ /* 0x000fe400078e00ff */
[----:B0-----:R-:W-:Y:S02]  /*9a20*/  HFMA2 R30, -RZ, RZ, 0.004924774169921875, 0.0002162456512451171875 ;  /* 0x1d0b0b16ff1e7431 */ /* 0x001fe400000001ff */
[----:B------:R-:W-:Y:S01]  /*9a30*/  IMAD.MOV.U32 R18, RZ, RZ, 0x37e4e4d3 ;  /* 0x37e4e4d3ff127424 */ /* 0x000fe200078e00ff */
[----:B------:R0:W-:Y:S01]  /*9a40*/  STL.128 [R1+0x340], R8 ;  /* 0x0003400801007387 */ /* 0x0001e20000100c00 */
[----:B---3--:R-:W-:Y:S01]  /*9a50*/  IMAD.MOV.U32 R4, RZ, RZ, 0x3be0e0db ;  /* 0x3be0e0dbff047424 */ /* 0x008fe200078e00ff */
[----:B------:R-:W-:Y:S01]  /*9a60*/  MOV R5, 0x56323264 ;  /* 0x5632326400057802 */ /* 0x000fe20000000f00 */
[----:B------:R-:W-:Y:S01]  /*9a70*/  IMAD.MOV.U32 R6, RZ, RZ, 0x4e3a3a74 ;  /* 0x4e3a3a74ff067424 */ /* 0x000fe200078e00ff */
[----:B------:R2:W-:Y:S01]  /*9a80*/  STL.128 [R1+0x350], R12 ;  /* 0x0003500c01007387 */ /* 0x0005e20000100c00 */
[----:B------:R-:W-:-:S02]  /*9a90*/  IMAD.MOV.U32 R7, RZ, RZ, 0x1e0a0a14 ;  /* 0x1e0a0a14ff077424 */ /* 0x000fc400078e00ff */
[----:B-1----:R-:W-:Y:S02]  /*9aa0*/  HFMA2 R24, -RZ, RZ, -12.546875, 6.546875 ;  /* 0xca46468cff187431 */ /* 0x002fe400000001ff */
[----:B------:R-:W-:Y:S01]  /*9ab0*/  IMAD.MOV.U32 R19, RZ, RZ, -0x7486860e ;  /* 0x8b7979f2ff137424 */ /* 0x000fe200078e00ff */
[----:B------:R-:W-:Y:S01]  /*9ac0*/  MOV R27, 0x3c141428 ;  /* 0x3c141428001b7802 */ /* 0x000fe20000000f00 */
[----:B------:R-:W-:Y:S01]  /*9ad0*/  IMAD.MOV.U32 R20, RZ, RZ, 0x57c4c493 ;  /* 0x57c4c493ff147424 */ /* 0x000fe200078e00ff */
[----:B------:R1:W-:Y:S01]  /*9ae0*/  STL.128 [R1+0x380], R4 ;  /* 0x0003800401007387 */ /* 0x0003e20000100c00 */
[----:B------:R-:W-:Y:S02]  /*9af0*/  IMAD.MOV.U32 R22, RZ, RZ, -0x7d818104 ;  /* 0x827e7efcff167424 */ /* 0x000fe400078e00ff */
[----:B------:R-:W-:Y:S01]  /*9b00*/  IMAD.MOV.U32 R23, RZ, RZ, 0x473d3d7a ;  /* 0x473d3d7aff177424 */ /* 0x000fe200078e00ff */
[----:B------:R3:W-:Y:S01]  /*9b10*/  STL.128 [R1+0x3b0], R16 ;  /* 0x0003b01001007387 */ /* 0x0007e20000100c00 */
[----:B------:R-:W-:-:S02]  /*9b20*/  IMAD.MOV.U32 R28, RZ, RZ, 0x79dedea7 ;  /* 0x79dedea7ff1c7424 */ /* 0x000fc400078e00ff */
[----:B0-----:R-:W-:Y:S02]  /*9b30*/  HFMA2 R8, -RZ, RZ, -233.125, 11.140625 ;  /* 0xdb494992ff087431 */ /* 0x001fe400000001ff */
[----:B------:R-:W-:Y:S01]  /*9b40*/  IMAD.MOV.U32 R9, RZ, RZ, 0xa06060c ;  /* 0x0a06060cff097424 */ /* 0x000fe200078e00ff */
[----:B------:R-:W-:Y:S01]  /*9b50*/  MOV R11, 0xe45c5cb8 ;  /* 0xe45c5cb8000b7802 */ /* 0x000fe20000000f00 */
[----:B------:R-:W-:Y:S02]  /*9b60*/  IMAD.MOV.U32 R10, RZ, RZ, 0x6c242448 ;  /* 0x6c242448ff0a7424 */ /* 0x000fe400078e00ff */
[----:B--2---:R-:W-:Y:S02]  /*9b70*/  HFMA2 R14, -RZ, RZ, -7856, -0.06658935546875 ;  /* 0xefacac43ff0e7431 */ /* 0x004fe400000001ff */
[----:B------:R-:W-:Y:S01]  /*9b80*/  IMAD.MOV.U32 R12, RZ, RZ, 0x5dc2c29f ;  /* 0x5dc2c29fff0c7424 */ /* 0x000fe200078e00ff */
[----:B------:R0:W-:Y:S01]  /*9b90*/  STL.128 [R1+0x320], R20 ;  /* 0x0003201401007387 */ /* 0x0001e20000100c00 */
[----:B------:R-:W-:-:S02]  /*9ba0*/  IMAD.MOV.U32 R13, RZ, RZ, 0x6ed3d3bd ;  /* 0x6ed3d3bdff0d7424 */ /* 0x000fc400078e00ff */
[----:B------:R-:W-:Y:S02]  /*9bb0*/  IMAD.MOV.U32 R15, RZ, RZ, -0x599d9d3c ;  /* 0xa66262c4ff0f7424 */ /* 0x000fe400078e00ff */
[----:B-1----:R-:W-:Y:S02]  /*9bc0*/  HFMA2 R6, -RZ, RZ, -50.4375, 26.4375 ;  /* 0xd24e4e9cff067431 */ /* 0x002fe400000001ff */
[----:B------:R-:W-:Y:S01]  /*9bd0*/  IMAD.MOV.U32 R4, RZ, RZ, -0x737272ff ;  /* 0x8c8d8d01ff047424 */ /* 0x000fe200078e00ff */
[----:B------:R1:W-:Y:S01]  /*9be0*/  STL.128 [R1+0x390], R8 ;  /* 0x0003900801007387 */ /* 0x0003e20000100c00 */
[----:B------:R-:W-:Y:S02]  /*9bf0*/  IMAD.MOV.U32 R5, RZ, RZ, 0x64d5d5b1 ;  /* 0x64d5d5b1ff057424 */ /* 0x000fe400078e00ff */
[----:B---3--:R-:W-:Y:S02]  /*9c00*/  HFMA2 R16, -RZ, RZ, -137, 9.125 ;  /* 0xd8484890ff107431 */ /* 0x008fe400000001ff */
[----:B------:R-:W-:Y:S01]  /*9c10*/  IMAD.MOV.U32 R7, RZ, RZ, -0x1f5656b7 ;  /* 0xe0a9a949ff077424 */ /* 0x000fe200078e00ff */
[----:B------:R2:W-:Y:S01]  /*9c20*/  STL.128 [R1+0x3a0], R12 ;  /* 0x0003a00c01007387 */ /* 0x0005e20000100c00 */
[----:B------:R-:W-:Y:S01]  /*9c30*/  IMAD.MOV.U32 R29, RZ, RZ, -0x1da1a144 ;  /* 0xe25e5ebcff1d7424 */ /* 0x000fe200078e00ff */
[----:B------:R-:W-:Y:S01]  /*9c40*/  MOV R19, 0x120e0e1c ;  /* 0x120e0e1c00137802 */ /* 0x000fe20000000f00 */
[----:B------:R-:W-:Y:S01]  /*9c50*/  IMAD.MOV.U32 R31, RZ, RZ, 0x76dbdbad ;  /* 0x76dbdbadff1f7424 */ /* 0x000fe200078e00ff */
[----:B------:R3:W-:Y:S01]  /*9c60*/  STL.128 [R1+0x3d0], R4 ;  /* 0x0003d00401007387 */ /* 0x0007e20000100c00 */
[----:B------:R-:W-:-:S02]  /*9c70*/  IMAD.MOV.U32 R25, RZ, RZ, 0x29eeeec7 ;  /* 0x29eeeec7ff197424 */ /* 0x000fc400078e00ff */
[----:B0-----:R-:W-:Y:S02]  /*9c80*/  HFMA2 R20, -RZ, RZ, 0.2156982421875, -2005 ;  /* 0x32e7e7d5ff147431 */ /* 0x001fe400000001ff */
[----:B------:R-:W-:Y:S01]  /*9c90*/  IMAD.MOV.U32 R26, RZ, RZ, -0x2c474795 ;  /* 0xd3b8b86bff1a7424 */ /* 0x000fe200078e00ff */
[----:B------:R-:W-:Y:S01]  /*9ca0*/  MOV R23, 0xb76d6dda ;  /* 0xb76d6dda00177802 */ /* 0x000fe20000000f00 */
[----:B------:R-:W-:Y:S01]  /*9cb0*/  IMAD.MOV.U32 R17, RZ, RZ, 0x5030306 ;  /* 0x05030306ff117424 */ /* 0x000fe200078e00ff */
[----:B------:R0:W-:Y:S01]  /*9cc0*/  STL.128 [R1+0x370], R28 ;  /* 0x0003701c01007387 */ /* 0x0001e20000100c00 */
[----:B------:R-:W-:Y:S01]  /*9cd0*/  IMAD.MOV.U32 R18, RZ, RZ, 0x1f6f6f7 ;  /* 0x01f6f6f7ff127424 */ /* 0x000fe200078e00ff */
[----:B-1----:R-:W-:Y:S01]  /*9ce0*/  MOV R9, 0xfa5656ac ;  /* 0xfa5656ac00097802 */ /* 0x002fe20000000f00 */
[----:B------:R-:W-:Y:S01]  /*9cf0*/  IMAD.MOV.U32 R8, RZ, RZ, -0x4b939328 ;  /* 0xb46c6cd8ff087424 */ /* 0x000fe200078e00ff */
[----:B------:R1:W-:Y:S01]  /*9d00*/  STL.128 [R1+0x360], R24 ;  /* 0x0003601801007387 */ /* 0x0003e20000100c00 */
[----:B------:R-:W-:-:S02]  /*9d10*/  IMAD.MOV.U32 R10, RZ, RZ, 0x7f4f4f3 ;  /* 0x07f4f4f3ff0a7424 */ /* 0x000fc400078e00ff */
[----:B--2---:R-:W-:Y:S02]  /*9d20*/  HFMA2 R12, -RZ, RZ, -0.11553955078125, 1482 ;  /* 0xaf6565caff0c7431 */ /* 0x004fe400000001ff */
[----:B------:R-:W-:Y:S01]  /*9d30*/  IMAD.MOV.U32 R11, RZ, RZ, 0x25eaeacf ;  /* 0x25eaeacfff0b7424 */ /* 0x000fe200078e00ff */
[----:B------:R-:W-:Y:S01]  /*9d40*/  MOV R15, 0x18080810 ;  /* 0x18080810000f7802 */ /* 0x000fe20000000f00 */
[----:B------:R-:W-:Y:S02]  /*9d50*/  IMAD.MOV.U32 R13, RZ, RZ, -0x7185850c ;  /* 0x8e7a7af4ff0d7424 */ /* 0x000fe400078e00ff */
[----:B---3--:R-:W-:Y:S02]  /*9d60*/  HFMA2 R4, -RZ, RZ, 0.01544189453125, -2454 ;  /* 0x23e8e8cbff047431 */ /* 0x008fe400000001ff */
[----:B------:R-:W-:Y:S01]  /*9d70*/  IMAD.MOV.U32 R14, RZ, RZ, -0x165151b9 ;  /* 0xe9aeae47ff0e7424 */ /* 0x000fe200078e00ff */
[----:B------:R-:W-:Y:S01]  /*9d80*/  MOV R7, 0x211f1f3e ;  /* 0x211f1f3e00077802 */ /* 0x000fe20000000f00 */
[----:B------:R-:W-:Y:S01]  /*9d90*/  IMAD.MOV.U32 R5, RZ, RZ, 0x7cdddda1 ;  /* 0x7cdddda1ff057424 */ /* 0x000fe200078e00ff */
[----:B------:R2:W-:Y:S01]  /*9da0*/  STL.128 [R1+0x3e0], R8 ;  /* 0x0003e00801007387 */ /* 0x0005e20000100c00 */
[----:B------:R-:W-:Y:S01]  /*9db0*/  IMAD.MOV.U32 R6, RZ, RZ, -0x638b8b18 ;  /* 0x9c7474e8ff067424 */ /* 0x000fe200078e00ff */
[----:B0-----:R-:W-:Y:S01]  /*9dc0*/  MOV R29, 0xf1a6a657 ;  /* 0xf1a6a657001d7802 */ /* 0x001fe20000000f00 */
[----:B------:R-:W-:Y:S01]  /*9dd0*/  IMAD.MOV.U32 R21, RZ, RZ, 0x43c8c88b ;  /* 0x43c8c88bff157424 */ /* 0x000fe200078e00ff */
[----:B------:R0:W-:Y:S01]  /*9de0*/  STL.128 [R1+0x3f0], R12 ;  /* 0x0003f00c01007387 */ /* 0x0001e20000100c00 */
[----:B------:R-:W-:-:S02]  /*9df0*/  IMAD.MOV.U32 R22, RZ, RZ, 0x5937376e ;  /* 0x5937376eff167424 */ /* 0x000fc400078e00ff */
[----:B-1----:R-:W-:Y:S02]  /*9e00*/  HFMA2 R26, -RZ, RZ, 7316, 0.020660400390625 ;  /* 0x6f25254aff1a7431 */ /* 0x002fe400000001ff */
[----:B------:R-:W-:Y:S01]  /*9e10*/  IMAD.MOV.U32 R28, RZ, RZ, 0x241c1c38 ;  /* 0x241c1c38ff1c7424 */ /* 0x000fe200078e00ff */
[----:B------:R1:W-:Y:S01]  /*9e20*/  STL.128 [R1+0x420], R4 ;  /* 0x0004200401007387 */ /* 0x0003e20000100c00 */
[----:B------:R-:W-:Y:S02]  /*9e30*/  IMAD.MOV.U32 R30, RZ, RZ, -0x384b4b8d ;  /* 0xc7b4b473ff1e7424 */ /* 0x000fe400078e00ff */
[----:B------:R-:W-:Y:S01]  /*9e40*/  IMAD.MOV.U32 R31, RZ, RZ, 0x51c6c697 ;  /* 0x51c6c697ff1f7424 */ /* 0x000fe200078e00ff */
[----:B------:R3:W-:Y:S01]  /*9e50*/  STL.128 [R1+0x450], R16 ;  /* 0x0004501001007387 */ /* 0x0007e20000100c00 */
[----:B------:R-:W-:Y:S02]  /*9e60*/  IMAD.MOV.U32 R24, RZ, RZ, -0x2a454591 ;  /* 0xd5baba6fff187424 */ /* 0x000fe400078e00ff */
[----:B------:R-:W-:-:S02]  /*9e70*/  IMAD.MOV.U32 R25, RZ, RZ, -0x77878710 ;  /* 0x887878f0ff197424 */ /* 0x000fc400078e00ff */
[----:B--2---:R-:W-:Y:S02]  /*9e80*/  HFMA2 R10, -RZ, RZ, -9.9837779998779296875e-05, -0.00021517276763916015625 ;  /* 0x868b8b0dff0a7431 */ /* 0x004fe400000001ff */
[----:B------:R-:W-:Y:S01]  /*9e90*/  IMAD.MOV.U32 R8, RZ, RZ, -0x22b4b46a ;  /* 0xdd4b4b96ff087424 */ /* 0x000fe200078e00ff */
[----:B------:R2:W-:Y:S01]  /*9ea0*/  STL.128 [R1+0x3c0], R20 ;  /* 0x0003c01401007387 */ /* 0x0005e20000100c00 */
[----:B------:R-:W-:Y:S01]  /*9eb0*/  IMAD.MOV.U32 R9, RZ, RZ, -0x2342429f ;  /* 0xdcbdbd61ff097424 */ /* 0x000fe200078e00ff */
[----:B0-----:R-:W-:Y:S01]  /*9ec0*/  MOV R13, 0x423e3e7c ;  /* 0x423e3e7c000d7802 */ /* 0x001fe20000000f00 */
[----:B------:R-:W-:Y:S01]  /*9ed0*/  IMAD.MOV.U32 R11, RZ, RZ, -0x7a7575f1 ;  /* 0x858a8a0fff0b7424 */ /* 0x000fe200078e00ff */
[----:B------:R0:W-:Y:S01]  /*9ee0*/  STL.128 [R1+0x410], R28 ;  /* 0x0004101c01007387 */ /* 0x0001e20000100c00 */
[----:B------:R-:W-:Y:S01]  /*9ef0*/  IMAD.MOV.U32 R12, RZ, RZ, -0x6f8f8f20 ;  /* 0x907070e0ff0c7424 */ /* 0x000fe200078e00ff */
[----:B-1----:R-:W-:Y:S01]  /*9f00*/  MOV R5, 0x58c1c199 ;  /* 0x58c1c19900057802 */ /* 0x002fe20000000f00 */
[----:B------:R-:W-:Y:S01]  /*9f10*/  IMAD.MOV.U32 R14, RZ, RZ, -0x3b4a4a8f ;  /* 0xc4b5b571ff0e7424 */ /* 0x000fe200078e00ff */
[----:B------:R1:W-:Y:S01]  /*9f20*/  STL.128 [R1+0x430], R8 ;  /* 0x0004300801007387 */ /* 0x0003e20000100c00 */
[----:B------:R-:W-:-:S02]  /*9f30*/  IMAD.MOV.U32 R15, RZ, RZ, -0x55999934 ;  /* 0xaa6666ccff0f7424 */ /* 0x000fc400078e00ff */
[----:B---3--:R-:W-:Y:S02]  /*9f40*/  HFMA2 R18, -RZ, RZ, -107.6875, -0.92822265625 ;  /* 0xd6bbbb6dff127431 */ /* 0x008fe400000001ff */
[----:B------:R-:W-:Y:S02]  /*9f50*/  IMAD.MOV.U32 R4, RZ, RZ, -0x6e7979e9 ;  /* 0x91868617ff047424 */ /* 0x000fe400078e00ff */
[----:B------:R-:W-:Y:S01]  /*9f60*/  IMAD.MOV.U32 R6, RZ, RZ, 0x271d1d3a ;  /* 0x271d1d3aff067424 */ /* 0x000fe200078e00ff */
[----:B------:R3:W-:Y:S01]  /*9f70*/  STL.128 [R1+0x440], R12 ;  /* 0x0004400c01007387 */ /* 0x0007e20000100c00 */
[----:B------:R-:W-:Y:S02]  /*9f80*/  IMAD.MOV.U32 R7, RZ, RZ, -0x466161d9 ;  /* 0xb99e9e27ff077424 */ /* 0x000fe400078e00ff */
[----:B--2---:R-:W-:Y:S02]  /*9f90*/  HFMA2 R22, -RZ, RZ, -43744, 122.875 ;  /* 0xf95757aeff167431 */ /* 0x004fe400000001ff */
[----:B------:R-:W-:-:S02]  /*9fa0*/  IMAD.MOV.U32 R27, RZ, RZ, 0x722e2e5c ;  /* 0x722e2e5cff1b7424 */ /* 0x000fc400078e00ff */
[----:B------:R-:W-:Y:S01]  /*9fb0*/  IMAD.MOV.U32 R16, RZ, RZ, -0x344f4f85 ;  /* 0xcbb0b07bff107424 */ /* 0x000fe200078e00ff */
[----:B------:R2:W-:Y:S01]  /*9fc0*/  STL.128 [R1+0x470], R4 ;  /* 0x0004700401007387 */ /* 0x0005e20000100c00 */
[----:B------:R-:W-:Y:S02]  /*9fd0*/  IMAD.MOV.U32 R17, RZ, RZ, -0x3abab58 ;  /* 0xfc5454a8ff117424 */ /* 0x000fe400078e00ff */
[----:B0-----:R-:W-:Y:S02]  /*9fe0*/  HFMA2 R28, -RZ, RZ, 11.609375, -26.109375 ;  /* 0x49cece87ff1c7431 */ /* 0x001fe400000001ff */
[----:B------:R-:W-:Y:S02]  /*9ff0*/  IMAD.MOV.U32 R19, RZ, RZ, 0x3a16162c ;  /* 0x3a16162cff137424 */ /* 0x000fe400078e00ff */
[----:B-1----:R-:W-:Y:S02]  /*a000*/  HFMA2 R8, -RZ, RZ, 0.60986328125, -748.5 ;  /* 0x38e1e1d9ff087431 */ /* 0x002fe400000001ff */
[----:B------:R-:W-:Y:S01]  /*a010*/  IMAD.MOV.U32 R9, RZ, RZ, 0x13f8f8eb ;  /* 0x13f8f8ebff097424 */ /* 0x000fe200078e00ff */
[----:B------:R-:W-:Y:S01]  /*a020*/  MOV R11, 0x33111122 ;  /* 0x33111122000b7802 */ /* 0x000fe20000000f00 */
[----:B------:R-:W-:Y:S01]  /*a030*/  IMAD.MOV.U32 R10, RZ, RZ, -0x4c6767d5 ;  /* 0xb398982bff0a7424 */ /* 0x000fe200078e00ff */
[----:B------:R-:W-:Y:S01]  /*a040*/  MOV R31, 0x7adfdfa5 ;  /* 0x7adfdfa5001f7802 */ /* 0x000fe20000000f00 */
[----:B------:R-:W-:-:S02]  /*a050*/  IMAD.MOV.U32 R20, RZ, RZ, -0x5c9e9e3e ;  /* 0xa36161c2ff147424 */ /* 0x000fc400078e00ff */
[----:B---3--:R-:W-:Y:S02]  /*a060*/  HFMA2 R14, -RZ, RZ, -0.0001695156097412109375, -0.0003678798675537109375 ;  /* 0x898e8e07ff0e7431 */ /* 0x008fe400000001ff */
[----:B------:R-:W-:Y:S01]  /*a070*/  IMAD.MOV.U32 R12, RZ, RZ, -0x4496962e ;  /* 0xbb6969d2ff0c7424 */ /* 0x000fe200078e00ff */
[----:B------:R0:W-:Y:S01]  /*a080*/  STL.128 [R1+0x480], R8 ;  /* 0x0004800801007387 */ /* 0x0001e20000100c00 */
[----:B------:R-:W-:Y:S02]  /*a090*/  IMAD.MOV.U32 R13, RZ, RZ, 0x70d9d9a9 ;  /* 0x70d9d9a9ff0d7424 */ /* 0x000fe400078e00ff */
[----:B------:R-:W-:Y:S02]  /*a0a0*/  IMAD.MOV.U32 R15, RZ, RZ, -0x586b6bcd ;  /* 0xa7949433ff0f7424 */ /* 0x000fe400078e00ff */
[----:B--2---:R-:W-:Y:S02]  /*a0b0*/  HFMA2 R6, -RZ, RZ, -8.165836334228515625e-06, -0.00015366077423095703125 ;  /* 0x80898909ff067431 */ /* 0x004fe400000001ff */
[----:B------:R-:W-:Y:S01]  /*a0c0*/  IMAD.MOV.U32 R4, RZ, RZ, -0x707373fd ;  /* 0x8f8c8c03ff047424 */ /* 0x000fe200078e00ff */
[----:B------:R1:W-:Y:S01]  /*a0d0*/  STL.128 [R1+0x400], R24 ;  /* 0x0004001801007387 */ /* 0x0003e20000100c00 */
[----:B------:R-:W-:-:S02]  /*a0e0*/  IMAD.MOV.U32 R5, RZ, RZ, -0x75e5ea7 ;  /* 0xf8a1a159ff057424 */ /* 0x000fc400078e00ff */
[----:B------:R-:W-:Y:S01]  /*a0f0*/  IMAD.MOV.U32 R7, RZ, RZ, 0x170d0d1a ;  /* 0x170d0d1aff077424 */ /* 0x000fe200078e00ff */
[----:B------:R2:W-:Y:S01]  /*a100*/  STL.128 [R1+0x490], R12 ;  /* 0x0004900c01007387 */ /* 0x0005e20000100c00 */
[----:B------:R-:W-:Y:S02]  /*a110*/  IMAD.MOV.U32 R21, RZ, RZ, 0x5f35356a ;  /* 0x5f35356aff157424 */ /* 0x000fe400078e00ff */
[----:B------:R-:W-:Y:S01]  /*a120*/  IMAD.MOV.U32 R23, RZ, RZ, -0x2f464697 ;  /* 0xd0b9b969ff177424 */ /* 0x000fe200078e00ff */
[----:B------:R3:W-:Y:S01]  /*a130*/  STL.128 [R1+0x4c0], R4 ;  /* 0x0004c00401007387 */ /* 0x0007e20000100c00 */
[----:B------:R-:W-:Y:S01]  /*a140*/  IMAD.MOV.U32 R29, RZ, RZ, -0xaaaa56 ;  /* 0xff5555aaff1d7424 */ /* 0x000fe200078e00ff */
[----:B0-----:R-:W-:Y:S01]  /*a150*/  MOV R9, 0x31e6e6d7 ;  /* 0x31e6e6d700097802 */ /* 0x001fe20000000f00 */
[----:B------:R-:W-:Y:S01]  /*a160*/  IMAD.MOV.U32 R8, RZ, RZ, -0x2540409b ;  /* 0xdabfbf65ff087424 */ /* 0x000fe200078e00ff */
[----:B------:R0:W-:Y:S01]  /*a170*/  STL.128 [R1+0x4f0], R16 ;  /* 0x0004f01001007387 */ /* 0x0001e20000100c00 */
[----:B------:R-:W-:-:S02]  /*a180*/  IMAD.MOV.U32 R10, RZ, RZ, -0x39bdbd7c ;  /* 0xc6424284ff0a7424 */ /* 0x000fc400078e00ff */
[----:B------:R-:W-:Y:S01]  /*a190*/  IMAD.MOV.U32 R11, RZ, RZ, -0x47979730 ;  /* 0xb86868d0ff0b7424 */ /* 0x000fe200078e00ff */
[----:B------:R4:W-:Y:S01]  /*a1a0*/  STL.128 [R1+0x460], R20 ;  /* 0x0004601401007387 */ /* 0x0009e20000100c00 */
[----:B------:R-:W-:Y:S01]  /*a1b0*/  IMAD.MOV.U32 R30, RZ, RZ, 0x78282850 ;  /* 0x78282850ff1e7424 */ /* 0x000fe200078e00ff */
[----:B-1----:R-:W-:Y:S01]  /*a1c0*/  MOV R25, 0x221e1e3c ;  /* 0x221e1e3c00197802 */ /* 0x002fe20000000f00 */
[----:B------:R-:W-:Y:S02]  /*a1d0*/  IMAD.MOV.U32 R24, RZ, RZ, -0x496464d3 ;  /* 0xb69b9b2dff187424 */ /* 0x000fe400078e00ff */
[----:B--2---:R-:W-:Y:S02]  /*a1e0*/  HFMA2 R12, -RZ, RZ, -3.626953125, 2.75390625 ;  /* 0xc3414182ff0c7431 */ /* 0x004fe400000001ff */
[----:B------:R-:W-:Y:S01]  /*a1f0*/  IMAD.MOV.U32 R13, RZ, RZ, -0x4f6666d7 ;  /* 0xb0999929ff0d7424 */ /* 0x000fe200078e00ff */
[----:B------:R-:W-:Y:S01]  /*a200*/  MOV R15, 0x110f0f1e ;  /* 0x110f0f1e000f7802 */ /* 0x000fe20000000f00 */
[----:B------:R-:W-:-:S02]  /*a210*/  IMAD.MOV.U32 R14, RZ, RZ, 0x772d2d5a ;  /* 0x772d2d5aff0e7424 */ /* 0x000fc400078e00ff */
[----:B---3--:R-:W-:Y:S01]  /*a220*/  HFMA2 R7, -RZ, RZ, -5.76953125, -0.0006504058837890625 ;  /* 0xc5c59154ff077431 */ /* 0x008fe200000001ff */
[----:B------:R-:W-:Y:S01]  /*a230*/  MOV R4, 0xf2f2ff0d ;  /* 0xf2f2ff0d00047802 */ /* 0x000fe20000000f00 */
[----:B------:R-:W-:Y:S01]  /*a240*/  IMAD.MOV.U32 R5, RZ, RZ, 0x6b6bd6bd ;  /* 0x6b6bd6bdff057424 */ /* 0x000fe200078e00ff */
[----:B------:R1:W-:Y:S01]  /*a250*/  STL.128 [R1+0x4d0], R8 ;  /* 0x0004d00801007387 */ /* 0x0003e20000100c00 */
[----:B------:R-:W-:Y:S01]  /*a260*/  IMAD.MOV.U32 R6, RZ, RZ, 0x6f6fdeb1 ;  /* 0x6f6fdeb1ff067424 */ /* 0x000fe200078e00ff */
[----:B0-----:R-:W-:Y:S01]  /*a270*/  MOV R17, 0x3f3f7e41 ;  /* 0x3f3f7e4100117802 */ /* 0x001fe20000000f00 */
[----:B------:R-:W-:Y:S01]  /*a280*/  IMAD.MOV.U32 R26, RZ, RZ, -0x6d7878eb ;  /* 0x92878715ff1a7424 */ /* 0x000fe200078e00ff */
[----:B------:R0:W-:Y:S01]  /*a290*/  STL.128 [R1+0x4e0], R12 ;  /* 0x0004e00c01007387 */ /* 0x0001e20000100c00 */
[----:B------:R-:W-:Y:S01]  /*a2a0*/  IMAD.MOV.U32 R27, RZ, RZ, 0x20e9e9c9 ;  /* 0x20e9e9c9ff1b7424 */ /* 0x000fe200078e00ff */
[----:B----4-:R-:W-:Y:S01]  /*a2b0*/  MOV R21, 0x7c7cf884 ;  /* 0x7c7cf88400157802 */ /* 0x010fe20000000f00 */
[----:B------:R-:W-:Y:S01]  /*a2c0*/  IMAD.MOV.U32 R16, RZ, RZ, 0x36366c5a ;  /* 0x36366c5aff107424 */ /* 0x000fe200078e00ff */
[----:B------:R2:W-:Y:S01]  /*a2d0*/  STL.128 [R1+0x510], R4 ;  /* 0x0005100401007387 */ /* 0x0005e20000100c00 */
[----:B------:R-:W-:-:S02]  /*a2e0*/  IMAD.MOV.U32 R18, RZ, RZ, -0x8080afe ;  /* 0xf7f7f502ff127424 */ /* 0x000fc400078e00ff */
[----:B------:R-:W-:Y:S01]  /*a2f0*/  IMAD.MOV.U32 R19, RZ, RZ, -0x33337cb1 ;  /* 0xcccc834fff137424 */ /* 0x000fe200078e00ff */
[----:B------:R3:W-:Y:S01]  /*a300*/  STL.128 [R1+0x4b0], R28 ;  /* 0x0004b01c01007387 */ /* 0x0007e20000100c00 */
[----:B------:R-:W-:Y:S02]  /*a310*/  IMAD.MOV.U32 R20, RZ, RZ, 0x6363c6a5 ;  /* 0x6363c6a5ff147424 */ /* 0x000fe400078e00ff */
[----:B------:R-:W-:Y:S01]  /*a320*/  IMAD.MOV.U32 R22, RZ, RZ, 0x7777ee99 ;  /* 0x7777ee99ff167424 */ /* 0x000fe200078e00ff */
[----:B-1----:R-:W-:Y:S01]  /*a330*/  MOV R10, 0x6767cea9 ;  /* 0x6767cea9000a7802 */ /* 0x002fe20000000f00 */
[----:B------:R-:W-:Y:S01]  /*a340*/  IMAD.MOV.U32 R8, RZ, RZ, 0x30306050 ;  /* 0x30306050ff087424 */ /* 0x000fe200078e00ff */
[----:B------:R1:W-:Y:S01]  /*a350*/  STL.128 [R1+0x4a0], R24 ;  /* 0x0004a01801007387 */ /* 0x0003e20000100c00 */
[----:B------:R-:W-:Y:S02]  /*a360*/  IMAD.MOV.U32 R9, RZ, RZ, 0x1010203 ;  /* 0x01010203ff097424 */ /* 0x000fe400078e00ff */
[----:B0-----:R-:W-:-:S02]  /*a370*/  HFMA2 R13, -RZ, RZ, -125.4375, -0.33642578125 ;  /* 0xd7d7b562ff0d7431 */ /* 0x001fc400000001ff */
[----:B------:R-:W-:Y:S01]  /*a380*/  IMAD.MOV.U32 R11, RZ, RZ, 0x2b2b567d ;  /* 0x2b2b567dff0b7424 */ /* 0x000fe200078e00ff */
[----:B------:R0:W-:Y:S01]  /*a390*/  STL.128 [R1+0x590], R16 ;  /* 0x0005901001007387 */ /* 0x0001e20000100c00 */
[----:B------:R-:W-:Y:S01]  /*a3a0*/  IMAD.MOV.U32 R12, RZ, RZ, -0x10118e7 ;  /* 0xfefee719ff0c7424 */ /* 0x000fe200078e00ff */
[----:B--2---:R-:W-:Y:S01]  /*a3b0*/  MOV R5, 0xd4d4b367 ;  /* 0xd4d4b36700057802 */ /* 0x004fe20000000f00 */
[----:B------:R-:W-:Y:S01]  /*a3c0*/  IMAD.MOV.U32 R14, RZ, RZ, -0x5454b21a ;  /* 0xabab4de6ff0e7424 */ /* 0x000fe200078e00ff */
[----:B------:R2:W-:Y:S01]  /*a3d0*/  STL.128 [R1+0x520], R8 ;  /* 0x0005200801007387 */ /* 0x0005e20000100c00 */
[----:B------:R-:W-:Y:S02]  /*a3e0*/  IMAD.MOV.U32 R15, RZ, RZ, 0x7676ec9a ;  /* 0x7676ec9aff0f7424 */ /* 0x000fe400078e00ff */
[----:B---3--:R-:W-:Y:S02]  /*a3f0*/  HFMA2 R30, -RZ, RZ, 7.27734375, -0.0004141330718994140625 ;  /* 0x47478ec9ff1e7431 */ /* 0x008fe400000001ff */
[----:B------:R-:W-:-:S02]  /*a400*/  IMAD.MOV.U32 R4, RZ, RZ, -0x5252be14 ;  /* 0xadad41ecff047424 */ /* 0x000fc400078e00ff */
[----:B------:R-:W-:Y:S01]  /*a410*/  IMAD.MOV.U32 R6, RZ, RZ, -0x5d5da003 ;  /* 0xa2a25ffdff067424 */ /* 0x000fe200078e00ff */
[----:B------:R3:W-:Y:S01]  /*a420*/  STL.128 [R1+0x530], R12 ;  /* 0x0005300c01007387 */ /* 0x0007e20000100c00 */
[----:B------:R-:W-:Y:S01]  /*a430*/  IMAD.MOV.U32 R7, RZ, RZ, -0x5050ba16 ;  /* 0xafaf45eaff077424 */ /* 0x000fe200078e00ff */
[----:B-1----:R-:W-:Y:S01]  /*a440*/  MOV R24, 0xcaca8f45 ;  /* 0xcaca8f4500187802 */ /* 0x002fe20000000f00 */
[----:B------:R-:W-:Y:S01]  /*a450*/  IMAD.MOV.U32 R23, RZ, RZ, 0x7b7bf68d ;  /* 0x7b7bf68dff177424 */ /* 0x000fe200078e00ff */
[----:B------:R-:W-:Y:S01]  /*a460*/  MOV R27, 0x7d7dfa87 ;  /* 0x7d7dfa87001b7802 */ /* 0x000fe20000000f00 */
[----:B------:R-:W-:Y:S01]  /*a470*/  IMAD.MOV.U32 R25, RZ, RZ, -0x7d7de063 ;  /* 0x82821f9dff197424 */ /* 0x000fe200078e00ff */
[----:B------:R1:W-:Y:S01]  /*a480*/  STL.128 [R1+0x560], R4 ;  /* 0x0005600401007387 */ /* 0x0003e20000100c00 */
[----:B------:R-:W-:Y:S02]  /*a490*/  IMAD.MOV.U32 R26, RZ, RZ, -0x363676c0 ;  /* 0xc9c98940ff1a7424 */ /* 0x000fe400078e00ff */
[----:B0-----:R-:W-:-:S02]  /*a4a0*/  HFMA2 R16, -RZ, RZ, 0.040313720703125, 51.84375 ;  /* 0x2929527bff107431 */ /* 0x001fc400000001ff */
[----:B------:R-:W-:Y:S02]  /*a4b0*/  IMAD.MOV.U32 R28, RZ, RZ, -0x50510eb ;  /* 0xfafaef15ff1c7424 */ /* 0x000fe400078e00ff */
[----:B--2---:R-:W-:Y:S02]  /*a4c0*/  HFMA2 R8, -RZ, RZ, -0.0045013427734375, 0.01512908935546875 ;  /* 0x9c9c23bfff087431 */ /* 0x004fe400000001ff */
[----:B------:R-:W-:Y:S01]  /*a4d0*/  IMAD.MOV.U32 R9, RZ, RZ, -0x5b5bac09 ;  /* 0xa4a453f7ff097424 */ /* 0x000fe200078e00ff */
[----:B------:R-:W-:Y:S01]  /*a4e0*/  MOV R11, 0xc0c09b5b ;  /* 0xc0c09b5b000b7802 */ /* 0x000fe20000000f00 */
[----:B------:R-:W-:Y:S01]  /*a4f0*/  IMAD.MOV.U32 R10, RZ, RZ, 0x7272e496 ;  /* 0x7272e496ff0a7424 */ /* 0x000fe200078e00ff */
[----:B------:R0:W-:Y:S01]  /*a500*/  STL.128 [R1+0x500], R20 ;  /* 0x0005001401007387 */ /* 0x0001e20000100c00 */
[----:B------:R-:W-:Y:S02]  /*a510*/  IMAD.MOV.U32 R29, RZ, RZ, 0x5959b2eb ;  /* 0x5959b2ebff1d7424 */ /* 0x000fe400078e00ff */
[----:B---3--:R-:W-:-:S02]  /*a520*/  HFMA2 R14, -RZ, RZ, -0.000924587249755859375, 1.419921875 ;  /* 0x93933daeff0e7431 */ /* 0x008fc400000001ff */
[----:B------:R-:W-:Y:S01]  /*a530*/  IMAD.MOV.U32 R12, RZ, RZ, -0x48488a3e ;  /* 0xb7b775c2ff0c7424 */ /* 0x000fe200078e00ff */
[----:B------:R2:W-:Y:S01]  /*a540*/  STL.128 [R1+0x570], R8 ;  /* 0x0005700801007387 */ /* 0x0005e20000100c00 */
[----:B------:R-:W-:Y:S01]  /*a550*/  IMAD.MOV.U32 R13, RZ, RZ, -0x2021ee4 ;  /* 0xfdfde11cff0d7424 */ /* 0x000fe200078e00ff */
[----:B------:R-:W-:Y:S01]  /*a560*/  MOV R19, 0x84841397 ;  /* 0x8484139700137802 */ /* 0x000fe20000000f00 */
[----:B------:R-:W-:Y:S02]  /*a570*/  IMAD.MOV.U32 R15, RZ, RZ, 0x26264c6a ;  /* 0x26264c6aff0f7424 */ /* 0x000fe400078e00ff */
[----:B-1----:R-:W-:Y:S02]  /*a580*/  HFMA2 R6, -RZ, RZ, 0.1622314453125, 809.5 ;  /* 0x31316253ff067431 */ /* 0x002fe400000001ff */
[----:B------:R-:W-:Y:S01]  /*a590*/  IMAD.MOV.U32 R4, RZ, RZ, 0x7171e293 ;  /* 0x7171e293ff047424 */ /* 0x000fe200078e00ff */
[----:B------:R1:W-:Y:S01]  /*a5a0*/  STL.128 [R1+0x540], R24 ;  /* 0x0005401801007387 */ /* 0x0003e20000100c00 */
[----:B------:R-:W-:-:S02]  /*a5b0*/  IMAD.MOV.U32 R5, RZ, RZ, -0x2727548d ;  /* 0xd8d8ab73ff057424 */ /* 0x000fc400078e00ff */
[----:B------:R-:W-:Y:S01]  /*a5c0*/  IMAD.MOV.U32 R7, RZ, RZ, 0x15152a3f ;  /* 0x15152a3fff077424 */ /* 0x000fe200078e00ff */
[----:B------:R3:W-:Y:S01]  /*a5d0*/  STL.128 [R1+0x580], R12 ;  /* 0x0005800c01007387 */ /* 0x0007e20000100c00 */
[----:B------:R-:W-:Y:S02]  /*a5e0*/  IMAD.MOV.U32 R31, RZ, RZ, -0xf0f04f5 ;  /* 0xf0f0fb0bff1f7424 */ /* 0x000fe400078e00ff */
[----:B0-----:R-:W-:Y:S02]  /*a5f0*/  HFMA2 R20, -RZ, RZ, 0.2626953125, 2232 ;  /* 0x3434685cff147431 */ /* 0x001fe400000001ff */
[----:B------:R-:W-:Y:S01]  /*a600*/  IMAD.MOV.U32 R17, RZ, RZ, -0x1c1c22c2 ;  /* 0xe3e3dd3eff117424 */ /* 0x000fe200078e00ff */
[----:B------:R0:W-:Y:S01]  /*a610*/  STL.128 [R1+0x5b0], R4 ;  /* 0x0005b00401007387 */ /* 0x0001e20000100c00 */
[----:B------:R-:W-:Y:S01]  /*a620*/  IMAD.MOV.U32 R18, RZ, RZ, 0x2f2f5e71 ;  /* 0x2f2f5e71ff127424 */ /* 0x000fe200078e00ff */
[----:B--2---:R-:W-:Y:S01]  /*a630*/  MOV R9, 0xc7c79552 ;  /* 0xc7c7955200097802 */ /* 0x004fe20000000f00 */
[----:B------:R-:W-:Y:S01]  /*a640*/  IMAD.MOV.U32 R8, RZ, RZ, 0x404080c ;  /* 0x0404080cff087424 */ /* 0x000fe200078e00ff */
[----:B------:R-:W-:Y:S01]  /*a650*/  MOV R23, 0xf1f1f908 ;  /* 0xf1f1f90800177802 */ /* 0x000fe20000000f00 */
[----:B------:R-:W-:Y:S01]  /*a660*/  IMAD.MOV.U32 R10, RZ, RZ, 0x23234665 ;  /* 0x23234665ff0a7424 */ /* 0x000fe200078e00ff */
[----:B------:R2:W-:Y:S01]  /*a670*/  STL.128 [R1+0x550], R28 ;  /* 0x0005501c01007387 */ /* 0x0005e20000100c00 */
[----:B------:R-:W-:-:S02]  /*a680*/  IMAD.MOV.U32 R11, RZ, RZ, -0x3c3c62a2 ;  /* 0xc3c39d5eff0b7424 */ /* 0x000fc400078e00ff */
[----:B-1----:R-:W-:Y:S02]  /*a690*/  HFMA2 R26, -RZ, RZ, -7.62939453125e-06, 0.0037136077880859375 ;  /* 0x80801b9bff1a7431 */ /* 0x002fe400000001ff */
[----:B------:R-:W-:Y:S01]  /*a6a0*/  IMAD.MOV.U32 R21, RZ, RZ, -0x5a5aae0c ;  /* 0xa5a551f4ff157424 */ /* 0x000fe200078e00ff */
[----:B------:R1:W-:Y:S01]  /*a6b0*/  STL.128 [R1+0x630], R16 ;  /* 0x0006301001007387 */ /* 0x0003e20000100c00 */
[----:B------:R-:W-:Y:S02]  /*a6c0*/  IMAD.MOV.U32 R22, RZ, RZ, -0x1a1a2ecc ;  /* 0xe5e5d134ff167424 */ /* 0x000fe400078e00ff */
[----:B---3--:R-:W-:Y:S02]  /*a6d0*/  HFMA2 R12, -RZ, RZ, 0.0019989013671875, 0.1298828125 ;  /* 0x18183028ff0c7431 */ /* 0x008fe400000001ff */
[----:B------:R-:W-:Y:S01]  /*a6e0*/  IMAD.MOV.U32 R13, RZ, RZ, -0x6969c85f ;  /* 0x969637a1ff0d7424 */ /* 0x000fe200078e00ff */
[----:B------:R3:W-:Y:S01]  /*a6f0*/  STL.128 [R1+0x5c0], R8 ;  /* 0x0005c00801007387 */ /* 0x0007e20000100c00 */
[----:B------:R-:W-:-:S02]  /*a700*/  IMAD.MOV.U32 R14, RZ, RZ, 0x5050a0f ;  /* 0x05050a0fff0e7424 */ /* 0x000fc400078e00ff */
[----:B0-----:R-:W-:Y:S01]  /*a710*/  HFMA2 R4, -RZ, RZ, 0.00015366077423095703125, 0.000745296478271484375 ;  /* 0x0909121bff047431 */ /* 0x001fe200000001ff */
[----:B------:R-:W-:Y:S01]  /*a720*/  MOV R15, 0x9a9a2fb5 ;  /* 0x9a9a2fb5000f7802 */ /* 0x000fe20000000f00 */
[----:B------:R-:W-:Y:S01]  /*a730*/  IMAD.MOV.U32 R5, RZ, RZ, -0x7c7ce262 ;  /* 0x83831d9eff057424 */ /* 0x000fe200078e00ff */
[----:B------:R-:W-:Y:S01]  /*a740*/  MOV R7, 0x1a1a342e ;  /* 0x1a1a342e00077802 */ /* 0x000fe20000000f00 */
[----:B------:R-:W-:Y:S01]  /*a750*/  IMAD.MOV.U32 R6, RZ, RZ, 0x2c2c5874 ;  /* 0x2c2c5874ff067424 */ /* 0x000fe200078e00ff */
[----:B------:R0:W-:Y:S01]  /*a760*/  STL.128 [R1+0x5a0], R20 ;  /* 0x0005a01401007387 */ /* 0x0001e20000100c00 */
[----:B--2---:R-:W-:Y:S01]  /*a770*/  IMAD.MOV.U32 R28, RZ, RZ, -0x141432da ;  /* 0xebebcd26ff1c7424 */ /* 0x004fe200078e00ff */
[----:B------:R-:W-:Y:S01]  /*a780*/  MOV R29, 0x27274e69 ;  /* 0x27274e69001d7802 */ /* 0x000fe20000000f00 */
[----:B------:R-:W-:Y:S01]  /*a790*/  IMAD.MOV.U32 R30, RZ, RZ, -0x4d4d8033 ;  /* 0xb2b27fcdff1e7424 */ /* 0x000fe200078e00ff */
[----:B------:R2:W-:Y:S01]  /*a7a0*/  STL.128 [R1+0x5d0], R12 ;  /* 0x0005d00c01007387 */ /* 0x0005e20000100c00 */
[----:B------:R-:W-:-:S02]  /*a7b0*/  IMAD.MOV.U32 R31, RZ, RZ, 0x7575ea9f ;  /* 0x7575ea9fff1f7424 */ /* 0x000fc400078e00ff */
[----:B-1----:R-:W-:Y:S02]  /*a7c0*/  HFMA2 R18, -RZ, RZ, 0.52734375, 8768 ;  /* 0x38387048ff127431 */ /* 0x002fe400000001ff */
[----:B------:R-:W-:Y:S01]  /*a7d0*/  IMAD.MOV.U32 R24, RZ, RZ, 0x7070e09 ;  /* 0x07070e09ff187424 */ /* 0x000fe200078e00ff */
[----:B------:R1:W-:Y:S01]  /*a7e0*/  STL.128 [R1+0x600], R4 ;  /* 0x0006000401007387 */ /* 0x0003e20000100c00 */
[----:B---3--:R-:W-:Y:S02]  /*a7f0*/  HFMA2 R10, -RZ, RZ, 203.25, -0.30810546875 ;  /* 0x5a5ab4eeff0a7431 */ /* 0x008fe400000001ff */
[----:B------:R-:W-:Y:S02]  /*a800*/  IMAD.MOV.U32 R8, RZ, RZ, 0x1b1b362d ;  /* 0x1b1b362dff087424 */ /* 0x000fe400078e00ff */
[----:B------:R-:W-:Y:S01]  /*a810*/  IMAD.MOV.U32 R9, RZ, RZ, 0x6e6edcb2 ;  /* 0x6e6edcb2ff097424 */ /* 0x000fe200078e00ff */
[----:B------:R3:W-:Y:S01]  /*a820*/  STL.128 [R1+0x5f0], R28 ;  /* 0x0005f01c01007387 */ /* 0x0007e20000100c00 */
[----:B------:R-:W-:-:S02]  /*a830*/  IMAD.MOV.U32 R11, RZ, RZ, -0x5f5fa405 ;  /* 0xa0a05bfbff0b7424 */ /* 0x000fc400078e00ff */
[----:B------:R-:W-:Y:S02]  /*a840*/  IMAD.MOV.U32 R25, RZ, RZ, 0x12122436 ;  /* 0x12122436ff197424 */ /* 0x000fe400078e00ff */
[----:B0-----:R-:W-:Y:S02]  /*a850*/  HFMA2 R23, -RZ, RZ, -6068, -2.5859375 ;  /* 0xededc12cff177431 */ /* 0x001fe400000001ff */
[----:B------:R-:W-:Y:S01]  /*a860*/  IMAD.MOV.U32 R27, RZ, RZ, -0x1d1d20c3 ;  /* 0xe2e2df3dff1b7424 */ /* 0x000fe200078e00ff */
[----:B------:R0:W-:Y:S01]  /*a870*/  STL.128 [R1+0x610], R8 ;  /* 0x0006100801007387 */ /* 0x0001e20000100c00 */
[----:B--2---:R-:W-:Y:S01]  /*a880*/  IMAD.MOV.U32 R12, RZ, RZ, 0x5252a4f6 ;  /* 0x5252a4f6ff0c7424 */ /* 0x004fe200078e00ff */
[----:B------:R-:W-:Y:S01]  /*a890*/  MOV R13, 0x3b3b764d ;  /* 0x3b3b764d000d7802 */ /* 0x000fe20000000f00 */
[----:B------:R-:W-:Y:S01]  /*a8a0*/  IMAD.MOV.U32 R14, RZ, RZ, -0x2929489f ;  /* 0xd6d6b761ff0e7424 */ /* 0x000fe200078e00ff */
[----:B------:R2:W-:Y:S01]  /*a8b0*/  STL.128 [R1+0x5e0], R24 ;  /* 0x0005e01801007387 */ /* 0x0005e20000100c00 */
[----:B------:R-:W-:Y:S01]  /*a8c0*/  IMAD.MOV.U32 R15, RZ, RZ, -0x4c4c8232 ;  /* 0xb3b37dceff0f7424 */ /* 0x000fe200078e00ff */
[----:B-1----:R-:W-:Y:S01]  /*a8d0*/  MOV R5, 0xfcfce31f ;  /* 0xfcfce31f00057802 */ /* 0x002fe20000000f00 */
[----:B------:R-:W-:-:S02]  /*a8e0*/  IMAD.MOV.U32 R4, RZ, RZ, 0x20204060 ;  /* 0x20204060ff047424 */ /* 0x000fc400078e00ff */
[----:B------:R-:W-:Y:S01]  /*a8f0*/  IMAD.MOV.U32 R6, RZ, RZ, -0x4e4e8638 ;  /* 0xb1b179c8ff067424 */ /* 0x000fe200078e00ff */
[----:B------:R1:W-:Y:S01]  /*a900*/  STL.128 [R1+0x620], R12 ;  /* 0x0006200c01007387 */ /* 0x0003e20000100c00 */
[----:B------:R-:W-:Y:S02]  /*a910*/  IMAD.MOV.U32 R7, RZ, RZ, 0x5b5bb6ed ;  /* 0x5b5bb6edff077424 */ /* 0x000fe400078e00ff */
[----:B---3--:R-:W-:Y:S02]  /*a920*/  HFMA2 R28, -RZ, RZ, 3.630859375, -0.00010329484939575195312 ;  /* 0x434386c5ff1c7431 */ /* 0x008fe400000001ff */
[----:B------:R-:W-:Y:S01]  /*a930*/  IMAD.MOV.U32 R16, RZ, RZ, -0x6d6dc053 ;  /* 0x92923fadff107424 */ /* 0x000fe200078e00ff */
[----:B------:R-:W-:Y:S01]  /*a940*/  MOV R31, 0x85851194 ;  /* 0x85851194001f7802 */ /* 0x000fe20000000f00 */
[----:B------:R-:W-:Y:S02]  /*a950*/  IMAD.MOV.U32 R17, RZ, RZ, -0x6262de44 ;  /* 0x9d9d21bcff117424 */ /* 0x000fe400078e00ff */
[----:B0-----:R-:W-:-:S02]  /*a960*/  HFMA2 R8, -RZ, RZ, 3284, -75.875 ;  /* 0x6a6ad4beff087431 */ /* 0x001fc400000001ff */
[----:B------:R-:W-:Y:S01]  /*a970*/  IMAD.MOV.U32 R9, RZ, RZ, -0x343472ba ;  /* 0xcbcb8d46ff097424 */ /* 0x000fe200078e00ff */
[----:B------:R-:W-:Y:S01]  /*a980*/  MOV R11, 0x3939724b ;  /* 0x3939724b000b7802 */ /* 0x000fe20000000f00 */
[----:B------:R-:W-:Y:S01]  /*a990*/  IMAD.MOV.U32 R10, RZ, RZ, -0x41419827 ;  /* 0xbebe67d9ff0a7424 */ /* 0x000fe200078e00ff */
[----:B------:R0:W-:Y:S01]  /*a9a0*/  STL.128 [R1+0x650], R4 ;  /* 0x0006500401007387 */ /* 0x0001e20000100c00 */
[----:B------:R-:W-:Y:S01]  /*a9b0*/  IMAD.MOV.U32 R19, RZ, RZ, -0xa0a0efc ;  /* 0xf5f5f104ff137424 */ /* 0x000fe200078e00ff */
[----:B--2---:R-:W-:Y:S01]  /*a9c0*/  MOV R25, 0xefefc52a ;  /* 0xefefc52a00197802 */ /* 0x004fe20000000f00 */
[----:B------:R-:W-:Y:S01]  /*a9d0*/  IMAD.MOV.U32 R20, RZ, RZ, 0x5353a6f5 ;  /* 0x5353a6f5ff147424 */ /* 0x000fe200078e00ff */
[----:B------:R2:W-:Y:S01]  /*a9e0*/  STL.128 [R1+0x660], R8 ;  /* 0x0006600801007387 */ /* 0x0005e20000100c00 */
[----:B------:R-:W-:Y:S02]  /*a9f0*/  IMAD.MOV.U32 R21, RZ, RZ, -0x2e2e4698 ;  /* 0xd1d1b968ff157424 */ /* 0x000fe400078e00ff */
[----:B-1----:R-:W-:-:S02]  /*aa00*/  HFMA2 R14, -RZ, RZ, 139, -0.1533203125 ;  /* 0x5858b0e8ff0e7431 */ /* 0x002fc400000001ff */
[----:B------:R-:W-:Y:S01]  /*aa10*/  IMAD.MOV.U32 R12, RZ, RZ, 0x4a4a94de ;  /* 0x4a4a94deff0c7424 */ /* 0x000fe200078e00ff */
[----:B------:R1:W-:Y:S01]  /*aa20*/  STL.128 [R1+0x6d0], R16 ;  /* 0x0006d01001007387 */ /* 0x0003e20000100c00 */
[----:B------:R-:W-:Y:S02]  /*aa30*/  IMAD.MOV.U32 R13, RZ, RZ, 0x4c4c98d4 ;  /* 0x4c4c98d4ff0d7424 */ /* 0x000fe400078e00ff */
[----:B------:R-:W-:Y:S02]  /*aa40*/  IMAD.MOV.U32 R15, RZ, RZ, -0x30307ab6 ;  /* 0xcfcf854aff0f7424 */ /* 0x000fe400078e00ff */
[----:B------:R-:W-:Y:S02]  /*aa50*/  IMAD.MOV.U32 R22, RZ, RZ, RZ ;  /* 0x000000ffff167224 */ /* 0x000fe400078e00ff */
[----:B------:R-:W-:Y:S02]  /*aa60*/  IMAD.MOV.U32 R24, RZ, RZ, -0x2f2f4495 ;  /* 0xd0d0bb6bff187424 */ /* 0x000fe400078e00ff */
[----:B0-----:R-:W-:-:S02]  /*aa70*/  HFMA2 R6, -RZ, RZ, 3.063678741455078125e-05, 6.139278411865234375e-05 ;  /* 0x02020406ff067431 */ /* 0x001fc400000001ff */
[----:B------:R-:W-:Y:S01]  /*aa80*/  IMAD.MOV.U32 R4, RZ, RZ, 0x45458acf ;  /* 0x45458acfff047424 */ /* 0x000fe200078e00ff */
[----:B------:R0:W-:Y:S01]  /*aa90*/  STL.128 [R1+0x670], R12 ;  /* 0x0006700c01007387 */ /* 0x0001e20000100c00 */
[----:B------:R-:W-:Y:S01]  /*aaa0*/  IMAD.MOV.U32 R5, RZ, RZ, -0x60616f0 ;  /* 0xf9f9e910ff057424 */ /* 0x000fe200078e00ff */
[----:B--2---:R-:W-:Y:S01]  /*aab0*/  MOV R9, 0x3c3c7844 ;  /* 0x3c3c784400097802 */ /* 0x004fe20000000f00 */
[----:B------:R-:W-:Y:S01]  /*aac0*/  IMAD.MOV.U32 R7, RZ, RZ, 0x7f7ffe81 ;  /* 0x7f7ffe81ff077424 */ /* 0x000fe200078e00ff */
[----:B------:R2:W-:Y:S01]  /*aad0*/  STL.128 [R1+0x640], R20 ;  /* 0x0006401401007387 */ /* 0x0005e20000100c00 */
[----:B------:R-:W-:Y:S01]  /*aae0*/  IMAD.MOV.U32 R8, RZ, RZ, 0x5050a0f0 ;  /* 0x5050a0f0ff087424 */ /* 0x000fe200078e00ff */
[----:B-1----:R-:W-:Y:S01]  /*aaf0*/  MOV R17, 0x5e5ebce2 ;  /* 0x5e5ebce200117802 */ /* 0x002fe20000000f00 */
[----:B------:R-:W-:Y:S01]  /*ab00*/  IMAD.MOV.U32 R10, RZ, RZ, -0x6060da46 ;  /* 0x9f9f25baff0a7424 */ /* 0x000fe200078e00ff */
[----:B------:R1:W-:Y:S01]  /*ab10*/  STL.128 [R1+0x6a0], R4 ;  /* 0x0006a00401007387 */ /* 0x0003e20000100c00 */
[----:B------:R-:W-:-:S02]  /*ab20*/  IMAD.MOV.U32 R11, RZ, RZ, -0x5757b41d ;  /* 0xa8a84be3ff0b7424 */ /* 0x000fc400078e00ff */
[----:B------:R-:W-:Y:S02]  /*ab30*/  IMAD.MOV.U32 R26, RZ, RZ, -0x5555b01b ;  /* 0xaaaa4fe5ff1a7424 */ /* 0x000fe400078e00ff */
[----:B------:R-:W-:Y:S01]  /*ab40*/  IMAD.MOV.U32 R27, RZ, RZ, -0x40412ea ;  /* 0xfbfbed16ff1b7424 */ /* 0x000fe200078e00ff */
[----:B------:R3:W-:Y:S01]  /*ab50*/  STL.128 [R1+0x6b0], R8 ;  /* 0x0006b00801007387 */ /* 0x0007e20000100c00 */
[----:B------:R-:W-:Y:S02]  /*ab60*/  IMAD.MOV.U32 R29, RZ, RZ, 0x4d4d9ad7 ;  /* 0x4d4d9ad7ff1d7424 */ /* 0x000fe400078e00ff */
[----:B0-----:R-:W-:Y:S02]  /*ab70*/  HFMA2 R12, -RZ, RZ, 42.53125, -0.01357269287109375 ;  /* 0x5151a2f3ff0c7431 */ /* 0x001fe400000001ff */
[----:B------:R-:W-:Y:S01]  /*ab80*/  IMAD.MOV.U32 R13, RZ, RZ, -0x5c5ca202 ;  /* 0xa3a35dfeff0d7424 */ /* 0x000fe200078e00ff */
[----:B------:R-:W-:Y:S01]  /*ab90*/  MOV R15, 0x8f8f058a ;  /* 0x8f8f058a000f7802 */ /* 0x000fe20000000f00 */
[----:B------:R-:W-:Y:S01]  /*aba0*/  IMAD.MOV.U32 R14, RZ, RZ, 0x404080c0 ;  /* 0x404080c0ff0e7424 */ /* 0x000fe200078e00ff */
[----:B--2---:R-:W-:Y:S01]  /*abb0*/  MOV R21, 0xb6b677c1 ;  /* 0xb6b677c100157802 */ /* 0x004fe20000000f00 */
[----:B------:R-:W-:Y:S01]  /*abc0*/  IMAD.MOV.U32 R30, RZ, RZ, 0x33336655 ;  /* 0x33336655ff1e7424 */ /* 0x000fe200078e00ff */
[----:B------:R0:W-:Y:S01]  /*abd0*/  STL.128 [R1+0x680], R24 ;  /* 0x0006801801007387 */ /* 0x0001e20000100c00 */
[----:B------:R-:W-:-:S02]  /*abe0*/  IMAD.MOV.U32 R16, RZ, RZ, -0x21215887 ;  /* 0xdedea779ff107424 */ /* 0x000fc400078e00ff */
[----:B-1----:R-:W-:Y:S02]  /*abf0*/  HFMA2 R4, -RZ, RZ, 0.00049591064453125, 0.0081787109375 ;  /* 0x10102030ff047431 */ /* 0x002fe400000001ff */
[----:B------:R-:W-:Y:S01]  /*ac00*/  IMAD.MOV.U32 R5, RZ, RZ, -0x1ae6 ;  /* 0xffffe51aff057424 */ /* 0x000fe200078e00ff */
[----:B------:R-:W-:Y:S01]  /*ac10*/  MOV R7, 0xd2d2bf6d ;  /* 0xd2d2bf6d00077802 */ /* 0x000fe20000000f00 */
[----:B------:R-:W-:Y:S01]  /*ac20*/  IMAD.MOV.U32 R6, RZ, RZ, -0xc0c02f2 ;  /* 0xf3f3fd0eff067424 */ /* 0x000fe200078e00ff */
[----:B------:R1:W-:Y:S01]  /*ac30*/  STL.128 [R1+0x6c0], R12 ;  /* 0x0006c00c01007387 */ /* 0x0003e20000100c00 */
[----:B------:R-:W-:Y:S02]  /*ac40*/  IMAD.MOV.U32 R18, RZ, RZ, 0xb0b161d ;  /* 0x0b0b161dff127424 */ /* 0x000fe400078e00ff */
[----:B---3--:R-:W-:Y:S02]  /*ac50*/  HFMA2 R10, -RZ, RZ, 0.000863552093505859375, 0.0242462158203125 ;  /* 0x13132635ff0a7431 */ /* 0x008fe400000001ff */
[----:B------:R-:W-:Y:S01]  /*ac60*/  IMAD.MOV.U32 R8, RZ, RZ, -0x32327eb4 ;  /* 0xcdcd814cff087424 */ /* 0x000fe200078e00ff */
[----:B------:R2:W-:Y:S01]  /*ac70*/  STL.128 [R1+0x6f0], R4 ;  /* 0x0006f00401007387 */ /* 0x0005e20000100c00 */
[----:B------:R-:W-:-:S02]  /*ac80*/  IMAD.MOV.U32 R9, RZ, RZ, 0xc0c1814 ;  /* 0x0c0c1814ff097424 */ /* 0x000fc400078e00ff */
[----:B------:R-:W-:Y:S01]  /*ac90*/  IMAD.MOV.U32 R11, RZ, RZ, -0x13133cd1 ;  /* 0xececc32fff0b7424 */ /* 0x000fe200078e00ff */
[----:B------:R3:W-:Y:S01]  /*aca0*/  STL.128 [R1+0x690], R28 ;  /* 0x0006901c01007387 */ /* 0x0007e20000100c00 */
[----:B------:R-:W-:Y:S02]  /*acb0*/  IMAD.MOV.U32 R19, RZ, RZ, -0x2424528a ;  /* 0xdbdbad76ff137424 */ /* 0x000fe400078e00ff */
[----:B0-----:R-:W-:Y:S02]  /*acc0*/  HFMA2 R24, -RZ, RZ, -4.765625, -0.000895977020263671875 ;  /* 0xc4c49357ff187431 */ /* 0x001fe400000001ff */
[----:B------:R-:W-:Y:S01]  /*acd0*/  IMAD.MOV.U32 R20, RZ, RZ, -0x43439c21 ;  /* 0xbcbc63dfff147424 */ /* 0x000fe200078e00ff */
[----:B------:R0:W-:Y:S01]  /*ace0*/  STL.128 [R1+0x700], R8 ;  /* 0x0007000801007387 */ /* 0x0001e20000100c00 */
[----:B------:R-:W-:Y:S01]  /*acf0*/  IMAD.MOV.U32 R22, RZ, RZ, -0x2525508b ;  /* 0xdadaaf75ff167424 */ /* 0x000fe200078e00ff */
[----:B------:R-:W-:Y:S01]  /*ad00*/  MOV R27, 0x3d3d7a47 ;  /* 0x3d3d7a47001b7802 */ /* 0x000fe20000000f00 */
[----:B------:R-:W-:Y:S01]  /*ad10*/  IMAD.MOV.U32 R23, RZ, RZ, 0x21214263 ;  /* 0x21214263ff177424 */ /* 0x000fe200078e00ff */
[----:B-1----:R-:W-:Y:S01]  /*ad20*/  MOV R13, 0x979735a2 ;  /* 0x979735a2000d7802 */ /* 0x002fe20000000f00 */
[----:B------:R-:W-:Y:S01]  /*ad30*/  IMAD.MOV.U32 R12, RZ, RZ, 0x5f5fbee1 ;  /* 0x5f5fbee1ff0c7424 */ /* 0x000fe200078e00ff */
[----:B------:R1:W-:Y:S01]  /*ad40*/  STL.128 [R1+0x770], R16 ;  /* 0x0007701001007387 */ /* 0x0003e20000100c00 */
[----:B------:R-:W-:Y:S01]  /*ad50*/  IMAD.MOV.U32 R14, RZ, RZ, 0x444488cc ;  /* 0x444488ccff0e7424 */ /* 0x000fe200078e00ff */
[----:B--2---:R-:W-:Y:S01]  /*ad60*/  MOV R5, 0x81811998 ;  /* 0x8181199800057802 */ /* 0x004fe20000000f00 */
[----:B------:R-:W-:Y:S01]  /*ad70*/  IMAD.MOV.U32 R15, RZ, RZ, 0x17172e39 ;  /* 0x17172e39ff0f7424 */ /* 0x000fe200078e00ff */
[----:B------:R2:W-:Y:S01]  /*ad80*/  STL.128 [R1+0x6e0], R20 ;  /* 0x0006e01401007387 */ /* 0x0005e20000100c00 */
[----:B------:R-:W-:-:S02]  /*ad90*/  IMAD.MOV.U32 R4, RZ, RZ, 0x6060c0a0 ;  /* 0x6060c0a0ff047424 */ /* 0x000fc400078e00ff */
[----:B---3--:R-:W-:Y:S02]  /*ada0*/  HFMA2 R30, -RZ, RZ, 0.0024890899658203125, 0.1927490234375 ;  /* 0x1919322bff1e7431 */ /* 0x008fe400000001ff */
[----:B------:R-:W-:Y:S01]  /*adb0*/  IMAD.MOV.U32 R6, RZ, RZ, 0x4f4f9ed1 ;  /* 0x4f4f9ed1ff067424 */ /* 0x000fe200078e00ff */
[----:B------:R3:W-:Y:S01]  /*adc0*/  STL.128 [R1+0x710], R12 ;  /* 0x0007100c01007387 */ /* 0x0007e20000100c00 */
[----:B------:R-:W-:Y:S02]  /*add0*/  IMAD.MOV.U32 R7, RZ, RZ, -0x23235c81 ;  /* 0xdcdca37fff077424 */ /* 0x000fe400078e00ff */
[----:B0-----:R-:W-:Y:S02]  /*ade0*/  HFMA2 R8, -RZ, RZ, 0.0119781494140625, 4.3984375 ;  /* 0x22224466ff087431 */ /* 0x001fe400000001ff */
[----:B------:R-:W-:Y:S01]  /*adf0*/  IMAD.MOV.U32 R9, RZ, RZ, 0x2a2a547e ;  /* 0x2a2a547eff097424 */ /* 0x000fe200078e00ff */
[----:B------:R-:W-:Y:S01]  /*ae00*/  MOV R11, 0x88880b83 ;  /* 0x88880b83000b7802 */ /* 0x000fe20000000f00 */
[----:B------:R-:W-:Y:S01]  /*ae10*/  IMAD.MOV.U32 R10, RZ, RZ, -0x6f6fc455 ;  /* 0x90903babff0a7424 */ /* 0x000fe200078e00ff */
[----:B------:R0:W-:Y:S01]  /*ae20*/  STL.128 [R1+0x740], R4 ;  /* 0x0007400401007387 */ /* 0x0001e20000100c00 */
[----:B------:R-:W-:-:S02]  /*ae30*/  IMAD.MOV.U32 R25, RZ, RZ, -0x5858aa0e ;  /* 0xa7a755f2ff197424 */ /* 0x000fc400078e00ff */
[----:B-1----:R-:W-:Y:S02]  /*ae40*/  HFMA2 R16, -RZ, RZ, 0.0040130615234375, 0.517578125 ;  /* 0x1c1c3824ff107431 */ /* 0x002fe400000001ff */
[----:B------:R-:W-:Y:S01]  /*ae50*/  IMAD.MOV.U32 R26, RZ, RZ, 0x7e7efc82 ;  /* 0x7e7efc82ff1a7424 */ /* 0x000fe200078e00ff */
[----:B------:R1:W-:Y:S01]  /*ae60*/  STL.128 [R1+0x750], R8 ;  /* 0x0007500801007387 */ /* 0x0003e20000100c00 */
[----:B------:R-:W-:Y:S02]  /*ae70*/  IMAD.MOV.U32 R28, RZ, RZ, 0x6464c8ac ;  /* 0x6464c8acff1c7424 */ /* 0x000fe400078e00ff */
[----:B--2---:R-:W-:Y:S02]  /*ae80*/  HFMA2 R20, -RZ, RZ, -624, -231.375 ;  /* 0xe0e0db3bff147431 */ /* 0x004fe400000001ff */
[----:B------:R-:W-:Y:S01]  /*ae90*/  IMAD.MOV.U32 R29, RZ, RZ, 0x5d5dbae7 ;  /* 0x5d5dbae7ff1d7424 */ /* 0x000fe200078e00ff */
[----:B------:R-:W-:Y:S01]  /*aea0*/  MOV R19, 0xc6c69751 ;  /* 0xc6c6975100137802 */ /* 0x000fe20000000f00 */
[----:B------:R-:W-:-:S02]  /*aeb0*/  IMAD.MOV.U32 R31, RZ, RZ, 0x7373e695 ;  /* 0x7373e695ff1f7424 */ /* 0x000fc400078e00ff */
[----:B---3--:R-:W-:Y:S02]  /*aec0*/  HFMA2 R14, -RZ, RZ, -0.58984375, 4006 ;  /* 0xb8b86bd3ff0e7431 */ /* 0x008fe400000001ff */
[----:B------:R-:W-:Y:S01]  /*aed0*/  IMAD.MOV.U32 R12, RZ, RZ, 0x46468cca ;  /* 0x46468ccaff0c7424 */ /* 0x000fe200078e00ff */
[----:B------:R-:W-:Y:S01]  /*aee0*/  MOV R23, 0xa0a141e ;  /* 0x0a0a141e00177802 */ /* 0x000fe20000000f00 */
[----:B------:R-:W-:Y:S01]  /*aef0*/  IMAD.MOV.U32 R13, RZ, RZ, -0x111138d7 ;  /* 0xeeeec729ff0d7424 */ /* 0x000fe200078e00ff */
[----:B------:R2:W-:Y:S01]  /*af00*/  STL.128 [R1+0x720], R24 ;  /* 0x0007201801007387 */ /* 0x0005e20000100c00 */
[----:B------:R-:W-:Y:S02]  /*af10*/  IMAD.MOV.U32 R15, RZ, RZ, 0x1414283c ;  /* 0x1414283cff0f7424 */ /* 0x000fe400078e00ff */
[----:B0-----:R-:W-:Y:S02]  /*af20*/  HFMA2 R6, -RZ, RZ, 0.01617431640625, 8.84375 ;  /* 0x2424486cff067431 */ /* 0x001fe400000001ff */
[----:B------:R-:W-:Y:S01]  /*af30*/  IMAD.MOV.U32 R4, RZ, RZ, 0x494992db ;  /* 0x494992dbff047424 */ /* 0x000fe200078e00ff */
[----:B------:R0:W-:Y:S01]  /*af40*/  STL.128 [R1+0x730], R28 ;  /* 0x0007301c01007387 */ /* 0x0001e20000100c00 */
[----:B------:R-:W-:Y:S01]  /*af50*/  IMAD.MOV.U32 R5, RZ, RZ, 0x6060c0a ;  /* 0x06060c0aff057424 */ /* 0x000fe200078e00ff */
[----:B-1----:R-:W-:Y:S01]  /*af60*/  MOV R9, 0xd3d3bd6e ;  /* 0xd3d3bd6e00097802 */ /* 0x002fe20000000f00 */
[----:B------:R-:W-:Y:S01]  /*af70*/  IMAD.MOV.U32 R7, RZ, RZ, 0x5c5cb8e4 ;  /* 0x5c5cb8e4ff077424 */ /* 0x000fe200078e00ff */
[----:B------:R1:W-:Y:S01]  /*af80*/  STL.128 [R1+0x760], R12 ;  /* 0x0007600c01007387 */ /* 0x0003e20000100c00 */
[----:B------:R-:W-:-:S02]  /*af90*/  IMAD.MOV.U32 R8, RZ, RZ, -0x3d3d60a3 ;  /* 0xc2c29f5dff087424 */ /* 0x000fc400078e00ff */
[----:B------:R-:W-:Y:S01]  /*afa0*/  IMAD.MOV.U32 R10, RZ, RZ, -0x5353bc11 ;  /* 0xacac43efff0a7424 */ /* 0x000fe200078e00ff */
[----:B------:R3:W-:Y:S01]  /*afb0*/  STL.128 [R1+0x790], R4 ;  /* 0x0007900401007387 */ /* 0x0007e20000100c00 */
[----:B------:R-:W-:Y:S02]  /*afc0*/  IMAD.MOV.U32 R11, RZ, RZ, 0x6262c4a6 ;  /* 0x6262c4a6ff0b7424 */ /* 0x000fe400078e00ff */
[----:B------:R-:W-:Y:S02]  /*afd0*/  IMAD.MOV.U32 R17, RZ, RZ, -0x5959a80f ;  /* 0xa6a657f1ff117424 */ /* 0x000fe400078e00ff */
[----:B--2---:R-:W-:Y:S02]  /*afe0*/  HFMA2 R26, -RZ, RZ, 0.450927734375, 6500 ;  /* 0x37376e59ff1a7431 */ /* 0x004fe400000001ff */
[----:B------:R-:W-:Y:S01]  /*aff0*/  IMAD.MOV.U32 R18, RZ, RZ, -0x4b4b8c39 ;  /* 0xb4b473c7ff127424 */ /* 0x000fe200078e00ff */
[----:B------:R2:W-:Y:S01]  /*b000*/  STL.128 [R1+0x7a0], R8 ;  /* 0x0007a00801007387 */ /* 0x0005e20000100c00 */
[----:B------:R-:W-:Y:S01]  /*b010*/  IMAD.MOV.U32 R21, RZ, RZ, 0x32326456 ;  /* 0x32326456ff157424 */ /* 0x000fe200078e00ff */
[----:B0-----:R-:W-:Y:S01]  /*b020*/  MOV R29, 0xd5d5b164 ;  /* 0xd5d5b164001d7802 */ /* 0x001fe20000000f00 */
[----:B------:R-:W-:Y:S01]  /*b030*/  IMAD.MOV.U32 R22, RZ, RZ, 0x3a3a744e ;  /* 0x3a3a744eff167424 */ /* 0x000fe200078e00ff */
[----:B------:R0:W-:Y:S01]  /*b040*/  STL.128 [R1+0x810], R16 ;  /* 0x0008101001007387 */ /* 0x0001e20000100c00 */
[----:B------:R-:W-:-:S02]  /*b050*/  IMAD.MOV.U32 R28, RZ, RZ, -0x7272fe74 ;  /* 0x8d8d018cff1c7424 */ /* 0x000fc400078e00ff */
[----:B-1----:R-:W-:Y:S02]  /*b060*/  HFMA2 R12, -RZ, RZ, -0.000679492950439453125, 0.70703125 ;  /* 0x919139a8ff0c7431 */ /* 0x002fe400000001ff */
[----:B------:R-:W-:Y:S01]  /*b070*/  IMAD.MOV.U32 R13, RZ, RZ, -0x6a6ace5c ;  /* 0x959531a4ff0d7424 */ /* 0x000fe200078e00ff */
[----:B------:R-:W-:Y:S01]  /*b080*/  MOV R15, 0x7979f28b ;  /* 0x7979f28b000f7802 */ /* 0x000fe20000000f00 */
[----:B------:R-:W-:Y:S02]  /*b090*/  IMAD.MOV.U32 R14, RZ, RZ, -0x1b1b2cc9 ;  /* 0xe4e4d337ff0e7424 */ /* 0x000fe400078e00ff */
[----:B---3--:R-:W-:Y:S02]  /*b0a0*/  HFMA2 R4, -RZ, RZ, 4528, -150.5 ;  /* 0x6c6cd8b4ff047431 */ /* 0x008fe400000001ff */
[----:B------:R-:W-:Y:S01]  /*b0b0*/  IMAD.MOV.U32 R5, RZ, RZ, 0x5656acfa ;  /* 0x5656acfaff057424 */ /* 0x000fe200078e00ff */
[----:B------:R-:W-:Y:S01]  /*b0c0*/  MOV R7, 0xeaeacf25 ;  /* 0xeaeacf2500077802 */ /* 0x000fe20000000f00 */
[----:B------:R-:W-:Y:S01]  /*b0d0*/  IMAD.MOV.U32 R6, RZ, RZ, -0xb0b0cf9 ;  /* 0xf4f4f307ff067424 */ /* 0x000fe200078e00ff */
[----:B------:R1:W-:Y:S01]  /*b0e0*/  STL.128 [R1+0x7b0], R12 ;  /* 0x0007b00c01007387 */ /* 0x0003e20000100c00 */
[----:B------:R-:W-:-:S02]  /*b0f0*/  IMAD.MOV.U32 R30, RZ, RZ, 0x4e4e9cd2 ;  /* 0x4e4e9cd2ff1e7424 */ /* 0x000fc400078e00ff */
[----:B--2---:R-:W-:Y:S02]  /*b100*/  HFMA2 R10, -RZ, RZ, -0.1043701171875, 7.91015625 ;  /* 0xaeae47e9ff0a7431 */ /* 0x004fe400000001ff */
[----:B------:R-:W-:Y:S01]  /*b110*/  IMAD.MOV.U32 R8, RZ, RZ, 0x6565caaf ;  /* 0x6565caafff087424 */ /* 0x000fe200078e00ff */
[----:B------:R2:W-:Y:S01]  /*b120*/  STL.128 [R1+0x7e0], R4 ;  /* 0x0007e00401007387 */ /* 0x0005e20000100c00 */
[----:B------:R-:W-:Y:S02]  /*b130*/  IMAD.MOV.U32 R9, RZ, RZ, 0x7a7af48e ;  /* 0x7a7af48eff097424 */ /* 0x000fe400078e00ff */
[----:B0-----:R-:W-:Y:S02]  /*b140*/  HFMA2 R18, -RZ, RZ, 0.032470703125, 35.75 ;  /* 0x28285078ff127431 */ /* 0x001fe400000001ff */
[----:B------:R-:W-:Y:S01]  /*b150*/  IMAD.MOV.U32 R11, RZ, RZ, 0x8081018 ;  /* 0x08081018ff0b7424 */ /* 0x000fe200078e00ff */
[----:B------:R0:W-:Y:S01]  /*b160*/  STL.128 [R1+0x780], R20 ;  /* 0x0007801401007387 */ /* 0x0001e20000100c00 */
[----:B------:R-:W-:-:S02]  /*b170*/  IMAD.MOV.U32 R31, RZ, RZ, -0x5656b620 ;  /* 0xa9a949e0ff1f7424 */ /* 0x000fc400078e00ff */
        /* <DEDUP_REMOVED lines=12> */
[----:B0-----:R-:W-:Y:S02]  /*b240*/  HFMA2 R22, -RZ, RZ, 18240, -2360 ;  /* 0x7474e89cff167431 */ /* 0x001fe400000001ff */
[----:B------:R-:W-:Y:S01]  /*b250*/  IMAD.MOV.U32 R6, RZ, RZ, -0x7474f27a ;  /* 0x8b8b0d86ff067424 */ /* 0x000fe200078e00ff */
[----:B------:R0:W-:Y:S01]  /*b260*/  STL.128 [R1+0x800], R12 ;  /* 0x0008000c01007387 */ /* 0x0001e20000100c00 */
[----:B------:R-:W-:Y:S02]  /*b270*/  IMAD.MOV.U32 R7, RZ, RZ, -0x7575f07b ;  /* 0x8a8a0f85ff077424 */ /* 0x000fe400078e00ff */
[----:B---3--:R-:W-:Y:S02]  /*b280*/  HFMA2 R8, -RZ, RZ, 9088, -584 ;  /* 0x7070e090ff087431 */ /* 0x008fe400000001ff */
[----:B------:R-:W-:Y:S01]  /*b290*/  IMAD.MOV.U32 R9, RZ, RZ, 0x3e3e7c42 ;  /* 0x3e3e7c42ff097424 */ /* 0x000fe200078e00ff */
[----:B------:R-:W-:Y:S01]  /*b2a0*/  MOV R11, 0x6666ccaa ;  /* 0x6666ccaa000b7802 */ /* 0x000fe20000000f00 */
[----:B------:R-:W-:Y:S01]  /*b2b0*/  IMAD.MOV.U32 R10, RZ, RZ, -0x4a4a8e3c ;  /* 0xb5b571c4ff0a7424 */ /* 0x000fe200078e00ff */
[----:B------:R3:W-:Y:S01]  /*b2c0*/  STL.128 [R1+0x830], R4 ;  /* 0x0008300401007387 */ /* 0x0007e20000100c00 */
[----:B------:R-:W-:-:S02]  /*b2d0*/  IMAD.MOV.U32 R16, RZ, RZ, -0x313178b7 ;  /* 0xcece8749ff107424 */ /* 0x000fc400078e00ff */
[----:B-1----:R-:W-:Y:S02]  /*b2e0*/  HFMA2 R28, -RZ, RZ, -9.953975677490234375e-05, 0.00184726715087890625 ;  /* 0x86861791ff1c7431 */ /* 0x002fe400000001ff */
[----:B------:R-:W-:Y:S01]  /*b2f0*/  IMAD.MOV.U32 R17, RZ, RZ, 0x5555aaff ;  /* 0x5555aaffff117424 */ /* 0x000fe200078e00ff */
[----:B------:R1:W-:Y:S01]  /*b300*/  STL.128 [R1+0x840], R8 ;  /* 0x0008400801007387 */ /* 0x0003e20000100c00 */
[----:B------:R-:W-:Y:S01]  /*b310*/  IMAD.MOV.U32 R19, RZ, RZ, -0x20205a86 ;  /* 0xdfdfa57aff137424 */ /* 0x000fe200078e00ff */
[----:B--2---:R-:W-:Y:S01]  /*b320*/  MOV R25, 0x35356a5f ;  /* 0x35356a5f00197802 */ /* 0x004fe20000000f00 */
[----:B------:R-:W-:Y:S01]  /*b330*/  IMAD.MOV.U32 R20, RZ, RZ, -0x171734dd ;  /* 0xe8e8cb23ff147424 */ /* 0x000fe200078e00ff */
[----:B------:R-:W-:Y:S01]  /*b340*/  MOV R31, 0x9e9e27b9 ;  /* 0x9e9e27b9001f7802 */ /* 0x000fe20000000f00 */
[----:B------:R-:W-:Y:S02]  /*b350*/  IMAD.MOV.U32 R21, RZ, RZ, -0x22225e84 ;  /* 0xdddda17cff157424 */ /* 0x000fe400078e00ff */
[----:B0-----:R-:W-:-:S02]  /*b360*/  HFMA2 R14, -RZ, RZ, -28512, -28688 ;  /* 0xf6f6f701ff0e7431 */ /* 0x001fc400000001ff */
[----:B------:R-:W-:Y:S01]  /*b370*/  IMAD.MOV.U32 R12, RZ, RZ, 0x484890d8 ;  /* 0x484890d8ff0c7424 */ /* 0x000fe200078e00ff */
[----:B------:R0:W-:Y:S01]  /*b380*/  STL.128 [R1+0x8b0], R16 ;  /* 0x0008b01001007387 */ /* 0x0001e20000100c00 */
[----:B------:R-:W-:Y:S02]  /*b390*/  IMAD.MOV.U32 R13, RZ, RZ, 0x3030605 ;  /* 0x03030605ff0d7424 */ /* 0x000fe400078e00ff */
[----:B------:R-:W-:Y:S02]  /*b3a0*/  IMAD.MOV.U32 R15, RZ, RZ, 0xe0e1c12 ;  /* 0x0e0e1c12ff0f7424 */ /* 0x000fe400078e00ff */
[----:B---3--:R-:W-:Y:S02]  /*b3b0*/  HFMA2 R6, -RZ, RZ, -0.0022430419921875, 0.060150146484375 ;  /* 0x98982bb3ff067431 */ /* 0x008fe400000001ff */
[----:B------:R-:W-:Y:S02]  /*b3c0*/  IMAD.MOV.U32 R4, RZ, RZ, -0x1e1e26c8 ;  /* 0xe1e1d938ff047424 */ /* 0x000fe400078e00ff */
[----:B------:R-:W-:Y:S01]  /*b3d0*/  IMAD.MOV.U32 R5, RZ, RZ, -0x70714ed ;  /* 0xf8f8eb13ff057424 */ /* 0x000fe200078e00ff */
[----:B-1----:R-:W-:Y:S01]  /*b3e0*/  MOV R9, 0xd9d9a970 ;  /* 0xd9d9a97000097802 */ /* 0x002fe20000000f00 */
[----:B------:R-:W-:Y:S01]  /*b3f0*/  IMAD.MOV.U32 R7, RZ, RZ, 0x11112233 ;  /* 0x11112233ff077424 */ /* 0x000fe200078e00ff */
[----:B------:R1:W-:Y:S01]  /*b400*/  STL.128 [R1+0x850], R12 ;  /* 0x0008500c01007387 */ /* 0x0003e20000100c00 */
[----:B------:R-:W-:-:S02]  /*b410*/  IMAD.MOV.U32 R8, RZ, RZ, 0x6969d2bb ;  /* 0x6969d2bbff087424 */ /* 0x000fc400078e00ff */
[----:B------:R-:W-:Y:S01]  /*b420*/  IMAD.MOV.U32 R10, RZ, RZ, -0x7171f877 ;  /* 0x8e8e0789ff0a7424 */ /* 0x000fe200078e00ff */
[----:B------:R2:W-:Y:S01]  /*b430*/  STL.128 [R1+0x880], R4 ;  /* 0x0008800401007387 */ /* 0x0005e20000100c00 */
[----:B------:R-:W-:Y:S02]  /*b440*/  IMAD.MOV.U32 R11, RZ, RZ, -0x6b6bcc59 ;  /* 0x949433a7ff0b7424 */ /* 0x000fe400078e00ff */
[----:B0-----:R-:W-:Y:S02]  /*b450*/  HFMA2 R17, -RZ, RZ, 182.25, -3762 ;  /* 0x59b2eb59ff117431 */ /* 0x001fe400000001ff */
[----:B------:R-:W-:Y:S02]  /*b460*/  IMAD.MOV.U32 R23, RZ, RZ, 0x1f1f3e21 ;  /* 0x1f1f3e21ff177424 */ /* 0x000fe400078e00ff */
[----:B------:R-:W-:Y:S01]  /*b470*/  IMAD.MOV.U32 R24, RZ, RZ, 0x6161c2a3 ;  /* 0x6161c2a3ff187424 */ /* 0x000fe200078e00ff */
[----:B------:R0:W-:Y:S01]  /*b480*/  STL.128 [R1+0x890], R8 ;  /* 0x0008900801007387 */ /* 0x0001e20000100c00 */
[----:B------:R-:W-:-:S02]  /*b490*/  IMAD.MOV.U32 R26, RZ, RZ, 0x5757aef9 ;  /* 0x5757aef9ff1a7424 */ /* 0x000fc400078e00ff */
[----:B------:R-:W-:Y:S01]  /*b4a0*/  IMAD.MOV.U32 R27, RZ, RZ, -0x46469630 ;  /* 0xb9b969d0ff1b7424 */ /* 0x000fe200078e00ff */
[----:B------:R3:W-:Y:S01]  /*b4b0*/  STL.128 [R1+0x820], R20 ;  /* 0x0008201401007387 */ /* 0x0007e20000100c00 */
[----:B------:R-:W-:Y:S02]  /*b4c0*/  IMAD.MOV.U32 R29, RZ, RZ, -0x3e3e66a8 ;  /* 0xc1c19958ff1d7424 */ /* 0x000fe400078e00ff */
[----:B-1----:R-:W-:Y:S02]  /*b4d0*/  HFMA2 R12, -RZ, RZ, -0.0037136077880859375, 0.0892333984375 ;  /* 0x9b9b2db6ff0c7431 */ /* 0x002fe400000001ff */
[----:B------:R-:W-:Y:S01]  /*b4e0*/  IMAD.MOV.U32 R13, RZ, RZ, 0x1e1e3c22 ;  /* 0x1e1e3c22ff0d7424 */ /* 0x000fe200078e00ff */
[----:B------:R-:W-:Y:S01]  /*b4f0*/  MOV R15, 0xe9e9c920 ;  /* 0xe9e9c920000f7802 */ /* 0x000fe20000000f00 */
[----:B------:R-:W-:Y:S02]  /*b500*/  IMAD.MOV.U32 R14, RZ, RZ, -0x7878ea6e ;  /* 0x87871592ff0e7424 */ /* 0x000fe400078e00ff */
[----:B--2---:R-:W-:-:S02]  /*b510*/  HFMA2 R4, -RZ, RZ, -1.9365234375, 1498 ;  /* 0xbfbf65daff047431 */ /* 0x004fc400000001ff */
[----:B------:R-:W-:Y:S01]  /*b520*/  IMAD.MOV.U32 R5, RZ, RZ, -0x191928cf ;  /* 0xe6e6d731ff057424 */ /* 0x000fe200078e00ff */
[----:B------:R-:W-:Y:S01]  /*b530*/  MOV R7, 0x6868d0b8 ;  /* 0x6868d0b800077802 */ /* 0x000fe20000000f00 */
[----:B------:R-:W-:Y:S01]  /*b540*/  IMAD.MOV.U32 R6, RZ, RZ, 0x424284c6 ;  /* 0x424284c6ff067424 */ /* 0x000fe200078e00ff */
[----:B------:R1:W-:Y:S01]  /*b550*/  STL.128 [R1+0x8a0], R12 ;  /* 0x0008a00c01007387 */ /* 0x0003e20000100c00 */
[----:B------:R-:W-:Y:S02]  /*b560*/  IMAD.MOV.U32 R30, RZ, RZ, 0x1d1d3a27 ;  /* 0x1d1d3a27ff1e7424 */ /* 0x000fe400078e00ff */
[----:B0-----:R-:W-:Y:S02]  /*b570*/  HFMA2 R10, -RZ, RZ, 0.08087158203125, 206.875 ;  /* 0x2d2d5a77ff0a7431 */ /* 0x001fe400000001ff */
[----:B------:R-:W-:Y:S01]  /*b580*/  IMAD.MOV.U32 R8, RZ, RZ, 0x414182c3 ;  /* 0x414182c3ff087424 */ /* 0x000fe200078e00ff */
[----:B------:R0:W-:Y:S01]  /*b590*/  STL.128 [R1+0x8d0], R4 ;  /* 0x0008d00401007387 */ /* 0x0001e20000100c00 */
[----:B------:R-:W-:Y:S01]  /*b5a0*/  IMAD.MOV.U32 R9, RZ, RZ, -0x6666d650 ;  /* 0x999929b0ff097424 */ /* 0x000fe200078e00ff */
[----:B---3--:R-:W-:Y:S01]  /*b5b0*/  MOV R21, 0xa1a159f8 ;  /* 0xa1a159f800157802 */ /* 0x008fe20000000f00 */
[----:B------:R-:W-:Y:S01]  /*b5c0*/  IMAD.MOV.U32 R11, RZ, RZ, 0xf0f1e11 ;  /* 0x0f0f1e11ff0b7424 */ /* 0x000fe200078e00ff */
[----:B------:R2:W-:Y:S01]  /*b5d0*/  STL.128 [R1+0x860], R24 ;  /* 0x0008601801007387 */ /* 0x0005e20000100c00 */
[----:B------:R-:W-:-:S02]  /*b5e0*/  IMAD.MOV.U32 R20, RZ, RZ, -0x7373fc71 ;  /* 0x8c8c038fff147424 */ /* 0x000fc400078e00ff */
[----:B------:R-:W-:Y:S01]  /*b5f0*/  IMAD.MOV.U32 R22, RZ, RZ, -0x7676f680 ;  /* 0x89890980ff167424 */ /* 0x000fe200078e00ff */
[----:B------:R3:W-:Y:S01]  /*b600*/  STL.128 [R1+0x8e0], R8 ;  /* 0x0008e00801007387 */ /* 0x0007e20000100c00 */
[----:B------:R-:W-:Y:S02]  /*b610*/  IMAD.MOV.U32 R23, RZ, RZ, 0xd0d1a17 ;  /* 0x0d0d1a17ff177424 */ /* 0x000fe400078e00ff */
[----:B------:R-:W-:Y:S01]  /*b620*/  IMAD.MOV.U32 R16, RZ, RZ, -0x510ea06 ;  /* 0xfaef15faff107424 */ /* 0x000fe200078e00ff */
[----:B-1----:R-:W-:Y:S01]  /*b630*/  MOV R13, 0x5454a8fc ;  /* 0x5454a8fc000d7802 */ /* 0x002fe20000000f00 */
[----:B------:R-:W-:Y:S01]  /*b640*/  IMAD.MOV.U32 R12, RZ, RZ, -0x4f4f8435 ;  /* 0xb0b07bcbff0c7424 */ /* 0x000fe200078e00ff */
[----:B------:R1:W-:Y:S01]  /*b650*/  STL.128 [R1+0x870], R28 ;  /* 0x0008701c01007387 */ /* 0x0003e20000100c00 */
[----:B------:R-:W-:Y:S01]  /*b660*/  IMAD.MOV.U32 R14, RZ, RZ, -0x4444922a ;  /* 0xbbbb6dd6ff0e7424 */ /* 0x000fe200078e00ff */
[----:B0-----:R-:W-:Y:S01]  /*b670*/  MOV R5, 0x1020301 ;  /* 0x0102030100057802 */ /* 0x001fe20000000f00 */
[----:B------:R-:W-:Y:S01]  /*b680*/  IMAD.MOV.U32 R15, RZ, RZ, 0x16162c3a ;  /* 0x16162c3aff0f7424 */ /* 0x000fe200078e00ff */
[----:B------:R0:W-:Y:S01]  /*b690*/  STL.128 [R1+0x8c0], R20 ;  /* 0x0008c01401007387 */ /* 0x0001e20000100c00 */
[----:B------:R-:W-:-:S02]  /*b6a0*/  IMAD.MOV.U32 R4, RZ, RZ, 0x30605030 ;  /* 0x30605030ff047424 */ /* 0x000fc400078e00ff */
[----:B--2---:R-:W-:Y:S02]  /*b6b0*/  HFMA2 R24, -RZ, RZ, 995, -0.0210418701171875 ;  /* 0x63c6a563ff187431 */ /* 0x004fe400000001ff */
[----:B------:R-:W-:Y:S01]  /*b6c0*/  IMAD.MOV.U32 R6, RZ, RZ, 0x67cea967 ;  /* 0x67cea967ff067424 */ /* 0x000fe200078e00ff */
[----:B------:R2:W-:Y:S01]  /*b6d0*/  STL.128 [R1+0x8f0], R12 ;  /* 0x0008f00c01007387 */ /* 0x0005e20000100c00 */
[----:B------:R-:W-:Y:S02]  /*b6e0*/  IMAD.MOV.U32 R7, RZ, RZ, 0x2b567d2b ;  /* 0x2b567d2bff077424 */ /* 0x000fe400078e00ff */
[----:B---3--:R-:W-:Y:S01]  /*b6f0*/  HFMA2 R11, -RZ, RZ, 28352, -0.003154754638671875 ;  /* 0x76ec9a76ff0b7431 */ /* 0x008fe200000001ff */
[----:B------:R-:W-:Y:S01]  /*b700*/  MOV R8, 0xfee719fe ;  /* 0xfee719fe00087802 */ /* 0x000fe20000000f00 */
[----:B------:R-:W-:Y:S01]  /*b710*/  IMAD.MOV.U32 R9, RZ, RZ, -0x284a9d29 ;  /* 0xd7b562d7ff097424 */ /* 0x000fe200078e00ff */
[----:B------:R-:W-:Y:S01]  /*b720*/  MOV R27, 0x7bf68d7b ;  /* 0x7bf68d7b001b7802 */ /* 0x000fe20000000f00 */
[----:B------:R-:W-:Y:S01]  /*b730*/  IMAD.MOV.U32 R10, RZ, RZ, -0x54b21955 ;  /* 0xab4de6abff0a7424 */ /* 0x000fe200078e00ff */
[----:B------:R3:W-:Y:S01]  /*b740*/  STL.128 [R1+0x920], R4 ;  /* 0x0009200401007387 */ /* 0x0007e20000100c00 */
[----:B------:R-:W-:-:S02]  /*b750*/  IMAD.MOV.U32 R18, RZ, RZ, 0x478ec947 ;  /* 0x478ec947ff127424 */ /* 0x000fc400078e00ff */
[----:B-1----:R-:W-:Y:S02]  /*b760*/  HFMA2 R30, -RZ, RZ, 8056, -0.1697998046875 ;  /* 0x6fdeb16fff1e7431 */ /* 0x002fe400000001ff */
[----:B------:R-:W-:Y:S01]  /*b770*/  IMAD.MOV.U32 R19, RZ, RZ, -0xf04f410 ;  /* 0xf0fb0bf0ff137424 */ /* 0x000fe200078e00ff */
[----:B------:R1:W-:Y:S01]  /*b780*/  STL.128 [R1+0x930], R8 ;  /* 0x0009300801007387 */ /* 0x0003e20000100c00 */
[----:B------:R-:W-:Y:S02]  /*b790*/  IMAD.MOV.U32 R25, RZ, RZ, 0x7cf8847c ;  /* 0x7cf8847cff197424 */ /* 0x000fe400078e00ff */
[----:B0-----:R-:W-:Y:S02]  /*b7a0*/  HFMA2 R23, -RZ, RZ, -0.11358642578125, -3422 ;  /* 0xaf45eaafff177431 */ /* 0x001fe400000001ff */
[----:B------:R-:W-:Y:S01]  /*b7b0*/  IMAD.MOV.U32 R26, RZ, RZ, 0x77ee9977 ;  /* 0x77ee9977ff1a7424 */ /* 0x000fe200078e00ff */
[----:B------:R0:W-:Y:S01]  /*b7c0*/  STL.128 [R1+0x950], R16 ;  /* 0x0009501001007387 */ /* 0x0001e20000100c00 */
[----:B--2---:R-:W-:Y:S01]  /*b7d0*/  IMAD.MOV.U32 R12, RZ, RZ, -0x3570ba36 ;  /* 0xca8f45caff0c7424 */ /* 0x004fe200078e00ff */
[----:B------:R-:W-:Y:S01]  /*b7e0*/  MOV R14, 0xc98940c9 ;  /* 0xc98940c9000e7802 */ /* 0x000fe20000000f00 */
[----:B------:R-:W-:Y:S01]  /*b7f0*/  IMAD.MOV.U32 R13, RZ, RZ, -0x7de0627e ;  /* 0x821f9d82ff0d7424 */ /* 0x000fe200078e00ff */
[----:B------:R-:W-:Y:S01]  /*b800*/  MOV R20, 0xad41ecad ;  /* 0xad41ecad00147802 */ /* 0x000fe20000000f00 */
[----:B------:R-:W-:Y:S01]  /*b810*/  IMAD.MOV.U32 R15, RZ, RZ, 0x7dfa877d ;  /* 0x7dfa877dff0f7424 */ /* 0x000fe200078e00ff */
[----:B------:R2:W-:Y:S01]  /*b820*/  STL.128 [R1+0x900], R24 ;  /* 0x0009001801007387 */ /* 0x0005e20000100c00 */
[----:B------:R-:W-:Y:S01]  /*b830*/  IMAD.MOV.U32 R28, RZ, RZ, -0xd00f20e ;  /* 0xf2ff0df2ff1c7424 */ /* 0x000fe200078e00ff */
[----:B---3--:R-:W-:Y:S01]  /*b840*/  MOV R6, 0x72e49672 ;  /* 0x72e4967200067802 */ /* 0x008fe20000000f00 */
[----:B------:R-:W-:Y:S01]  /*b850*/  IMAD.MOV.U32 R4, RZ, RZ, -0x63dc4064 ;  /* 0x9c23bf9cff047424 */ /* 0x000fe200078e00ff */
[----:B------:R3:W-:Y:S01]  /*b860*/  STL.128 [R1+0x940], R12 ;  /* 0x0009400c01007387 */ /* 0x0007e20000100c00 */
[----:B------:R-:W-:Y:S01]  /*b870*/  IMAD.MOV.U32 R5, RZ, RZ, -0x5bac085c ;  /* 0xa453f7a4ff057424 */ /* 0x000fe200078e00ff */
[----:B-1----:R-:W-:Y:S01]  /*b880*/  MOV R9, 0xfde11cfd ;  /* 0xfde11cfd00097802 */ /* 0x002fe20000000f00 */
[----:B------:R-:W-:-:S02]  /*b890*/  IMAD.MOV.U32 R7, RZ, RZ, -0x3f64a440 ;  /* 0xc09b5bc0ff077424 */ /* 0x000fc400078e00ff */
[----:B------:R-:W-:Y:S02]  /*b8a0*/  IMAD.MOV.U32 R8, RZ, RZ, -0x488a3d49 ;  /* 0xb775c2b7ff087424 */ /* 0x000fe400078e00ff */
[----:B0-----:R-:W-:Y:S02]  /*b8b0*/  HFMA2 R16, -RZ, RZ, -3994, 0.0270233154296875 ;  /* 0xebcd26ebff107431 */ /* 0x001fe400000001ff */
[----:B------:R-:W-:Y:S01]  /*b8c0*/  IMAD.MOV.U32 R10, RZ, RZ, -0x6cc2516d ;  /* 0x933dae93ff0a7424 */ /* 0x000fe200078e00ff */
[----:B------:R0:W-:Y:S01]  /*b8d0*/  STL.128 [R1+0x970], R4 ;  /* 0x0009700401007387 */ /* 0x0001e20000100c00 */
[----:B------:R-:W-:Y:S01]  /*b8e0*/  IMAD.MOV.U32 R11, RZ, RZ, 0x264c6a26 ;  /* 0x264c6a26ff0b7424 */ /* 0x000fe200078e00ff */
[----:B------:R-:W-:Y:S01]  /*b8f0*/  MOV R19, 0x75ea9f75 ;  /* 0x75ea9f7500137802 */ /* 0x000fe20000000f00 */
[----:B------:R-:W-:Y:S02]  /*b900*/  IMAD.MOV.U32 R29, RZ, RZ, 0x6bd6bd6b ;  /* 0x6bd6bd6bff1d7424 */ /* 0x000fe400078e00ff */
[----:B--2---:R-:W-:-:S02]  /*b910*/  HFMA2 R26, -RZ, RZ, -1489, 0.305908203125 ;  /* 0xe5d134e5ff1a7431 */ /* 0x004fc400000001ff */
[----:B------:R-:W-:Y:S01]  /*b920*/  IMAD.MOV.U32 R31, RZ, RZ, -0x3a6eab3b ;  /* 0xc59154c5ff1f7424 */ /* 0x000fe200078e00ff */
[----:B------:R1:W-:Y:S01]  /*b930*/  STL.128 [R1+0x980], R8 ;  /* 0x0009800801007387 */ /* 0x0003e20000100c00 */
[----:B------:R-:W-:Y:S02]  /*b940*/  IMAD.MOV.U32 R21, RZ, RZ, -0x2b4c982c ;  /* 0xd4b367d4ff157424 */ /* 0x000fe400078e00ff */
[----:B---3--:R-:W-:Y:S02]  /*b950*/  HFMA2 R12, -RZ, RZ, 0.4013671875, 198.75 ;  /* 0x366c5a36ff0c7431 */ /* 0x008fe400000001ff */
[----:B------:R-:W-:Y:S01]  /*b960*/  IMAD.MOV.U32 R13, RZ, RZ, 0x3f7e413f ;  /* 0x3f7e413fff0d7424 */ /* 0x000fe200078e00ff */
[----:B------:R-:W-:Y:S01]  /*b970*/  MOV R15, 0xcc834fcc ;  /* 0xcc834fcc000f7802 */ /* 0x000fe20000000f00 */
[----:B------:R-:W-:Y:S01]  /*b980*/  IMAD.MOV.U32 R14, RZ, RZ, -0x80afd09 ;  /* 0xf7f502f7ff0e7424 */ /* 0x000fe200078e00ff */
[----:B------:R2:W-:Y:S01]  /*b990*/  STL.128 [R1+0x910], R28 ;  /* 0x0009101c01007387 */ /* 0x0005e20000100c00 */
[----:B------:R-:W-:-:S02]  /*b9a0*/  IMAD.MOV.U32 R22, RZ, RZ, -0x5da0025e ;  /* 0xa25ffda2ff167424 */ /* 0x000fc400078e00ff */
[----:B------:R-:W-:Y:S02]  /*b9b0*/  IMAD.MOV.U32 R17, RZ, RZ, 0x274e6927 ;  /* 0x274e6927ff117424 */ /* 0x000fe400078e00ff */
[----:B0-----:R-:W-:Y:S02]  /*b9c0*/  HFMA2 R4, -RZ, RZ, 6.1511993408203125e-05, 0.00024509429931640625 ;  /* 0x04080c04ff047431 */ /* 0x001fe400000001ff */
[----:B------:R-:W-:Y:S01]  /*b9d0*/  IMAD.MOV.U32 R5, RZ, RZ, -0x386aad39 ;  /* 0xc79552c7ff057424 */ /* 0x000fe200078e00ff */
[----:B------:R-:W-:Y:S01]  /*b9e0*/  MOV R7, 0xc39d5ec3 ;  /* 0xc39d5ec300077802 */ /* 0x000fe20000000f00 */
[----:B------:R-:W-:Y:S01]  /*b9f0*/  IMAD.MOV.U32 R6, RZ, RZ, 0x23466523 ;  /* 0x23466523ff067424 */ /* 0x000fe200078e00ff */
[----:B------:R0:W-:Y:S01]  /*ba00*/  STL.128 [R1+0x990], R12 ;  /* 0x0009900c01007387 */ /* 0x0001e20000100c00 */
[----:B------:R-:W-:Y:S02]  /*ba10*/  IMAD.MOV.U32 R18, RZ, RZ, -0x4d80324e ;  /* 0xb27fcdb2ff127424 */ /* 0x000fe400078e00ff */
[----:B-1----:R-:W-:-:S02]  /*ba20*/  HFMA2 R10, -RZ, RZ, 7.688999176025390625e-05, 0.0004284381866455078125 ;  /* 0x050a0f05ff0a7431 */ /* 0x002fc400000001ff */
[----:B------:R-:W-:Y:S01]  /*ba30*/  IMAD.MOV.U32 R8, RZ, RZ, 0x18302818 ;  /* 0x18302818ff087424 */ /* 0x000fe200078e00ff */
[----:B------:R1:W-:Y:S01]  /*ba40*/  STL.128 [R1+0x9c0], R4 ;  /* 0x0009c00401007387 */ /* 0x0003e20000100c00 */
[----:B------:R-:W-:Y:S02]  /*ba50*/  IMAD.MOV.U32 R9, RZ, RZ, -0x69c85e6a ;  /* 0x9637a196ff097424 */ /* 0x000fe400078e00ff */
[----:B------:R-:W-:Y:S01]  /*ba60*/  IMAD.MOV.U32 R11, RZ, RZ, -0x65d04a66 ;  /* 0x9a2fb59aff0b7424 */ /* 0x000fe200078e00ff */
[----:B--2---:R-:W-:Y:S01]  /*ba70*/  MOV R29, 0xd8ab73d8 ;  /* 0xd8ab73d8001d7802 */ /* 0x004fe20000000f00 */
[----:B------:R-:W-:Y:S01]  /*ba80*/  IMAD.MOV.U32 R28, RZ, RZ, 0x71e29371 ;  /* 0x71e29371ff1c7424 */ /* 0x000fe200078e00ff */
[----:B------:R2:W-:Y:S01]  /*ba90*/  STL.128 [R1+0x960], R20 ;  /* 0x0009601401007387 */ /* 0x0005e20000100c00 */
[----:B------:R-:W-:Y:S02]  /*baa0*/  IMAD.MOV.U32 R30, RZ, RZ, 0x31625331 ;  /* 0x31625331ff1e7424 */ /* 0x000fe400078e00ff */
[----:B------:R-:W-:Y:S01]  /*bab0*/  IMAD.MOV.U32 R31, RZ, RZ, 0x152a3f15 ;  /* 0x152a3f15ff1f7424 */ /* 0x000fe200078e00ff */
[----:B------:R3:W-:Y:S01]  /*bac0*/  STL.128 [R1+0x9d0], R8 ;  /* 0x0009d00801007387 */ /* 0x0007e20000100c00 */
[----:B------:R-:W-:Y:S01]  /*bad0*/  IMAD.MOV.U32 R24, RZ, RZ, 0x34685c34 ;  /* 0x34685c34ff187424 */ /* 0x000fe200078e00ff */
[----:B0-----:R-:W-:Y:S01]  /*bae0*/  MOV R13, 0x12243612 ;  /* 0x12243612000d7802 */ /* 0x001fe20000000f00 */
[----:B------:R-:W-:Y:S01]  /*baf0*/  IMAD.MOV.U32 R12, RZ, RZ, 0x70e0907 ;  /* 0x070e0907ff0c7424 */ /* 0x000fe200078e00ff */
[----:B------:R0:W-:Y:S01]  /*bb00*/  STL.128 [R1+0x9f0], R16 ;  /* 0x0009f01001007387 */ /* 0x0001e20000100c00 */
[----:B------:R-:W-:Y:S01]  /*bb10*/  IMAD.MOV.U32 R14, RZ, RZ, -0x7fe46480 ;  /* 0x801b9b80ff0e7424 */ /* 0x000fe200078e00ff */
[----:B-1----:R-:W-:Y:S01]  /*bb20*/  MOV R5, 0x6edcb26e ;  /* 0x6edcb26e00057802 */ /* 0x002fe20000000f00 */
[----:B------:R-:W-:Y:S01]  /*bb30*/  IMAD.MOV.U32 R15, RZ, RZ, -0x1d20c21e ;  /* 0xe2df3de2ff0f7424 */ /* 0x000fe200078e00ff */
[----:B------:R1:W-:Y:S01]  /*bb40*/  STL.128 [R1+0x9b0], R28 ;  /* 0x0009b01c01007387 */ /* 0x0003e20000100c00 */
[----:B------:R-:W-:-:S02]  /*bb50*/  IMAD.MOV.U32 R4, RZ, RZ, 0x1b362d1b ;  /* 0x1b362d1bff047424 */ /* 0x000fc400078e00ff */
[----:B------:R-:W-:Y:S01]  /*bb60*/  IMAD.MOV.U32 R6, RZ, RZ, 0x5ab4ee5a ;  /* 0x5ab4ee5aff067424 */ /* 0x000fe200078e00ff */
[----:B------:R4:W-:Y:S01]  /*bb70*/  STL.128 [R1+0x9e0], R12 ;  /* 0x0009e00c01007387 */ /* 0x0009e20000100c00 */
[----:B------:R-:W-:Y:S02]  /*bb80*/  IMAD.MOV.U32 R7, RZ, RZ, -0x5fa40460 ;  /* 0xa05bfba0ff077424 */ /* 0x000fe400078e00ff */
[----:B--2---:R-:W-:Y:S02]  /*bb90*/  HFMA2 R22, -RZ, RZ, 0.06787109375, 17088 ;  /* 0x2c58742cff167431 */ /* 0x004fe400000001ff */
[----:B------:R-:W-:Y:S02]  /*bba0*/  IMAD.MOV.U32 R25, RZ, RZ, -0x5aae0b5b ;  /* 0xa551f4a5ff197424 */ /* 0x000fe400078e00ff */
[----:B---3--:R-:W-:Y:S02]  /*bbb0*/  HFMA2 R8, -RZ, RZ, 53.125, -25888 ;  /* 0x52a4f652ff087431 */ /* 0x008fe400000001ff */
[----:B------:R-:W-:Y:S01]  /*bbc0*/  IMAD.MOV.U32 R9, RZ, RZ, 0x3b764d3b ;  /* 0x3b764d3bff097424 */ /* 0x000fe200078e00ff */
[----:B------:R2:W-:Y:S01]  /*bbd0*/  STL.128 [R1+0xa10], R4 ;  /* 0x000a100401007387 */ /* 0x0005e20000100c00 */
[----:B------:R-:W-:Y:S01]  /*bbe0*/  IMAD.MOV.U32 R10, RZ, RZ, -0x29489e2a ;  /* 0xd6b761d6ff0a7424 */ /* 0x000fe200078e00ff */
[----:B------:R-:W-:Y:S01]  /*bbf0*/  MOV R11, 0xb37dceb3 ;  /* 0xb37dceb3000b7802 */ /* 0x000fe20000000f00 */
[----:B------:R-:W-:-:S02]  /*bc00*/  IMAD.MOV.U32 R27, RZ, RZ, -0xe06f70f ;  /* 0xf1f908f1ff1b7424 */ /* 0x000fc400078e00ff */
[----:B0-----:R-:W-:Y:S02]  /*bc10*/  HFMA2 R18, -RZ, RZ, 0.231201171875, 83.1875 ;  /* 0x33665533ff127431 */ /* 0x001fe400000001ff */
[----:B------:R-:W-:Y:S02]  /*bc20*/  IMAD.MOV.U32 R20, RZ, RZ, 0x9121b09 ;  /* 0x09121b09ff147424 */ /* 0x000fe400078e00ff */
[----:B-1----:R-:W-:Y:S01]  /*bc30*/  HFMA2 R28, -RZ, RZ, 0.00830078125, 528 ;  /* 0x20406020ff1c7431 */ /* 0x002fe200000001ff */
[----:B------:R0:W-:Y:S01]  /*bc40*/  STL.128 [R1+0xa20], R8 ;  /* 0x000a200801007387 */ /* 0x0001e20000100c00 */
[----:B------:R-:W-:Y:S01]  /*bc50*/  IMAD.MOV.U32 R21, RZ, RZ, -0x7ce2617d ;  /* 0x831d9e83ff157424 */ /* 0x000fe200078e00ff */
[----:B------:R-:W-:Y:S01]  /*bc60*/  MOV R31, 0x5bb6ed5b ;  /* 0x5bb6ed5b001f7802 */ /* 0x000fe20000000f00 */
[----:B----4-:R-:W-:Y:S02]  /*bc70*/  HFMA2 R14, -RZ, RZ, 0.1151123046875, 10616 ;  /* 0x2f5e712fff0e7431 */ /* 0x010fe400000001ff */
[----:B------:R-:W-:Y:S01]  /*bc80*/  IMAD.MOV.U32 R12, RZ, RZ, 0x29527b29 ;  /* 0x29527b29ff0c7424 */ /* 0x000fe200078e00ff */
[----:B------:R1:W-:Y:S01]  /*bc90*/  STL.128 [R1+0x9a0], R24 ;  /* 0x0009a01801007387 */ /* 0x0003e20000100c00 */
[----:B------:R-:W-:-:S02]  /*bca0*/  IMAD.MOV.U32 R13, RZ, RZ, -0x1c22c11d ;  /* 0xe3dd3ee3ff0d7424 */ /* 0x000fc400078e00ff */
[----:B------:R-:W-:Y:S02]  /*bcb0*/  IMAD.MOV.U32 R15, RZ, RZ, -0x7bec687c ;  /* 0x84139784ff0f7424 */ /* 0x000fe400078e00ff */
[----:B--2---:R-:W-:Y:S02]  /*bcc0*/  HFMA2 R6, -RZ, RZ, -1.6005859375, -183.75 ;  /* 0xbe67d9beff067431 */ /* 0x004fe400000001ff */
[----:B------:R-:W-:Y:S02]  /*bcd0*/  IMAD.MOV.U32 R4, RZ, RZ, 0x6ad4be6a ;  /* 0x6ad4be6aff047424 */ /* 0x000fe400078e00ff */
[----:B------:R-:W-:Y:S01]  /*bce0*/  IMAD.MOV.U32 R5, RZ, RZ, -0x3472b935 ;  /* 0xcb8d46cbff057424 */ /* 0x000fe200078e00ff */
[----:B------:R2:W-:Y:S01]  /*bcf0*/  STL.128 [R1+0xa30], R12 ;  /* 0x000a300c01007387 */ /* 0x0005e20000100c00 */
[----:B------:R-:W-:Y:S02]  /*bd00*/  IMAD.MOV.U32 R7, RZ, RZ, 0x39724b39 ;  /* 0x39724b39ff077424 */ /* 0x000fe400078e00ff */
[----:B0-----:R-:W-:Y:S01]  /*bd10*/  IMAD.MOV.U32 R8, RZ, RZ, 0x4a94de4a ;  /* 0x4a94de4aff087424 */ /* 0x001fe200078e00ff */
[----:B------:R-:W-:Y:S01]  /*bd20*/  MOV R9, 0x4c98d44c ;  /* 0x4c98d44c00097802 */ /* 0x000fe20000000f00 */
[----:B------:R-:W-:Y:S01]  /*bd30*/  IMAD.MOV.U32 R10, RZ, RZ, 0x58b0e858 ;  /* 0x58b0e858ff0a7424 */ /* 0x000fe200078e00ff */
[----:B------:R0:W-:Y:S01]  /*bd40*/  STL.128 [R1+0xa60], R4 ;  /* 0x000a600401007387 */ /* 0x0001e20000100c00 */
[----:B------:R-:W-:Y:S01]  /*bd50*/  IMAD.MOV.U32 R11, RZ, RZ, -0x307ab531 ;  /* 0xcf854acfff0b7424 */ /* 0x000fe200078e00ff */
[----:B-1----:R-:W-:Y:S01]  /*bd60*/  MOV R25, 0xd1b968d1 ;  /* 0xd1b968d100197802 */ /* 0x002fe20000000f00 */
[----:B------:R-:W-:-:S02]  /*bd70*/  IMAD.MOV.U32 R23, RZ, RZ, 0x1a342e1a ;  /* 0x1a342e1aff177424 */ /* 0x000fc400078e00ff */
[----:B------:R-:W-:Y:S01]  /*bd80*/  IMAD.MOV.U32 R16, RZ, RZ, 0x4386c543 ;  /* 0x4386c543ff107424 */ /* 0x000fe200078e00ff */
[----:B------:R1:W-:Y:S01]  /*bd90*/  STL.128 [R1+0xa70], R8 ;  /* 0x000a700801007387 */ /* 0x0003e20000100c00 */
[----:B------:R-:W-:Y:S02]  /*bda0*/  IMAD.MOV.U32 R17, RZ, RZ, 0x4d9ad74d ;  /* 0x4d9ad74dff117424 */ /* 0x000fe400078e00ff */
[----:B------:R-:W-:Y:S02]  /*bdb0*/  IMAD.MOV.U32 R19, RZ, RZ, -0x7aee6b7b ;  /* 0x85119485ff137424 */ /* 0x000fe400078e00ff */
[----:B--2---:R-:W-:Y:S02]  /*bdc0*/  HFMA2 R12, -RZ, RZ, -37.84375, 4000 ;  /* 0xd0bb6bd0ff0c7431 */ /* 0x004fe400000001ff */
[----:B------:R-:W-:Y:S01]  /*bdd0*/  IMAD.MOV.U32 R13, RZ, RZ, -0x103ad511 ;  /* 0xefc52aefff0d7424 */ /* 0x000fe200078e00ff */
[----:B------:R-:W-:Y:S01]  /*bde0*/  MOV R15, 0xfbed16fb ;  /* 0xfbed16fb000f7802 */ /* 0x000fe20000000f00 */
[----:B------:R-:W-:Y:S01]  /*bdf0*/  IMAD.MOV.U32 R14, RZ, RZ, -0x55b01a56 ;  /* 0xaa4fe5aaff0e7424 */ /* 0x000fe200078e00ff */
[----:B------:R2:W-:Y:S01]  /*be00*/  STL.128 [R1+0xa00], R20 ;  /* 0x000a001401007387 */ /* 0x0005e20000100c00 */
[----:B------:R-:W-:-:S02]  /*be10*/  IMAD.MOV.U32 R24, RZ, RZ, 0x53a6f553 ;  /* 0x53a6f553ff187424 */ /* 0x000fc400078e00ff */
[----:B0-----:R-:W-:Y:S02]  /*be20*/  HFMA2 R4, -RZ, RZ, 37, -8832 ;  /* 0x50a0f050ff047431 */ /* 0x001fe400000001ff */
[----:B------:R-:W-:Y:S01]  /*be30*/  IMAD.MOV.U32 R5, RZ, RZ, 0x3c78443c ;  /* 0x3c78443cff057424 */ /* 0x000fe200078e00ff */
[----:B------:R-:W-:Y:S01]  /*be40*/  MOV R7, 0xa84be3a8 ;  /* 0xa84be3a800077802 */ /* 0x000fe20000000f00 */
[----:B------:R-:W-:Y:S01]  /*be50*/  IMAD.MOV.U32 R6, RZ, RZ, -0x60da4561 ;  /* 0x9f25ba9fff067424 */ /* 0x000fe200078e00ff */
[----:B------:R0:W-:Y:S01]  /*be60*/  STL.128 [R1+0xa80], R12 ;  /* 0x000a800c01007387 */ /* 0x0001e20000100c00 */
[----:B------:R-:W-:Y:S02]  /*be70*/  IMAD.MOV.U32 R27, RZ, RZ, -0x123ed313 ;  /* 0xedc12cedff1b7424 */ /* 0x000fe400078e00ff */
[----:B-1----:R-:W-:Y:S02]  /*be80*/  HFMA2 R10, -RZ, RZ, 2.25, -2.125 ;  /* 0x4080c040ff0a7431 */ /* 0x002fe400000001ff */
[----:B------:R-:W-:Y:S01]  /*be90*/  IMAD.MOV.U32 R8, RZ, RZ, 0x51a2f351 ;  /* 0x51a2f351ff087424 */ /* 0x000fe200078e00ff */
[----:B------:R1:W-:Y:S01]  /*bea0*/  STL.128 [R1+0xab0], R4 ;  /* 0x000ab00401007387 */ /* 0x0003e20000100c00 */
[----:B------:R-:W-:-:S02]  /*beb0*/  IMAD.MOV.U32 R9, RZ, RZ, -0x5ca2015d ;  /* 0xa35dfea3ff097424 */ /* 0x000fc400078e00ff */
[----:B------:R-:W-:Y:S01]  /*bec0*/  IMAD.MOV.U32 R11, RZ, RZ, -0x70fa7571 ;  /* 0x8f058a8fff0b7424 */ /* 0x000fe200078e00ff */
[----:B------:R3:W-:Y:S01]  /*bed0*/  STL.128 [R1+0xa90], R16 ;  /* 0x000a901001007387 */ /* 0x0007e20000100c00 */
[----:B------:R-:W-:Y:S01]  /*bee0*/  IMAD.MOV.U32 R26, RZ, RZ, RZ ;  /* 0x000000ffff1a7224 */ /* 0x000fe200078e00ff */
[----:B--2---:R-:W-:Y:S01]  /*bef0*/  MOV R21, 0xf9e910f9 ;  /* 0xf9e910f900157802 */ /* 0x004fe20000000f00 */
[----:B------:R-:W-:Y:S01]  /*bf00*/  IMAD.MOV.U32 R29, RZ, RZ, -0x31ce004 ;  /* 0xfce31ffcff1d7424 */ /* 0x000fe200078e00ff */
[----:B------:R2:W-:Y:S01]  /*bf10*/  STL.128 [R1+0xac0], R8 ;  /* 0x000ac00801007387 */ /* 0x0005e20000100c00 */
[----:B------:R-:W-:Y:S02]  /*bf20*/  IMAD.MOV.U32 R30, RZ, RZ, -0x4e86374f ;  /* 0xb179c8b1ff1e7424 */ /* 0x000fe400078e00ff */
[----:B------:R-:W-:Y:S01]  /*bf30*/  IMAD.MOV.U32 R20, RZ, RZ, 0x458acf45 ;  /* 0x458acf45ff147424 */ /* 0x000fe200078e00ff */
[----:B0-----:R-:W-:Y:S01]  /*bf40*/  MOV R13, 0x9d21bc9d ;  /* 0x9d21bc9d000d7802 */ /* 0x001fe20000000f00 */
[----:B------:R-:W-:Y:S01]  /*bf50*/  IMAD.MOV.U32 R12, RZ, RZ, -0x6dc0526e ;  /* 0x923fad92ff0c7424 */ /* 0x000fe200078e00ff */
[----:B------:R0:W-:Y:S01]  /*bf60*/  STL.128 [R1+0xa40], R24 ;  /* 0x000a401801007387 */ /* 0x0001e20000100c00 */
[----:B------:R-:W-:Y:S01]  /*bf70*/  IMAD.MOV.U32 R14, RZ, RZ, 0x38704838 ;  /* 0x38704838ff0e7424 */ /* 0x000fe200078e00ff */
[----:B-1----:R-:W-:Y:S01]  /*bf80*/  MOV R5, 0xc18140c ;  /* 0x0c18140c00057802 */ /* 0x002fe20000000f00 */
[----:B------:R-:W-:Y:S01]  /*bf90*/  IMAD.MOV.U32 R15, RZ, RZ, -0xa0efb0b ;  /* 0xf5f104f5ff0f7424 */ /* 0x000fe200078e00ff */
[----:B------:R1:W-:Y:S01]  /*bfa0*/  STL.128 [R1+0xa50], R28 ;  /* 0x000a501c01007387 */ /* 0x0003e20000100c00 */
[----:B------:R-:W-:-:S02]  /*bfb0*/  IMAD.MOV.U32 R4, RZ, RZ, -0x327eb333 ;  /* 0xcd814ccdff047424 */ /* 0x000fc400078e00ff */
[----:B---3--:R-:W-:Y:S02]  /*bfc0*/  HFMA2 R17, -RZ, RZ, 366.5, -1885 ;  /* 0x5dbae75dff117431 */ /* 0x008fe400000001ff */
[----:B------:R-:W-:Y:S01]  /*bfd0*/  IMAD.MOV.U32 R6, RZ, RZ, 0x13263513 ;  /* 0x13263513ff067424 */ /* 0x000fe200078e00ff */
[----:B------:R3:W-:Y:S01]  /*bfe0*/  STL.128 [R1+0xad0], R12 ;  /* 0x000ad00c01007387 */ /* 0x0007e20000100c00 */
[----:B------:R-:W-:Y:S02]  /*bff0*/  IMAD.MOV.U32 R7, RZ, RZ, -0x133cd014 ;  /* 0xecc32fecff077424 */ /* 0x000fe400078e00ff */
[----:B--2---:R-:W-:Y:S02]  /*c000*/  HFMA2 R8, -RZ, RZ, 495.5, -687.5 ;  /* 0x5fbee15fff087431 */ /* 0x004fe400000001ff */
[----:B------:R-:W-:Y:S01]  /*c010*/  IMAD.MOV.U32 R9, RZ, RZ, -0x68ca5d69 ;  /* 0x9735a297ff097424 */ /* 0x000fe200078e00ff */
[----:B------:R-:W-:Y:S01]  /*c020*/  MOV R11, 0x172e3917 ;  /* 0x172e3917000b7802 */ /* 0x000fe20000000f00 */
[----:B------:R-:W-:Y:S01]  /*c030*/  IMAD.MOV.U32 R10, RZ, RZ, 0x4488cc44 ;  /* 0x4488cc44ff0a7424 */ /* 0x000fe200078e00ff */
[----:B------:R2:W-:Y:S01]  /*c040*/  STL.128 [R1+0xb00], R4 ;  /* 0x000b000401007387 */ /* 0x0005e20000100c00 */
[----:B------:R-:W-:-:S02]  /*c050*/  IMAD.MOV.U32 R22, RZ, RZ, 0x2040602 ;  /* 0x02040602ff167424 */ /* 0x000fc400078e00ff */
[----:B0-----:R-:W-:Y:S02]  /*c060*/  HFMA2 R24, -RZ, RZ, -1.0966796875, -495 ;  /* 0xbc63dfbcff187431 */ /* 0x001fe400000001ff */
[----:B------:R-:W-:Y:S01]  /*c070*/  IMAD.MOV.U32 R23, RZ, RZ, 0x7ffe817f ;  /* 0x7ffe817fff177424 */ /* 0x000fe200078e00ff */
[----:B------:R0:W-:Y:S01]  /*c080*/  STL.128 [R1+0xb10], R8 ;  /* 0x000b100801007387 */ /* 0x0001e20000100c00 */
[----:B------:R-:W-:Y:S02]  /*c090*/  IMAD.MOV.U32 R16, RZ, RZ, 0x64c8ac64 ;  /* 0x64c8ac64ff107424 */ /* 0x000fe400078e00ff */
[----:B-1----:R-:W-:Y:S02]  /*c0a0*/  HFMA2 R30, -RZ, RZ, -16360, 0.0004241466522216796875 ;  /* 0xf3fd0ef3ff1e7431 */ /* 0x002fe400000001ff */
[----:B------:R-:W-:Y:S01]  /*c0b0*/  IMAD.MOV.U32 R18, RZ, RZ, 0x19322b19 ;  /* 0x19322b19ff127424 */ /* 0x000fe200078e00ff */
[----:B------:R1:W-:Y:S01]  /*c0c0*/  STL.128 [R1+0xaa0], R20 ;  /* 0x000aa01401007387 */ /* 0x0003e20000100c00 */
[----:B------:R-:W-:Y:S01]  /*c0d0*/  IMAD.MOV.U32 R19, RZ, RZ, 0x73e69573 ;  /* 0x73e69573ff137424 */ /* 0x000fe200078e00ff */
[----:B---3--:R-:W-:Y:S01]  /*c0e0*/  MOV R14, 0x7efc827e ;  /* 0x7efc827e000e7802 */ /* 0x008fe20000000f00 */
[----:B------:R-:W-:Y:S01]  /*c0f0*/  IMAD.MOV.U32 R12, RZ, RZ, -0x3b6ca83c ;  /* 0xc49357c4ff0c7424 */ /* 0x000fe200078e00ff */
[----:B------:R-:W-:Y:S01]  /*c100*/  MOV R27, 0x21426321 ;  /* 0x21426321001b7802 */ /* 0x000fe20000000f00 */
[----:B------:R-:W-:Y:S01]  /*c110*/  IMAD.MOV.U32 R13, RZ, RZ, -0x58aa0d59 ;  /* 0xa755f2a7ff0d7424 */ /* 0x000fe200078e00ff */
[----:B------:R3:W-:Y:S01]  /*c120*/  STL.128 [R1+0xb30], R16 ;  /* 0x000b301001007387 */ /* 0x0007e20000100c00 */
[----:B------:R-:W-:-:S02]  /*c130*/  IMAD.MOV.U32 R15, RZ, RZ, 0x3d7a473d ;  /* 0x3d7a473dff0f7424 */ /* 0x000fc400078e00ff */
[----:B--2---:R-:W-:Y:S02]  /*c140*/  HFMA2 R6, -RZ, RZ, -0.000516414642333984375, -0.05908203125 ;  /* 0x903bab90ff067431 */ /* 0x004fe400000001ff */
[----:B------:R-:W-:Y:S02]  /*c150*/  IMAD.MOV.U32 R4, RZ, RZ, 0x22446622 ;  /* 0x22446622ff047424 */ /* 0x000fe400078e00ff */
[----:B------:R-:W-:Y:S01]  /*c160*/  IMAD.MOV.U32 R5, RZ, RZ, 0x2a547e2a ;  /* 0x2a547e2aff057424 */ /* 0x000fe200078e00ff */
[----:B------:R2:W-:Y:S01]  /*c170*/  STL.128 [R1+0xb20], R12 ;  /* 0x000b200c01007387 */ /* 0x0005e20000100c00 */
[----:B------:R-:W-:Y:S01]  /*c180*/  IMAD.MOV.U32 R7, RZ, RZ, -0x77f47c78 ;  /* 0x880b8388ff077424 */ /* 0x000fe200078e00ff */
[----:B0-----:R-:W-:Y:S01]  /*c190*/  MOV R9, 0xeec729ee ;  /* 0xeec729ee00097802 */ /* 0x001fe20000000f00 */
[----:B------:R-:W-:Y:S01]  /*c1a0*/  IMAD.MOV.U32 R8, RZ, RZ, 0x468cca46 ;  /* 0x468cca46ff087424 */ /* 0x000fe200078e00ff */
[----:B-1----:R-:W-:Y:S01]  /*c1b0*/  MOV R20, 0x60c0a060 ;  /* 0x60c0a06000147802 */ /* 0x002fe20000000f00 */
[----:B------:R-:W-:Y:S01]  /*c1c0*/  IMAD.MOV.U32 R10, RZ, RZ, -0x47942c48 ;  /* 0xb86bd3b8ff0a7424 */ /* 0x000fe200078e00ff */
[----:B------:R0:W-:Y:S01]  /*c1d0*/  STL.128 [R1+0xb50], R4 ;  /* 0x000b500401007387 */ /* 0x0001e20000100c00 */
[----:B------:R-:W-:Y:S01]  /*c1e0*/  IMAD.MOV.U32 R11, RZ, RZ, 0x14283c14 ;  /* 0x14283c14ff0b7424 */ /* 0x000fe200078e00ff */
[----:B------:R-:W-:Y:S01]  /*c1f0*/  MOV R23, 0xdca37fdc ;  /* 0xdca37fdc00177802 */ /* 0x000fe20000000f00 */
[----:B------:R-:W-:-:S02]  /*c200*/  IMAD.MOV.U32 R25, RZ, RZ, -0x49883e4a ;  /* 0xb677c1b6ff197424 */ /* 0x000fc400078e00ff */
[----:B---3--:R-:W-:Y:S02]  /*c210*/  HFMA2 R16, -RZ, RZ, -0.0003054141998291015625, -0.0002777576446533203125 ;  /* 0x8d018c8dff107431 */ /* 0x008fe400000001ff */
[----:B------:R-:W-:Y:S01]  /*c220*/  IMAD.MOV.U32 R26, RZ, RZ, -0x25508a26 ;  /* 0xdaaf75daff1a7424 */ /* 0x000fe200078e00ff */
[----:B------:R1:W-:Y:S01]  /*c230*/  STL.128 [R1+0xb60], R8 ;  /* 0x000b600801007387 */ /* 0x0003e20000100c00 */
[----:B------:R-:W-:Y:S01]  /*c240*/  IMAD.MOV.U32 R28, RZ, RZ, 0x10203010 ;  /* 0x10203010ff1c7424 */ /* 0x000fe200078e00ff */
[----:B------:R-:W-:Y:S01]  /*c250*/  MOV R19, 0xa949e0a9 ;  /* 0xa949e0a900137802 */ /* 0x000fe20000000f00 */
[----:B------:R-:W-:Y:S02]  /*c260*/  IMAD.MOV.U32 R29, RZ, RZ, -0x1ae501 ;  /* 0xffe51affff1d7424 */ /* 0x000fe400078e00ff */
[----:B--2---:R-:W-:Y:S02]  /*c270*/  HFMA2 R12, -RZ, RZ, -425.75, 48064 ;  /* 0xdea779deff0c7431 */ /* 0x004fe400000001ff */
[----:B------:R-:W-:Y:S01]  /*c280*/  IMAD.MOV.U32 R13, RZ, RZ, 0x5ebce25e ;  /* 0x5ebce25eff0d7424 */ /* 0x000fe200078e00ff */
[----:B------:R-:W-:Y:S01]  /*c290*/  MOV R15, 0xdbad76db ;  /* 0xdbad76db000f7802 */ /* 0x000fe20000000f00 */
[----:B------:R-:W-:Y:S01]  /*c2a0*/  IMAD.MOV.U32 R14, RZ, RZ, 0xb161d0b ;  /* 0x0b161d0bff0e7424 */ /* 0x000fe200078e00ff */
[----:B------:R2:W-:Y:S01]  /*c2b0*/  STL.128 [R1+0xae0], R24 ;  /* 0x000ae01801007387 */ /* 0x0005e20000100c00 */
[----:B------:R-:W-:-:S02]  /*c2c0*/  IMAD.MOV.U32 R31, RZ, RZ, -0x2d40922e ;  /* 0xd2bf6dd2ff1f7424 */ /* 0x000fc400078e00ff */
[----:B0-----:R-:W-:Y:S02]  /*c2d0*/  HFMA2 R4, -RZ, RZ, -3.310546875, 368.5 ;  /* 0xc29f5dc2ff047431 */ /* 0x001fe400000001ff */
[----:B------:R-:W-:Y:S01]  /*c2e0*/  IMAD.MOV.U32 R5, RZ, RZ, -0x2c42912d ;  /* 0xd3bd6ed3ff057424 */ /* 0x000fe200078e00ff */
[----:B------:R-:W-:Y:S01]  /*c2f0*/  MOV R7, 0x62c4a662 ;  /* 0x62c4a66200077802 */ /* 0x000fe20000000f00 */
[----:B------:R-:W-:Y:S01]  /*c300*/  IMAD.MOV.U32 R6, RZ, RZ, -0x53bc1054 ;  /* 0xac43efacff067424 */ /* 0x000fe200078e00ff */
[----:B------:R0:W-:Y:S01]  /*c310*/  STL.128 [R1+0xb70], R12 ;  /* 0x000b700c01007387 */ /* 0x0001e20000100c00 */
[----:B------:R-:W-:Y:S02]  /*c320*/  IMAD.MOV.U32 R21, RZ, RZ, -0x7ee6677f ;  /* 0x81199881ff157424 */ /* 0x000fe400078e00ff */
[----:B-1----:R-:W-:Y:S02]  /*c330*/  HFMA2 R10, -RZ, RZ, -1235, 0.4931640625 ;  /* 0xe4d337e4ff0a7431 */ /* 0x002fe400000001ff */
[----:B------:R-:W-:Y:S01]  /*c340*/  IMAD.MOV.U32 R8, RZ, RZ, -0x6ec6576f ;  /* 0x9139a891ff087424 */ /* 0x000fe200078e00ff */
[----:B------:R1:W-:Y:S01]  /*c350*/  STL.128 [R1+0xba0], R4 ;  /* 0x000ba00401007387 */ /* 0x0003e20000100c00 */
[----:B------:R-:W-:-:S02]  /*c360*/  IMAD.MOV.U32 R9, RZ, RZ, -0x6ace5b6b ;  /* 0x9531a495ff097424 */ /* 0x000fc400078e00ff */
[----:B------:R-:W-:Y:S01]  /*c370*/  IMAD.MOV.U32 R11, RZ, RZ, 0x79f28b79 ;  /* 0x79f28b79ff0b7424 */ /* 0x000fe200078e00ff */
[----:B------:R3:W-:Y:S01]  /*c380*/  STL.128 [R1+0xaf0], R28 ;  /* 0x000af01c01007387 */ /* 0x0007e20000100c00 */
[----:B------:R-:W-:Y:S02]  /*c390*/  IMAD.MOV.U32 R22, RZ, RZ, 0x4f9ed14f ;  /* 0x4f9ed14fff167424 */ /* 0x000fe400078e00ff */
[----:B--2---:R-:W-:Y:S02]  /*c3a0*/  HFMA2 R26, -RZ, RZ, 0.806640625, 24.90625 ;  /* 0x3a744e3aff1a7431 */ /* 0x004fe400000001ff */
[----:B------:R-:W-:Y:S01]  /*c3b0*/  IMAD.MOV.U32 R17, RZ, RZ, -0x2a4e9b2b ;  /* 0xd5b164d5ff117424 */ /* 0x000fe200078e00ff */
[----:B------:R2:W-:Y:S01]  /*c3c0*/  STL.128 [R1+0xbb0], R8 ;  /* 0x000bb00801007387 */ /* 0x0005e20000100c00 */
[----:B------:R-:W-:Y:S02]  /*c3d0*/  IMAD.MOV.U32 R18, RZ, RZ, 0x4e9cd24e ;  /* 0x4e9cd24eff127424 */ /* 0x000fe400078e00ff */
[----:B------:R-:W-:Y:S01]  /*c3e0*/  IMAD.MOV.U32 R24, RZ, RZ, -0x1f24c420 ;  /* 0xe0db3be0ff187424 */ /* 0x000fe200078e00ff */
[----:B0-----:R-:W-:Y:S01]  /*c3f0*/  MOV R13, 0xc88b43c8 ;  /* 0xc88b43c8000d7802 */ /* 0x001fe20000000f00 */
[----:B------:R-:W-:Y:S01]  /*c400*/  IMAD.MOV.U32 R12, RZ, RZ, -0x182acd19 ;  /* 0xe7d532e7ff0c7424 */ /* 0x000fe200078e00ff */
[----:B------:R0:W-:Y:S01]  /*c410*/  STL.128 [R1+0xb40], R20 ;  /* 0x000b401401007387 */ /* 0x0001e20000100c00 */
[----:B------:R-:W-:Y:S01]  /*c420*/  IMAD.MOV.U32 R14, RZ, RZ, 0x376e5937 ;  /* 0x376e5937ff0e7424 */ /* 0x000fe200078e00ff */
[----:B-1----:R-:W-:Y:S01]  /*c430*/  MOV R5, 0x7af48e7a ;  /* 0x7af48e7a00057802 */ /* 0x002fe20000000f00 */
[----:B------:R-:W-:Y:S01]  /*c440*/  IMAD.MOV.U32 R15, RZ, RZ, 0x6ddab76d ;  /* 0x6ddab76dff0f7424 */ /* 0x000fe200078e00ff */
[----:B------:R1:W-:Y:S01]  /*c450*/  STL.128 [R1+0xbd0], R16 ;  /* 0x000bd01001007387 */ /* 0x0003e20000100c00 */
[----:B------:R-:W-:Y:S01]  /*c460*/  IMAD.MOV.U32 R4, RZ, RZ, 0x65caaf65 ;  /* 0x65caaf65ff047424 */ /* 0x000fe200078e00ff */
[----:B---3--:R-:W-:Y:S01]  /*c470*/  MOV R29, 0x60c0a06 ;  /* 0x060c0a06001d7802 */ /* 0x008fe20000000f00 */
[----:B------:R-:W-:Y:S01]  /*c480*/  IMAD.MOV.U32 R6, RZ, RZ, -0x51b81652 ;  /* 0xae47e9aeff067424 */ /* 0x000fe200078e00ff */
[----:B------:R3:W-:Y:S01]  /*c490*/  STL.128 [R1+0xbc0], R12 ;  /* 0x000bc00c01007387 */ /* 0x0007e20000100c00 */
[----:B------:R-:W-:-:S02]  /*c4a0*/  IMAD.MOV.U32 R7, RZ, RZ, 0x8101808 ;  /* 0x08101808ff077424 */ /* 0x000fc400078e00ff */
[----:B--2---:R-:W-:Y:S02]  /*c4b0*/  HFMA2 R8, -RZ, RZ, -0.80419921875, -91.625 ;  /* 0xba6fd5baff087431 */ /* 0x004fe400000001ff */
[----:B------:R-:W-:Y:S01]  /*c4c0*/  IMAD.MOV.U32 R28, RZ, RZ, 0x4992db49 ;  /* 0x4992db49ff1c7424 */ /* 0x000fe200078e00ff */
[----:B------:R-:W-:Y:S01]  /*c4d0*/  MOV R11, 0x2e5c722e ;  /* 0x2e5c722e000b7802 */ /* 0x000fe20000000f00 */
[----:B------:R-:W-:Y:S01]  /*c4e0*/  IMAD.MOV.U32 R30, RZ, RZ, 0x24486c24 ;  /* 0x24486c24ff1e7424 */ /* 0x000fe200078e00ff */
[----:B------:R2:W-:Y:S01]  /*c4f0*/  STL.128 [R1+0xbf0], R4 ;  /* 0x000bf00401007387 */ /* 0x0005e20000100c00 */
[----:B------:R-:W-:Y:S02]  /*c500*/  IMAD.MOV.U32 R31, RZ, RZ, 0x5cb8e45c ;  /* 0x5cb8e45cff1f7424 */ /* 0x000fe400078e00ff */
[----:B0-----:R-:W-:Y:S02]  /*c510*/  HFMA2 R22, -RZ, RZ, -20272, 0.0001213550567626953125 ;  /* 0xf4f307f4ff167431 */ /* 0x001fe400000001ff */
[----:B------:R-:W-:-:S02]  /*c520*/  IMAD.MOV.U32 R9, RZ, RZ, 0x78f08878 ;  /* 0x78f08878ff097424 */ /* 0x000fc400078e00ff */
[----:B------:R-:W-:Y:S01]  /*c530*/  IMAD.MOV.U32 R10, RZ, RZ, 0x254a6f25 ;  /* 0x254a6f25ff0a7424 */ /* 0x000fe200078e00ff */
[----:B------:R0:W-:Y:S01]  /*c540*/  STL.128 [R1+0xb90], R28 ;  /* 0x000b901c01007387 */ /* 0x0001e20000100c00 */
[----:B------:R-:W-:Y:S02]  /*c550*/  IMAD.MOV.U32 R25, RZ, RZ, 0x32645632 ;  /* 0x32645632ff197424 */ /* 0x000fe400078e00ff */
[----:B-1----:R-:W-:Y:S02]  /*c560*/  HFMA2 R18, -RZ, RZ, 0.00510406494140625, 0.0277862548828125 ;  /* 0x1d3a271dff127431 */ /* 0x002fe400000001ff */
[----:B------:R-:W-:Y:S02]  /*c570*/  IMAD.MOV.U32 R27, RZ, RZ, 0xa141e0a ;  /* 0x0a141e0aff1b7424 */ /* 0x000fe400078e00ff */
[----:B---3--:R-:W-:Y:S02]  /*c580*/  HFMA2 R14, -RZ, RZ, -0.278076171875, -7.703125 ;  /* 0xb473c7b4ff0e7431 */ /* 0x008fe400000001ff */
[----:B------:R-:W-:Y:S01]  /*c590*/  IMAD.MOV.U32 R12, RZ, RZ, 0x1c38241c ;  /* 0x1c38241cff0c7424 */ /* 0x000fe200078e00ff */
[----:B------:R1:W-:Y:S01]  /*c5a0*/  STL.128 [R1+0xc00], R8 ;  /* 0x000c000801007387 */ /* 0x0003e20000100c00 */
[----:B------:R-:W-:-:S02]  /*c5b0*/  IMAD.MOV.U32 R13, RZ, RZ, -0x59a80e5a ;  /* 0xa657f1a6ff0d7424 */ /* 0x000fc400078e00ff */
[----:B------:R-:W-:Y:S02]  /*c5c0*/  IMAD.MOV.U32 R15, RZ, RZ, -0x3968ae3a ;  /* 0xc69751c6ff0f7424 */ /* 0x000fe400078e00ff */
[----:B--2---:R-:W-:Y:S02]  /*c5d0*/  HFMA2 R6, -RZ, RZ, -0.340087890625, -4.70703125 ;  /* 0xb571c4b5ff067431 */ /* 0x004fe400000001ff */
[----:B------:R-:W-:Y:S01]  /*c5e0*/  IMAD.MOV.U32 R4, RZ, RZ, 0x70e09070 ;  /* 0x70e09070ff047424 */ /* 0x000fe200078e00ff */
[----:B------:R2:W-:Y:S01]  /*c5f0*/  STL.128 [R1+0xb80], R24 ;  /* 0x000b801801007387 */ /* 0x0005e20000100c00 */
[----:B------:R-:W-:Y:S02]  /*c600*/  IMAD.MOV.U32 R5, RZ, RZ, 0x3e7c423e ;  /* 0x3e7c423eff057424 */ /* 0x000fe400078e00ff */
[----:B------:R-:W-:Y:S01]  /*c610*/  IMAD.MOV.U32 R7, RZ, RZ, 0x66ccaa66 ;  /* 0x66ccaa66ff077424 */ /* 0x000fe200078e00ff */
[----:B------:R3:W-:Y:S01]  /*c620*/  STL.128 [R1+0xc10], R12 ;  /* 0x000c100c01007387 */ /* 0x0007e20000100c00 */
[----:B------:R-:W-:-:S02]  /*c630*/  IMAD.MOV.U32 R20, RZ, RZ, 0x6cd8b46c ;  /* 0x6cd8b46cff147424 */ /* 0x000fc400078e00ff */
[----:B0-----:R-:W-:Y:S02]  /*c640*/  HFMA2 R28, -RZ, RZ, 15.171875, -338.75 ;  /* 0x4b96dd4bff1c7431 */ /* 0x001fe400000001ff */
[----:B------:R-:W-:Y:S01]  /*c650*/  IMAD.MOV.U32 R21, RZ, RZ, 0x56acfa56 ;  /* 0x56acfa56ff157424 */ /* 0x000fe200078e00ff */
[----:B------:R0:W-:Y:S01]  /*c660*/  STL.128 [R1+0xc40], R4 ;  /* 0x000c400401007387 */ /* 0x0001e20000100c00 */
[----:B------:R-:W-:Y:S01]  /*c670*/  IMAD.MOV.U32 R23, RZ, RZ, -0x1530da16 ;  /* 0xeacf25eaff177424 */ /* 0x000fe200078e00ff */
[----:B-1----:R-:W-:Y:S01]  /*c680*/  MOV R9, 0x3060503 ;  /* 0x0306050300097802 */ /* 0x002fe20000000f00 */
[----:B------:R-:W-:Y:S01]  /*c690*/  IMAD.MOV.U32 R8, RZ, RZ, 0x4890d848 ;  /* 0x4890d848ff087424 */ /* 0x000fe200078e00ff */
[----:B------:R-:W-:Y:S01]  /*c6a0*/  MOV R31, 0x8a0f858a ;  /* 0x8a0f858a001f7802 */ /* 0x000fe20000000f00 */
[----:B------:R-:W-:Y:S01]  /*c6b0*/  IMAD.MOV.U32 R10, RZ, RZ, -0x908fe0a ;  /* 0xf6f701f6ff0a7424 */ /* 0x000fe200078e00ff */
[----:B------:R1:W-:Y:S01]  /*c6c0*/  STL.128 [R1+0xbe0], R20 ;  /* 0x000be01401007387 */ /* 0x0003e20000100c00 */
[----:B------:R-:W-:Y:S01]  /*c6d0*/  IMAD.MOV.U32 R11, RZ, RZ, 0xe1c120e ;  /* 0x0e1c120eff0b7424 */ /* 0x000fe200078e00ff */
[----:B--2---:R-:W-:Y:S01]  /*c6e0*/  MOV R25, 0xdda17cdd ;  /* 0xdda17cdd00197802 */ /* 0x004fe20000000f00 */
[----:B------:R-:W-:-:S02]  /*c6f0*/  IMAD.MOV.U32 R24, RZ, RZ, -0x1734dc18 ;  /* 0xe8cb23e8ff187424 */ /* 0x000fc400078e00ff */
[----:B------:R-:W-:Y:S02]  /*c700*/  IMAD.MOV.U32 R26, RZ, RZ, 0x74e89c74 ;  /* 0x74e89c74ff1a7424 */ /* 0x000fe400078e00ff */
[----:B---3--:R-:W-:Y:S02]  /*c710*/  HFMA2 R12, -RZ, RZ, 737, -0.01441192626953125 ;  /* 0x61c2a361ff0c7431 */ /* 0x008fe400000001ff */
[----:B------:R-:W-:Y:S01]  /*c720*/  IMAD.MOV.U32 R27, RZ, RZ, 0x1f3e211f ;  /* 0x1f3e211fff1b7424 */ /* 0x000fe200078e00ff */
[----:B------:R-:W-:Y:S01]  /*c730*/  MOV R15, 0xb969d0b9 ;  /* 0xb969d0b9000f7802 */ /* 0x000fe20000000f00 */
[----:B------:R-:W-:Y:S02]  /*c740*/  IMAD.MOV.U32 R29, RZ, RZ, -0x429e2343 ;  /* 0xbd61dcbdff1d7424 */ /* 0x000fe400078e00ff */
[----:B0-----:R-:W-:Y:S02]  /*c750*/  HFMA2 R4, -RZ, RZ, 2980, -0.92626953125 ;  /* 0x69d2bb69ff047431 */ /* 0x001fe400000001ff */
        /* <DEDUP_REMOVED lines=8> */
[----:B------:R-:W-:-:S02]  /*c7e0*/  IMAD.MOV.U32 R17, RZ, RZ, -0x3e66a73f ;  /* 0xc19958c1ff117424 */ /* 0x000fc400078e00ff */
[----:B------:R-:W-:Y:S01]  /*c7f0*/  IMAD.MOV.U32 R19, RZ, RZ, -0x61d84662 ;  /* 0x9e27b99eff137424 */ /* 0x000fe200078e00ff */
[----:B------:R2:W-:Y:S01]  /*c800*/  STL.128 [R1+0xc30], R28 ;  /* 0x000c301c01007387 */ /* 0x0005e20000100c00 */
[----:B------:R-:W-:Y:S02]  /*c810*/  IMAD.MOV.U32 R20, RZ, RZ, -0x1e26c71f ;  /* 0xe1d938e1ff147424 */ /* 0x000fe400078e00ff */
[----:B------:R-:W-:Y:S01]  /*c820*/  IMAD.MOV.U32 R22, RZ, RZ, -0x67d44c68 ;  /* 0x982bb398ff167424 */ /* 0x000fe200078e00ff */
[----:B------:R3:W-:Y:S01]  /*c830*/  STL.128 [R1+0xc60], R12 ;  /* 0x000c600c01007387 */ /* 0x0007e20000100c00 */
[----:B------:R-:W-:Y:S02]  /*c840*/  IMAD.MOV.U32 R23, RZ, RZ, 0x11223311 ;  /* 0x11223311ff177424 */ /* 0x000fe400078e00ff */
[----:B------:R-:W-:Y:S02]  /*c850*/  IMAD.MOV.U32 R5, RZ, RZ, -0x26568f27 ;  /* 0xd9a970d9ff057424 */ /* 0x000fe400078e00ff */
[----:B0-----:R-:W-:-:S02]  /*c860*/  HFMA2 R10, -RZ, RZ, -0.00010806322097778320312, -0.000796794891357421875 ;  /* 0x87159287ff0a7431 */ /* 0x001fc400000001ff */
[----:B------:R-:W-:Y:S01]  /*c870*/  IMAD.MOV.U32 R6, RZ, RZ, -0x71f87672 ;  /* 0x8e07898eff067424 */ /* 0x000fe200078e00ff */
[----:B------:R0:W-:Y:S01]  /*c880*/  STL.128 [R1+0xc70], R16 ;  /* 0x000c701001007387 */ /* 0x0001e20000100c00 */
[----:B------:R-:W-:Y:S02]  /*c890*/  IMAD.MOV.U32 R8, RZ, RZ, -0x64d24965 ;  /* 0x9b2db69bff087424 */ /* 0x000fe400078e00ff */
[----:B-1----:R-:W-:Y:S02]  /*c8a0*/  HFMA2 R24, -RZ, RZ, -0.0002448558807373046875, -0.00046062469482421875 ;  /* 0x8c038f8cff187431 */ /* 0x002fe400000001ff */
[----:B------:R-:W-:Y:S01]  /*c8b0*/  IMAD.MOV.U32 R9, RZ, RZ, 0x1e3c221e ;  /* 0x1e3c221eff097424 */ /* 0x000fe200078e00ff */
[----:B------:R1:W-:Y:S01]  /*c8c0*/  STL.128 [R1+0xc80], R20 ;  /* 0x000c801401007387 */ /* 0x0003e20000100c00 */
[----:B------:R-:W-:Y:S02]  /*c8d0*/  IMAD.MOV.U32 R11, RZ, RZ, -0x1636df17 ;  /* 0xe9c920e9ff0b7424 */ /* 0x000fe400078e00ff */
[----:B--2---:R-:W-:-:S02]  /*c8e0*/  HFMA2 R30, -RZ, RZ, 3.2578125, -6.2578125 ;  /* 0x4284c642ff1e7431 */ /* 0x004fc400000001ff */
[----:B------:R-:W-:Y:S01]  /*c8f0*/  IMAD.MOV.U32 R25, RZ, RZ, -0x5ea6075f ;  /* 0xa159f8a1ff197424 */ /* 0x000fe200078e00ff */
[----:B------:R2:W-:Y:S01]  /*c900*/  STL.128 [R1+0xc90], R4 ;  /* 0x000c900401007387 */ /* 0x0005e20000100c00 */
[----:B------:R-:W-:Y:S01]  /*c910*/  IMAD.MOV.U32 R26, RZ, RZ, -0x76f67f77 ;  /* 0x89098089ff1a7424 */ /* 0x000fe200078e00ff */
[----:B---3--:R-:W-:Y:S01]  /*c920*/  MOV R13, 0x55aaff55 ;  /* 0x55aaff55000d7802 */ /* 0x008fe20000000f00 */
[----:B------:R-:W-:Y:S01]  /*c930*/  IMAD.MOV.U32 R12, RZ, RZ, -0x3178b632 ;  /* 0xce8749ceff0c7424 */ /* 0x000fe200078e00ff */
[----:B------:R3:W-:Y:S01]  /*c940*/  STL.128 [R1+0xca0], R8 ;  /* 0x000ca00801007387 */ /* 0x0007e20000100c00 */
[----:B------:R-:W-:Y:S01]  /*c950*/  IMAD.MOV.U32 R14, RZ, RZ, 0x28507828 ;  /* 0x28507828ff0e7424 */ /* 0x000fe200078e00ff */
[----:B------:R-:W-:Y:S01]  /*c960*/  MOV R27, 0xd1a170d ;  /* 0x0d1a170d001b7802 */ /* 0x000fe20000000f00 */
[----:B------:R-:W-:Y:S01]  /*c970*/  IMAD.MOV.U32 R15, RZ, RZ, -0x205a8521 ;  /* 0xdfa57adfff0f7424 */ /* 0x000fe200078e00ff */
[----:B0-----:R-:W-:Y:S01]  /*c980*/  MOV R17, 0xd6bd6b6b ;  /* 0xd6bd6b6b00117802 */ /* 0x001fe20000000f00 */
[----:B------:R-:W-:-:S02]  /*c990*/  IMAD.MOV.U32 R28, RZ, RZ, -0x409a2541 ;  /* 0xbf65dabfff1c7424 */ /* 0x000fc400078e00ff */
[----:B------:R-:W-:Y:S01]  /*c9a0*/  IMAD.MOV.U32 R29, RZ, RZ, -0x1928ce1a ;  /* 0xe6d731e6ff1d7424 */ /* 0x000fe200078e00ff */
[----:B------:R0:W-:Y:S01]  /*c9b0*/  STL.128 [R1+0xcb0], R12 ;  /* 0x000cb00c01007387 */ /* 0x0001e20000100c00 */
[----:B-1----:R-:W-:Y:S02]  /*c9c0*/  HFMA2 R20, -RZ, RZ, 552, 0.130859375 ;  /* 0x60503030ff147431 */ /* 0x002fe400000001ff */
[----:B------:R-:W-:Y:S01]  /*c9d0*/  IMAD.MOV.U32 R21, RZ, RZ, 0x2030101 ;  /* 0x02030101ff157424 */ /* 0x000fe200078e00ff */
[----:B------:R-:W-:Y:S01]  /*c9e0*/  MOV R23, 0x567d2b2b ;  /* 0x567d2b2b00177802 */ /* 0x000fe20000000f00 */
[----:B--2---:R-:W-:Y:S01]  /*c9f0*/  IMAD.MOV.U32 R4, RZ, RZ, 0x4182c341 ;  /* 0x4182c341ff047424 */ /* 0x004fe200078e00ff */
[----:B------:R-:W-:Y:S01]  /*ca00*/  MOV R5, 0x9929b099 ;  /* 0x9929b09900057802 */ /* 0x000fe20000000f00 */
[----:B------:R-:W-:Y:S01]  /*ca10*/  IMAD.MOV.U32 R6, RZ, RZ, 0x2d5a772d ;  /* 0x2d5a772dff067424 */ /* 0x000fe200078e00ff */
[----:B------:R1:W-:Y:S01]  /*ca20*/  STL.128 [R1+0xcc0], R24 ;  /* 0x000cc01801007387 */ /* 0x0003e20000100c00 */
[----:B------:R-:W-:-:S02]  /*ca30*/  IMAD.MOV.U32 R7, RZ, RZ, 0xf1e110f ;  /* 0x0f1e110fff077424 */ /* 0x000fc400078e00ff */
[----:B---3--:R-:W-:Y:S02]  /*ca40*/  HFMA2 R8, -RZ, RZ, -0.1400146484375, -15.375 ;  /* 0xb07bcbb0ff087431 */ /* 0x008fe400000001ff */
[----:B------:R-:W-:Y:S01]  /*ca50*/  IMAD.MOV.U32 R9, RZ, RZ, 0x54a8fc54 ;  /* 0x54a8fc54ff097424 */ /* 0x000fe200078e00ff */
[----:B------:R-:W-:Y:S01]  /*ca60*/  MOV R11, 0x162c3a16 ;  /* 0x162c3a16000b7802 */ /* 0x000fe20000000f00 */
[----:B------:R-:W-:Y:S01]  /*ca70*/  IMAD.MOV.U32 R10, RZ, RZ, -0x44922945 ;  /* 0xbb6dd6bbff0a7424 */ /* 0x000fe200078e00ff */
[----:B------:R2:W-:Y:S01]  /*ca80*/  STL.128 [R1+0xce0], R4 ;  /* 0x000ce00401007387 */ /* 0x0005e20000100c00 */
[----:B------:R-:W-:Y:S02]  /*ca90*/  IMAD.MOV.U32 R22, RZ, RZ, -0x31569899 ;  /* 0xcea96767ff167424 */ /* 0x000fe400078e00ff */
[----:B0-----:R-:W-:Y:S02]  /*caa0*/  HFMA2 R14, -RZ, RZ, -6756, 30576 ;  /* 0xee997777ff0e7431 */ /* 0x001fe400000001ff */
[----:B------:R-:W-:Y:S01]  /*cab0*/  IMAD.MOV.U32 R12, RZ, RZ, -0x395a9c9d ;  /* 0xc6a56363ff0c7424 */ /* 0x000fe200078e00ff */
[----:B------:R0:W-:Y:S01]  /*cac0*/  STL.128 [R1+0xcf0], R8 ;  /* 0x000cf00801007387 */ /* 0x0001e20000100c00 */
[----:B------:R-:W-:-:S02]  /*cad0*/  IMAD.MOV.U32 R13, RZ, RZ, -0x77b8384 ;  /* 0xf8847c7cff0d7424 */ /* 0x000fc400078e00ff */
[----:B------:R-:W-:Y:S01]  /*cae0*/  IMAD.MOV.U32 R15, RZ, RZ, -0x9728485 ;  /* 0xf68d7b7bff0f7424 */ /* 0x000fe200078e00ff */
[----:B------:R3:W-:Y:S01]  /*caf0*/  STL.128 [R1+0xd20], R20 ;  /* 0x000d201401007387 */ /* 0x0007e20000100c00 */
[----:B------:R-:W-:Y:S02]  /*cb00*/  IMAD.MOV.U32 R31, RZ, RZ, 0x68d0b868 ;  /* 0x68d0b868ff1f7424 */ /* 0x000fe400078e00ff */
[----:B-1----:R-:W-:Y:S02]  /*cb10*/  HFMA2 R26, -RZ, RZ, 511.25, -0.0129547119140625 ;  /* 0x5ffda2a2ff1a7431 */ /* 0x002fe400000001ff */
[----:B------:R-:W-:Y:S01]  /*cb20*/  IMAD.MOV.U32 R16, RZ, RZ, -0xf20d0e ;  /* 0xff0df2f2ff107424 */ /* 0x000fe200078e00ff */
[----:B------:R1:W-:Y:S01]  /*cb30*/  STL.128 [R1+0xd00], R12 ;  /* 0x000d000c01007387 */ /* 0x0003e20000100c00 */
[----:B------:R-:W-:Y:S02]  /*cb40*/  IMAD.MOV.U32 R18, RZ, RZ, -0x214e9091 ;  /* 0xdeb16f6fff127424 */ /* 0x000fe400078e00ff */
[----:B--2---:R-:W-:-:S02]  /*cb50*/  HFMA2 R6, -RZ, RZ, 23.59375, -0.059906005859375 ;  /* 0x4de6ababff067431 */ /* 0x004fc400000001ff */
[----:B------:R-:W-:Y:S01]  /*cb60*/  IMAD.MOV.U32 R4, RZ, RZ, -0x18e60102 ;  /* 0xe719fefeff047424 */ /* 0x000fe200078e00ff */
[----:B------:R2:W-:Y:S01]  /*cb70*/  STL.128 [R1+0xcd0], R28 ;  /* 0x000cd01c01007387 */ /* 0x0005e20000100c00 */
[----:B------:R-:W-:Y:S02]  /*cb80*/  IMAD.MOV.U32 R5, RZ, RZ, -0x4a9d2829 ;  /* 0xb562d7d7ff057424 */ /* 0x000fe400078e00ff */
[----:B------:R-:W-:Y:S01]  /*cb90*/  IMAD.MOV.U32 R7, RZ, RZ, -0x1365898a ;  /* 0xec9a7676ff077424 */ /* 0x000fe200078e00ff */
[----:B0-----:R-:W-:Y:S01]  /*cba0*/  MOV R9, 0x1f9d8282 ;  /* 0x1f9d828200097802 */ /* 0x001fe20000000f00 */
[----:B------:R-:W-:Y:S02]  /*cbb0*/  IMAD.MOV.U32 R8, RZ, RZ, -0x70ba3536 ;  /* 0x8f45cacaff087424 */ /* 0x000fe400078e00ff */
[----:B------:R-:W-:Y:S01]  /*cbc0*/  IMAD.MOV.U32 R10, RZ, RZ, -0x76bf3637 ;  /* 0x8940c9c9ff0a7424 */ /* 0x000fe200078e00ff */
[----:B------:R0:W-:Y:S01]  /*cbd0*/  STL.128 [R1+0xd30], R4 ;  /* 0x000d300401007387 */ /* 0x0001e20000100c00 */
[----:B------:R-:W-:-:S02]  /*cbe0*/  IMAD.MOV.U32 R11, RZ, RZ, -0x5788283 ;  /* 0xfa877d7dff0b7424 */ /* 0x000fc400078e00ff */
[----:B---3--:R-:W-:Y:S02]  /*cbf0*/  HFMA2 R22, -RZ, RZ, 6.39453125, 0.01393890380859375 ;  /* 0x46652323ff167431 */ /* 0x008fe400000001ff */
[----:B-1----:R-:W-:Y:S02]  /*cc00*/  IMAD.MOV.U32 R13, RZ, RZ, -0x4d14a6a7 ;  /* 0xb2eb5959ff0d7424 */ /* 0x002fe400078e00ff */
[----:B------:R-:W-:Y:S02]  /*cc10*/  HFMA2 R12, -RZ, RZ, -7252, -57152 ;  /* 0xef15fafaff0c7431 */ /* 0x000fe400000001ff */
[----:B------:R-:W-:Y:S01]  /*cc20*/  IMAD.MOV.U32 R14, RZ, RZ, -0x7136b8b9 ;  /* 0x8ec94747ff0e7424 */ /* 0x000fe200078e00ff */
[----:B------:R-:W-:Y:S01]  /*cc30*/  MOV R15, 0xfb0bf0f0 ;  /* 0xfb0bf0f0000f7802 */ /* 0x000fe20000000f00 */
[----:B------:R1:W-:Y:S01]  /*cc40*/  STL.128 [R1+0xd40], R8 ;  /* 0x000d400801007387 */ /* 0x0003e20000100c00 */
[----:B------:R-:W-:Y:S01]  /*cc50*/  IMAD.MOV.U32 R19, RZ, RZ, -0x6eab3a3b ;  /* 0x9154c5c5ff137424 */ /* 0x000fe200078e00ff */
[----:B--2---:R-:W-:Y:S01]  /*cc60*/  MOV R29, 0x53f7a4a4 ;  /* 0x53f7a4a4001d7802 */ /* 0x004fe20000000f00 */
[----:B------:R-:W-:Y:S01]  /*cc70*/  IMAD.MOV.U32 R28, RZ, RZ, 0x23bf9c9c ;  /* 0x23bf9c9cff1c7424 */ /* 0x000fe200078e00ff */
[----:B------:R2:W-:Y:S01]  /*cc80*/  STL.128 [R1+0xd50], R12 ;  /* 0x000d500c01007387 */ /* 0x0005e20000100c00 */
[----:B------:R-:W-:-:S02]  /*cc90*/  IMAD.MOV.U32 R30, RZ, RZ, -0x1b698d8e ;  /* 0xe4967272ff1e7424 */ /* 0x000fc400078e00ff */
[----:B------:R-:W-:Y:S01]  /*cca0*/  IMAD.MOV.U32 R31, RZ, RZ, -0x64a43f40 ;  /* 0x9b5bc0c0ff1f7424 */ /* 0x000fe200078e00ff */
[----:B------:R3:W-:Y:S01]  /*ccb0*/  STL.128 [R1+0xd10], R16 ;  /* 0x000d101001007387 */ /* 0x0007e20000100c00 */
[----:B0-----:R-:W-:Y:S02]  /*ccc0*/  HFMA2 R4, -RZ, RZ, 23584, -0.482177734375 ;  /* 0x75c2b7b7ff047431 */ /* 0x001fe400000001ff */
[----:B------:R-:W-:Y:S01]  /*ccd0*/  IMAD.MOV.U32 R5, RZ, RZ, -0x1ee30203 ;  /* 0xe11cfdfdff057424 */ /* 0x000fe200078e00ff */
[----:B------:R-:W-:Y:S01]  /*cce0*/  MOV R7, 0x4c6a2626 ;  /* 0x4c6a262600077802 */ /* 0x000fe20000000f00 */
[----:B------:R-:W-:Y:S01]  /*ccf0*/  IMAD.MOV.U32 R6, RZ, RZ, 0x3dae9393 ;  /* 0x3dae9393ff067424 */ /* 0x000fe200078e00ff */
[----:B------:R0:W-:Y:S01]  /*cd00*/  STL.128 [R1+0xd70], R28 ;  /* 0x000d701c01007387 */ /* 0x0001e20000100c00 */
[----:B------:R-:W-:Y:S02]  /*cd10*/  IMAD.MOV.U32 R20, RZ, RZ, 0x80c0404 ;  /* 0x080c0404ff147424 */ /* 0x000fe400078e00ff */
[----:B-1----:R-:W-:-:S02]  /*cd20*/  HFMA2 R10, -RZ, RZ, -20512, -32624 ;  /* 0xf502f7f7ff0a7431 */ /* 0x002fc400000001ff */
[----:B------:R-:W-:Y:S01]  /*cd30*/  IMAD.MOV.U32 R8, RZ, RZ, 0x6c5a3636 ;  /* 0x6c5a3636ff087424 */ /* 0x000fe200078e00ff */
[----:B------:R1:W-:Y:S01]  /*cd40*/  STL.128 [R1+0xd80], R4 ;  /* 0x000d800401007387 */ /* 0x0003e20000100c00 */
[----:B------:R-:W-:Y:S01]  /*cd50*/  IMAD.MOV.U32 R9, RZ, RZ, 0x7e413f3f ;  /* 0x7e413f3fff097424 */ /* 0x000fe200078e00ff */
[----:B--2---:R-:W-:Y:S01]  /*cd60*/  MOV R13, 0x51f4a5a5 ;  /* 0x51f4a5a5000d7802 */ /* 0x004fe20000000f00 */
[----:B------:R-:W-:Y:S02]  /*cd70*/  IMAD.MOV.U32 R11, RZ, RZ, -0x7cb03334 ;  /* 0x834fccccff0b7424 */ /* 0x000fe400078e00ff */
[----:B------:R-:W-:Y:S02]  /*cd80*/  IMAD.MOV.U32 R12, RZ, RZ, 0x685c3434 ;  /* 0x685c3434ff0c7424 */ /* 0x000fe400078e00ff */
[----:B---3--:R-:W-:Y:S02]  /*cd90*/  HFMA2 R16, -RZ, RZ, -841.5, 11144 ;  /* 0xe2937171ff107431 */ /* 0x008fe400000001ff */
[----:B------:R-:W-:Y:S01]  /*cda0*/  IMAD.MOV.U32 R14, RZ, RZ, -0x2ecb1a1b ;  /* 0xd134e5e5ff0e7424 */ /* 0x000fe200078e00ff */
[----:B------:R2:W-:Y:S01]  /*cdb0*/  STL.128 [R1+0xd90], R8 ;  /* 0x000d900801007387 */ /* 0x0005e20000100c00 */
[----:B------:R-:W-:Y:S01]  /*cdc0*/  IMAD.MOV.U32 R15, RZ, RZ, -0x6f70e0f ;  /* 0xf908f1f1ff0f7424 */ /* 0x000fe200078e00ff */
[----:B------:R-:W-:Y:S01]  /*cdd0*/  MOV R19, 0x2a3f1515 ;  /* 0x2a3f151500137802 */ /* 0x000fe20000000f00 */
[----:B------:R-:W-:-:S02]  /*cde0*/  IMAD.MOV.U32 R21, RZ, RZ, -0x6aad3839 ;  /* 0x9552c7c7ff157424 */ /* 0x000fc400078e00ff */
[----:B0-----:R-:W-:Y:S02]  /*cdf0*/  HFMA2 R31, -RZ, RZ, 255.375, -0.009033203125 ;  /* 0x5bfba0a0ff1f7431 */ /* 0x001fe400000001ff */
[----:B------:R-:W-:Y:S01]  /*ce00*/  IMAD.MOV.U32 R23, RZ, RZ, -0x62a13c3d ;  /* 0x9d5ec3c3ff177424 */ /* 0x000fe200078e00ff */
[----:B------:R0:W-:Y:S01]  /*ce10*/  STL.128 [R1+0xda0], R12 ;  /* 0x000da00c01007387 */ /* 0x0001e20000100c00 */
[----:B------:R-:W-:Y:S01]  /*ce20*/  IMAD.MOV.U32 R24, RZ, RZ, 0x41ecadad ;  /* 0x41ecadadff187424 */ /* 0x000fe200078e00ff */
[----:B-1----:R-:W-:Y:S01]  /*ce30*/  MOV R5, 0x37a19696 ;  /* 0x37a1969600057802 */ /* 0x002fe20000000f00 */
[----:B------:R-:W-:Y:S01]  /*ce40*/  IMAD.MOV.U32 R4, RZ, RZ, 0x30281818 ;  /* 0x30281818ff047424 */ /* 0x000fe200078e00ff */
[----:B------:R1:W-:Y:S01]  /*ce50*/  STL.128 [R1+0xdc0], R20 ;  /* 0x000dc01401007387 */ /* 0x0003e20000100c00 */
[----:B------:R-:W-:Y:S01]  /*ce60*/  IMAD.MOV.U32 R6, RZ, RZ, 0xa0f0505 ;  /* 0x0a0f0505ff067424 */ /* 0x000fe200078e00ff */
[----:B------:R-:W-:Y:S01]  /*ce70*/  MOV R28, 0x362d1b1b ;  /* 0x362d1b1b001c7802 */ /* 0x000fe20000000f00 */
[----:B------:R-:W-:-:S02]  /*ce80*/  IMAD.MOV.U32 R7, RZ, RZ, 0x2fb59a9a ;  /* 0x2fb59a9aff077424 */ /* 0x000fc400078e00ff */
[----:B------:R-:W-:Y:S02]  /*ce90*/  IMAD.MOV.U32 R25, RZ, RZ, -0x4c982b2c ;  /* 0xb367d4d4ff197424 */ /* 0x000fe400078e00ff */
[----:B--2---:R-:W-:Y:S02]  /*cea0*/  HFMA2 R8, -RZ, RZ, 0.0003683567047119140625, 0.00010722875595092773438 ;  /* 0x0e090707ff087431 */ /* 0x004fe400000001ff */
[----:B------:R-:W-:Y:S01]  /*ceb0*/  IMAD.MOV.U32 R9, RZ, RZ, 0x24361212 ;  /* 0x24361212ff097424 */ /* 0x000fe200078e00ff */
[----:B------:R2:W-:Y:S01]  /*cec0*/  STL.128 [R1+0xdd0], R4 ;  /* 0x000dd00401007387 */ /* 0x0005e20000100c00 */
[----:B------:R-:W-:Y:S01]  /*ced0*/  IMAD.MOV.U32 R10, RZ, RZ, 0x1b9b8080 ;  /* 0x1b9b8080ff0a7424 */ /* 0x000fe200078e00ff */
[----:B------:R-:W-:Y:S01]  /*cee0*/  MOV R11, 0xdf3de2e2 ;  /* 0xdf3de2e2000b7802 */ /* 0x000fe20000000f00 */
[----:B------:R-:W-:Y:S01]  /*cef0*/  IMAD.MOV.U32 R27, RZ, RZ, 0x45eaafaf ;  /* 0x45eaafafff1b7424 */ /* 0x000fe200078e00ff */
[----:B0-----:R-:W-:Y:S01]  /*cf00*/  MOV R14, 0x7fcdb2b2 ;  /* 0x7fcdb2b2000e7802 */ /* 0x001fe20000000f00 */
[----:B------:R-:W-:-:S02]  /*cf10*/  IMAD.MOV.U32 R12, RZ, RZ, -0x32d91415 ;  /* 0xcd26ebebff0c7424 */ /* 0x000fc400078e00ff */
[----:B------:R-:W-:Y:S01]  /*cf20*/  IMAD.MOV.U32 R13, RZ, RZ, 0x4e692727 ;  /* 0x4e692727ff0d7424 */ /* 0x000fe200078e00ff */
[----:B------:R0:W-:Y:S01]  /*cf30*/  STL.128 [R1+0xde0], R8 ;  /* 0x000de00801007387 */ /* 0x0001e20000100c00 */
[----:B------:R-:W-:Y:S02]  /*cf40*/  IMAD.MOV.U32 R15, RZ, RZ, -0x15608a8b ;  /* 0xea9f7575ff0f7424 */ /* 0x000fe400078e00ff */
[----:B-1----:R-:W-:Y:S02]  /*cf50*/  HFMA2 R21, -RZ, RZ, -0.000321865081787109375, -15.5859375 ;  /* 0x8d46cbcbff157431 */ /* 0x002fe400000001ff */
[----:B------:R-:W-:Y:S01]  /*cf60*/  IMAD.MOV.U32 R17, RZ, RZ, -0x548c2728 ;  /* 0xab73d8d8ff117424 */ /* 0x000fe200078e00ff */
[----:B------:R1:W-:Y:S01]  /*cf70*/  STL.128 [R1+0xd60], R24 ;  /* 0x000d601801007387 */ /* 0x0003e20000100c00 */
[----:B------:R-:W-:Y:S02]  /*cf80*/  IMAD.MOV.U32 R18, RZ, RZ, 0x62533131 ;  /* 0x62533131ff127424 */ /* 0x000fe400078e00ff */
[----:B------:R-:W-:Y:S01]  /*cf90*/  IMAD.MOV.U32 R29, RZ, RZ, -0x234d9192 ;  /* 0xdcb26e6eff1d7424 */ /* 0x000fe200078e00ff */
[----:B--2---:R-:W-:Y:S01]  /*cfa0*/  MOV R6, 0xb761d6d6 ;  /* 0xb761d6d600067802 */ /* 0x004fe20000000f00 */
[----:B------:R-:W-:Y:S01]  /*cfb0*/  IMAD.MOV.U32 R4, RZ, RZ, -0x5b09adae ;  /* 0xa4f65252ff047424 */ /* 0x000fe200078e00ff */
[----:B------:R2:W-:Y:S01]  /*cfc0*/  STL.128 [R1+0xdf0], R12 ;  /* 0x000df00c01007387 */ /* 0x0005e20000100c00 */
[----:B------:R-:W-:-:S02]  /*cfd0*/  IMAD.MOV.U32 R5, RZ, RZ, 0x764d3b3b ;  /* 0x764d3b3bff057424 */ /* 0x000fc400078e00ff */
[----:B------:R-:W-:Y:S01]  /*cfe0*/  IMAD.MOV.U32 R7, RZ, RZ, 0x7dceb3b3 ;  /* 0x7dceb3b3ff077424 */ /* 0x000fe200078e00ff */
[----:B------:R3:W-:Y:S01]  /*cff0*/  STL.128 [R1+0xdb0], R16 ;  /* 0x000db01001007387 */ /* 0x0007e20000100c00 */
[----:B------:R-:W-:Y:S02]  /*d000*/  IMAD.MOV.U32 R30, RZ, RZ, -0x4b11a5a6 ;  /* 0xb4ee5a5aff1e7424 */ /* 0x000fe400078e00ff */
[----:B0-----:R-:W-:Y:S02]  /*d010*/  HFMA2 R9, -RZ, RZ, -335.5, -1009.5 ;  /* 0xdd3ee3e3ff097431 */ /* 0x001fe400000001ff */
[----:B------:R-:W-:Y:S01]  /*d020*/  IMAD.MOV.U32 R8, RZ, RZ, 0x527b2929 ;  /* 0x527b2929ff087424 */ /* 0x000fe200078e00ff */
[----:B------:R0:W-:Y:S01]  /*d030*/  STL.128 [R1+0xe20], R4 ;  /* 0x000e200401007387 */ /* 0x0001e20000100c00 */
[----:B------:R-:W-:Y:S02]  /*d040*/  IMAD.MOV.U32 R10, RZ, RZ, 0x5e712f2f ;  /* 0x5e712f2fff0a7424 */ /* 0x000fe400078e00ff */
[----:B-1----:R-:W-:-:S02]  /*d050*/  HFMA2 R25, -RZ, RZ, 0.00548553466796875, -5.3584575653076171875e-05 ;  /* 0x1d9e8383ff197431 */ /* 0x002fc400000001ff */
[----:B------:R-:W-:Y:S01]  /*d060*/  IMAD.MOV.U32 R11, RZ, RZ, 0x13978484 ;  /* 0x13978484ff0b7424 */ /* 0x000fe200078e00ff */
[----:B------:R1:W-:Y:S01]  /*d070*/  STL.128 [R1+0xe10], R28 ;  /* 0x000e101c01007387 */ /* 0x0003e20000100c00 */
[----:B------:R-:W-:Y:S02]  /*d080*/  IMAD.MOV.U32 R20, RZ, RZ, -0x2b419596 ;  /* 0xd4be6a6aff147424 */ /* 0x000fe400078e00ff */
[----:B------:R-:W-:Y:S02]  /*d090*/  IMAD.MOV.U32 R22, RZ, RZ, 0x67d9bebe ;  /* 0x67d9bebeff167424 */ /* 0x000fe400078e00ff */
[----:B--2---:R-:W-:Y:S01]  /*d0a0*/  HFMA2 R14, -RZ, RZ, 0, 0 ;  /* 0x00000000ff0e7431 */ /* 0x004fe200000001ff */
[----:B------:R-:W-:Y:S01]  /*d0b0*/  MOV R12, 0xa6f55353 ;  /* 0xa6f55353000c7802 */ /* 0x000fe20000000f00 */
[----:B------:R-:W-:Y:S01]  /*d0c0*/  IMAD.MOV.U32 R13, RZ, RZ, -0x46972e2f ;  /* 0xb968d1d1ff0d7424 */ /* 0x000fe200078e00ff */
[----:B------:R2:W-:Y:S01]  /*d0d0*/  STL.128 [R1+0xe30], R8 ;  /* 0x000e300801007387 */ /* 0x0005e20000100c00 */
[----:B------:R-:W-:Y:S01]  /*d0e0*/  IMAD.MOV.U32 R15, RZ, RZ, -0x3ed31213 ;  /* 0xc12cededff0f7424 */ /* 0x000fe200078e00ff */
[----:B---3--:R-:W-:Y:S01]  /*d0f0*/  MOV R18, 0x79c8b1b1 ;  /* 0x79c8b1b100127802 */ /* 0x008fe20000000f00 */
[----:B------:R-:W-:-:S02]  /*d100*/  IMAD.MOV.U32 R23, RZ, RZ, 0x724b3939 ;  /* 0x724b3939ff177424 */ /* 0x000fc400078e00ff */
[----:B0-----:R-:W-:Y:S01]  /*d110*/  HFMA2 R7, -RZ, RZ, -8.070468902587890625e-05, -31.234375 ;  /* 0x854acfcfff077431 */ /* 0x001fe200000001ff */
[----:B------:R-:W-:Y:S01]  /*d120*/  MOV R4, 0x94de4a4a ;  /* 0x94de4a4a00047802 */ /* 0x000fe20000000f00 */
[----:B------:R-:W-:Y:S01]  /*d130*/  IMAD.MOV.U32 R5, RZ, RZ, -0x672bb3b4 ;  /* 0x98d44c4cff057424 */ /* 0x000fe200078e00ff */
[----:B------:R0:W-:Y:S01]  /*d140*/  STL.128 [R1+0xe40], R12 ;  /* 0x000e400c01007387 */ /* 0x0001e20000100c00 */
[----:B------:R-:W-:Y:S02]  /*d150*/  IMAD.MOV.U32 R6, RZ, RZ, -0x4f17a7a8 ;  /* 0xb0e85858ff067424 */ /* 0x000fe400078e00ff */
[----:B-1----:R-:W-:Y:S02]  /*d160*/  HFMA2 R30, -RZ, RZ, 0.022369384765625, -0.007442474365234375 ;  /* 0x25ba9f9fff1e7431 */ /* 0x002fe400000001ff */
[----:B------:R-:W-:Y:S01]  /*d170*/  IMAD.MOV.U32 R24, RZ, RZ, 0x121b0909 ;  /* 0x121b0909ff187424 */ /* 0x000fe200078e00ff */
[----:B------:R1:W-:Y:S01]  /*d180*/  STL.128 [R1+0xe60], R20 ;  /* 0x000e601401007387 */ /* 0x0003e20000100c00 */
[----:B------:R-:W-:-:S02]  /*d190*/  IMAD.MOV.U32 R26, RZ, RZ, 0x58742c2c ;  /* 0x58742c2cff1a7424 */ /* 0x000fc400078e00ff */
[----:B------:R-:W-:Y:S01]  /*d1a0*/  IMAD.MOV.U32 R27, RZ, RZ, 0x342e1a1a ;  /* 0x342e1a1aff1b7424 */ /* 0x000fe200078e00ff */
[----:B------:R3:W-:Y:S01]  /*d1b0*/  STL.128 [R1+0xe70], R4 ;  /* 0x000e700401007387 */ /* 0x0007e20000100c00 */
[----:B--2---:R-:W-:Y:S01]  /*d1c0*/  IMAD.MOV.U32 R8, RZ, RZ, -0x44942f30 ;  /* 0xbb6bd0d0ff087424 */ /* 0x004fe200078e00ff */
[----:B------:R-:W-:Y:S01]  /*d1d0*/  MOV R10, 0x4fe5aaaa ;  /* 0x4fe5aaaa000a7802 */ /* 0x000fe20000000f00 */
[----:B------:R-:W-:Y:S01]  /*d1e0*/  IMAD.MOV.U32 R9, RZ, RZ, -0x3ad51011 ;  /* 0xc52aefefff097424 */ /* 0x000fe200078e00ff */
[----:B------:R2:W-:Y:S01]  /*d1f0*/  STL.128 [R1+0xe00], R24 ;  /* 0x000e001801007387 */ /* 0x0005e20000100c00 */
[----:B------:R-:W-:Y:S02]  /*d200*/  IMAD.MOV.U32 R11, RZ, RZ, -0x12e90405 ;  /* 0xed16fbfbff0b7424 */ /* 0x000fe400078e00ff */
[----:B------:R-:W-:Y:S02]  /*d210*/  IMAD.MOV.U32 R16, RZ, RZ, 0x40602020 ;  /* 0x40602020ff107424 */ /* 0x000fe400078e00ff */
[----:B0-----:R-:W-:-:S02]  /*d220*/  HFMA2 R13, -RZ, RZ, -0.0033397674560546875, 21.203125 ;  /* 0x9ad74d4dff0d7431 */ /* 0x001fc400000001ff */
[----:B------:R-:W-:Y:S01]  /*d230*/  IMAD.MOV.U32 R12, RZ, RZ, -0x793abcbd ;  /* 0x86c54343ff0c7424 */ /* 0x000fe200078e00ff */
[----:B------:R0:W-:Y:S01]  /*d240*/  STL.128 [R1+0xe80], R8 ;  /* 0x000e800801007387 */ /* 0x0001e20000100c00 */
[----:B------:R-:W-:Y:S02]  /*d250*/  IMAD.MOV.U32 R14, RZ, RZ, 0x66553333 ;  /* 0x66553333ff0e7424 */ /* 0x000fe400078e00ff */
[----:B-1----:R-:W-:Y:S02]  /*d260*/  HFMA2 R20, -RZ, RZ, -1.97887420654296875e-05, -23.203125 ;  /* 0x814ccdcdff147431 */ /* 0x002fe400000001ff */
[----:B------:R-:W-:Y:S01]  /*d270*/  IMAD.MOV.U32 R15, RZ, RZ, 0x11948585 ;  /* 0x11948585ff0f7424 */ /* 0x000fe200078e00ff */
[----:B------:R-:W-:Y:S01]  /*d280*/  MOV R23, 0xc32fecec ;  /* 0xc32fecec00177802 */ /* 0x000fe20000000f00 */
[----:B------:R-:W-:Y:S01]  /*d290*/  IMAD.MOV.U32 R17, RZ, RZ, -0x1ce00304 ;  /* 0xe31ffcfcff117424 */ /* 0x000fe200078e00ff */
[----:B---3--:R-:W-:Y:S01]  /*d2a0*/  MOV R5, 0x5dfea3a3 ;  /* 0x5dfea3a300057802 */ /* 0x008fe20000000f00 */
[----:B------:R-:W-:Y:S01]  /*d2b0*/  IMAD.MOV.U32 R4, RZ, RZ, -0x5d0caeaf ;  /* 0xa2f35151ff047424 */ /* 0x000fe200078e00ff */
[----:B------:R1:W-:Y:S01]  /*d2c0*/  STL.128 [R1+0xe90], R12 ;  /* 0x000e900c01007387 */ /* 0x0003e20000100c00 */
[----:B------:R-:W-:Y:S01]  /*d2d0*/  IMAD.MOV.U32 R6, RZ, RZ, -0x7f3fbfc0 ;  /* 0x80c04040ff067424 */ /* 0x000fe200078e00ff */
[----:B--2---:R-:W-:Y:S01]  /*d2e0*/  MOV R24, 0x8acf4545 ;  /* 0x8acf454500187802 */ /* 0x004fe20000000f00 */
[----:B------:R-:W-:Y:S01]  /*d2f0*/  IMAD.MOV.U32 R7, RZ, RZ, 0x58a8f8f ;  /* 0x058a8f8fff077424 */ /* 0x000fe200078e00ff */
[----:B------:R-:W-:Y:S01]  /*d300*/  MOV R27, 0xfe817f7f ;  /* 0xfe817f7f001b7802 */ /* 0x000fe20000000f00 */
[----:B------:R-:W-:-:S02]  /*d310*/  IMAD.MOV.U32 R19, RZ, RZ, -0x4912a4a5 ;  /* 0xb6ed5b5bff137424 */ /* 0x000fc400078e00ff */
[----:B------:R-:W-:Y:S01]  /*d320*/  IMAD.MOV.U32 R25, RZ, RZ, -0x16ef0607 ;  /* 0xe910f9f9ff197424 */ /* 0x000fe200078e00ff */
[----:B------:R2:W-:Y:S01]  /*d330*/  STL.128 [R1+0xec0], R4 ;  /* 0x000ec00401007387 */ /* 0x0005e20000100c00 */
[----:B0-----:R-:W-:Y:S02]  /*d340*/  HFMA2 R8, -RZ, RZ, 1.9189453125, -0.00080204010009765625 ;  /* 0x3fad9292ff087431 */ /* 0x001fe400000001ff */
[----:B------:R-:W-:Y:S01]  /*d350*/  IMAD.MOV.U32 R9, RZ, RZ, 0x21bc9d9d ;  /* 0x21bc9d9dff097424 */ /* 0x000fe200078e00ff */
[----:B------:R-:W-:Y:S01]  /*d360*/  MOV R11, 0xf104f5f5 ;  /* 0xf104f5f5000b7802 */ /* 0x000fe20000000f00 */
[----:B------:R-:W-:Y:S01]  /*d370*/  IMAD.MOV.U32 R10, RZ, RZ, 0x70483838 ;  /* 0x70483838ff0a7424 */ /* 0x000fe200078e00ff */
[----:B------:R0:W-:Y:S01]  /*d380*/  STL.128 [R1+0xe50], R16 ;  /* 0x000e501001007387 */ /* 0x0001e20000100c00 */
[----:B------:R-:W-:Y:S02]  /*d390*/  IMAD.MOV.U32 R26, RZ, RZ, 0x4060202 ;  /* 0x04060202ff1a7424 */ /* 0x000fe400078e00ff */
[----:B-1----:R-:W-:-:S02]  /*d3a0*/  HFMA2 R14, -RZ, RZ, -0.11651611328125, -219.25 ;  /* 0xaf75dadaff0e7431 */ /* 0x002fc400000001ff */
[----:B------:R-:W-:Y:S01]  /*d3b0*/  IMAD.MOV.U32 R12, RZ, RZ, 0x63dfbcbc ;  /* 0x63dfbcbcff0c7424 */ /* 0x000fe200078e00ff */
[----:B------:R1:W-:Y:S01]  /*d3c0*/  STL.128 [R1+0xed0], R8 ;  /* 0x000ed00801007387 */ /* 0x0003e20000100c00 */
[----:B------:R-:W-:Y:S02]  /*d3d0*/  IMAD.MOV.U32 R13, RZ, RZ, 0x77c1b6b6 ;  /* 0x77c1b6b6ff0d7424 */ /* 0x000fe400078e00ff */
[----:B------:R-:W-:Y:S01]  /*d3e0*/  IMAD.MOV.U32 R15, RZ, RZ, 0x42632121 ;  /* 0x42632121ff0f7424 */ /* 0x000fe200078e00ff */
[----:B------:R3:W-:Y:S01]  /*d3f0*/  STL.128 [R1+0xea0], R24 ;  /* 0x000ea01801007387 */ /* 0x0007e20000100c00 */
[----:B------:R-:W-:Y:S02]  /*d400*/  IMAD.MOV.U32 R28, RZ, RZ, -0x5f0fafb0 ;  /* 0xa0f05050ff1c7424 */ /* 0x000fe400078e00ff */
[----:B--2---:R-:W-:Y:S02]  /*d410*/  HFMA2 R6, -RZ, RZ, -0.000146389007568359375, 4.265625 ;  /* 0x88cc4444ff067431 */ /* 0x004fe400000001ff */
[----:B------:R-:W-:Y:S01]  /*d420*/  IMAD.MOV.U32 R4, RZ, RZ, -0x411ea0a1 ;  /* 0xbee15f5fff047424 */ /* 0x000fe200078e00ff */
[----:B------:R2:W-:Y:S01]  /*d430*/  STL.128 [R1+0xee0], R12 ;  /* 0x000ee00c01007387 */ /* 0x0005e20000100c00 */
[----:B------:R-:W-:-:S02]  /*d440*/  IMAD.MOV.U32 R5, RZ, RZ, 0x35a29797 ;  /* 0x35a29797ff057424 */ /* 0x000fc400078e00ff */
[----:B------:R-:W-:Y:S01]  /*d450*/  IMAD.MOV.U32 R7, RZ, RZ, 0x2e391717 ;  /* 0x2e391717ff077424 */ /* 0x000fe200078e00ff */
[----:B0-----:R-:W-:Y:S01]  /*d460*/  MOV R17, 0xe51affff ;  /* 0xe51affff00117802 */ /* 0x001fe20000000f00 */
[----:B------:R-:W-:Y:S02]  /*d470*/  IMAD.MOV.U32 R29, RZ, RZ, 0x78443c3c ;  /* 0x78443c3cff1d7424 */ /* 0x000fe400078e00ff */
[----:B------:R-:W-:Y:S01]  /*d480*/  IMAD.MOV.U32 R31, RZ, RZ, 0x4be3a8a8 ;  /* 0x4be3a8a8ff1f7424 */ /* 0x000fe200078e00ff */
[----:B------:R0:W-:Y:S01]  /*d490*/  STL.128 [R1+0xf10], R4 ;  /* 0x000f100401007387 */ /* 0x0001e20000100c00 */
[----:B-1----:R-:W-:Y:S01]  /*d4a0*/  IMAD.MOV.U32 R8, RZ, RZ, -0x6ca83b3c ;  /* 0x9357c4c4ff087424 */ /* 0x002fe200078e00ff */
[----:B------:R-:W-:Y:S01]  /*d4b0*/  MOV R9, 0x55f2a7a7 ;  /* 0x55f2a7a700097802 */ /* 0x000fe20000000f00 */
[----:B------:R-:W-:Y:S01]  /*d4c0*/  IMAD.MOV.U32 R10, RZ, RZ, -0x37d8182 ;  /* 0xfc827e7eff0a7424 */ /* 0x000fe200078e00ff */
[----:B------:R1:W-:Y:S01]  /*d4d0*/  STL.128 [R1+0xeb0], R28 ;  /* 0x000eb01c01007387 */ /* 0x0003e20000100c00 */
[----:B------:R-:W-:-:S02]  /*d4e0*/  IMAD.MOV.U32 R11, RZ, RZ, 0x7a473d3d ;  /* 0x7a473d3dff0b7424 */ /* 0x000fc400078e00ff */
[----:B---3--:R-:W-:Y:S02]  /*d4f0*/  HFMA2 R26, -RZ, RZ, -0.006656646728515625, 29.234375 ;  /* 0x9ed14f4fff1a7431 */ /* 0x008fe400000001ff */
[----:B------:R-:W-:Y:S02]  /*d500*/  IMAD.MOV.U32 R16, RZ, RZ, 0x20301010 ;  /* 0x20301010ff107424 */ /* 0x000fe400078e00ff */
[----:B--2---:R-:W-:Y:S02]  /*d510*/  HFMA2 R12, -RZ, RZ, -9.34375, 1124 ;  /* 0xc8ac6464ff0c7431 */ /* 0x004fe400000001ff */
[----:B------:R-:W-:Y:S01]  /*d520*/  IMAD.MOV.U32 R13, RZ, RZ, -0x4518a2a3 ;  /* 0xbae75d5dff0d7424 */ /* 0x000fe200078e00ff */
[----:B------:R-:W-:Y:S01]  /*d530*/  MOV R15, 0xe6957373 ;  /* 0xe6957373000f7802 */ /* 0x000fe20000000f00 */
[----:B------:R-:W-:Y:S01]  /*d540*/  IMAD.MOV.U32 R14, RZ, RZ, 0x322b1919 ;  /* 0x322b1919ff0e7424 */ /* 0x000fe200078e00ff */
[----:B------:R2:W-:Y:S01]  /*d550*/  STL.128 [R1+0xf20], R8 ;  /* 0x000f200801007387 */ /* 0x0005e20000100c00 */
[----:B------:R-:W-:-:S02]  /*d560*/  IMAD.MOV.U32 R18, RZ, RZ, -0x2f10c0d ;  /* 0xfd0ef3f3ff127424 */ /* 0x000fc400078e00ff */
[----:B------:R-:W-:Y:S02]  /*d570*/  IMAD.MOV.U32 R19, RZ, RZ, -0x40922d2e ;  /* 0xbf6dd2d2ff137424 */ /* 0x000fe400078e00ff */
[----:B0-----:R-:W-:Y:S02]  /*d580*/  HFMA2 R4, -RZ, RZ, -0.000292301177978515625, 6.2734375 ;  /* 0x8cca4646ff047431 */ /* 0x001fe400000001ff */
[----:B------:R-:W-:Y:S01]  /*d590*/  IMAD.MOV.U32 R5, RZ, RZ, -0x38d61112 ;  /* 0xc729eeeeff057424 */ /* 0x000fe200078e00ff */
        /* <DEDUP_REMOVED lines=9> */
[----:B--2---:R-:W-:Y:S02]  /*d630*/  HFMA2 R10, -RZ, RZ, 0.00149250030517578125, 0.00021493434906005859375 ;  /* 0x161d0b0bff0a7431 */ /* 0x004fe400000001ff */
[----:B------:R-:W-:Y:S01]  /*d640*/  IMAD.MOV.U32 R8, RZ, RZ, -0x58862122 ;  /* 0xa779dedeff087424 */ /* 0x000fe200078e00ff */
[----:B------:R2:W-:Y:S01]  /*d650*/  STL.128 [R1+0xef0], R16 ;  /* 0x000ef01001007387 */ /* 0x0005e20000100c00 */
[----:B------:R-:W-:Y:S02]  /*d660*/  IMAD.MOV.U32 R9, RZ, RZ, -0x431da1a2 ;  /* 0xbce25e5eff097424 */ /* 0x000fe400078e00ff */
[----:B------:R-:W-:Y:S01]  /*d670*/  IMAD.MOV.U32 R11, RZ, RZ, -0x52892425 ;  /* 0xad76dbdbff0b7424 */ /* 0x000fe200078e00ff */
[----:B------:R3:W-:Y:S01]  /*d680*/  STL.128 [R1+0xf00], R20 ;  /* 0x000f001401007387 */ /* 0x0007e20000100c00 */
[----:B------:R-:W-:Y:S01]  /*d690*/  IMAD.MOV.U32 R31, RZ, RZ, 0xb838888 ;  /* 0x0b838888ff1f7424 */ /* 0x000fe200078e00ff */
[----:B0-----:R-:W-:Y:S01]  /*d6a0*/  MOV R13, 0x64563232 ;  /* 0x64563232000d7802 */ /* 0x001fe20000000f00 */
[----:B------:R-:W-:Y:S01]  /*d6b0*/  IMAD.MOV.U32 R12, RZ, RZ, -0x24c41f20 ;  /* 0xdb3be0e0ff0c7424 */ /* 0x000fe200078e00ff */
[----:B------:R0:W-:Y:S01]  /*d6c0*/  STL.128 [R1+0xf70], R8 ;  /* 0x000f700801007387 */ /* 0x0001e20000100c00 */
[----:B------:R-:W-:Y:S01]  /*d6d0*/  IMAD.MOV.U32 R14, RZ, RZ, 0x744e3a3a ;  /* 0x744e3a3aff0e7424 */ /* 0x000fe200078e00ff */
[----:B-1----:R-:W-:Y:S01]  /*d6e0*/  MOV R5, 0x31a49595 ;  /* 0x31a4959500057802 */ /* 0x002fe20000000f00 */
[----:B------:R-:W-:Y:S01]  /*d6f0*/  IMAD.MOV.U32 R15, RZ, RZ, 0x141e0a0a ;  /* 0x141e0a0aff0f7424 */ /* 0x000fe200078e00ff */
[----:B------:R1:W-:Y:S01]  /*d700*/  STL.128 [R1+0xf50], R28 ;  /* 0x000f501c01007387 */ /* 0x0003e20000100c00 */
[----:B------:R-:W-:-:S02]  /*d710*/  IMAD.MOV.U32 R4, RZ, RZ, 0x39a89191 ;  /* 0x39a89191ff047424 */ /* 0x000fc400078e00ff */
[----:B------:R-:W-:Y:S01]  /*d720*/  IMAD.MOV.U32 R6, RZ, RZ, -0x2cc81b1c ;  /* 0xd337e4e4ff067424 */ /* 0x000fe200078e00ff */
[----:B------:R4:W-:Y:S01]  /*d730*/  STL.128 [R1+0xf80], R12 ;  /* 0x000f800c01007387 */ /* 0x0009e20000100c00 */
[----:B------:R-:W-:Y:S02]  /*d740*/  IMAD.MOV.U32 R7, RZ, RZ, -0xd748687 ;  /* 0xf28b7979ff077424 */ /* 0x000fe400078e00ff */
[----:B--2---:R-:W-:Y:S02]  /*d750*/  HFMA2 R16, -RZ, RZ, -0.000836849212646484375, 10.5703125 ;  /* 0x92db4949ff107431 */ /* 0x004fe400000001ff */
[----:B------:R-:W-:Y:S02]  /*d760*/  IMAD.MOV.U32 R24, RZ, RZ, -0x3f5f9fa0 ;  /* 0xc0a06060ff187424 */ /* 0x000fe400078e00ff */
[----:B---3--:R-:W-:Y:S02]  /*d770*/  HFMA2 R22, -RZ, RZ, 3.966796875, -0.072998046875 ;  /* 0x43efacacff167431 */ /* 0x008fe400000001ff */
[----:B------:R-:W-:Y:S01]  /*d780*/  IMAD.MOV.U32 R25, RZ, RZ, 0x19988181 ;  /* 0x19988181ff197424 */ /* 0x000fe200078e00ff */
[----:B------:R2:W-:Y:S01]  /*d790*/  STL.128 [R1+0xfb0], R4 ;  /* 0x000fb00401007387 */ /* 0x0005e20000100c00 */
[----:B------:R-:W-:-:S02]  /*d7a0*/  IMAD.MOV.U32 R27, RZ, RZ, -0x5c802324 ;  /* 0xa37fdcdcff1b7424 */ /* 0x000fc400078e00ff */
[----:B0-----:R-:W-:Y:S02]  /*d7b0*/  HFMA2 R8, -RZ, RZ, -83.125, -2023 ;  /* 0xd532e7e7ff087431 */ /* 0x001fe400000001ff */
[----:B------:R-:W-:Y:S01]  /*d7c0*/  IMAD.MOV.U32 R9, RZ, RZ, -0x74bc3738 ;  /* 0x8b43c8c8ff097424 */ /* 0x000fe200078e00ff */
[----:B------:R-:W-:Y:S01]  /*d7d0*/  MOV R11, 0xdab76d6d ;  /* 0xdab76d6d000b7802 */ /* 0x000fe20000000f00 */
[----:B------:R-:W-:Y:S01]  /*d7e0*/  IMAD.MOV.U32 R10, RZ, RZ, 0x6e593737 ;  /* 0x6e593737ff0a7424 */ /* 0x000fe200078e00ff */
[----:B------:R-:W-:Y:S01]  /*d7f0*/  MOV R19, 0xb8e45c5c ;  /* 0xb8e45c5c00137802 */ /* 0x000fe20000000f00 */
[----:B------:R-:W-:Y:S02]  /*d800*/  IMAD.MOV.U32 R17, RZ, RZ, 0xc0a0606 ;  /* 0x0c0a0606ff117424 */ /* 0x000fe400078e00ff */
[----:B-1----:R-:W-:Y:S02]  /*d810*/  HFMA2 R28, -RZ, RZ, -13.3671875, 1381 ;  /* 0xcaaf6565ff1c7431 */ /* 0x002fe400000001ff */
[----:B------:R-:W-:-:S02]  /*d820*/  IMAD.MOV.U32 R18, RZ, RZ, 0x486c2424 ;  /* 0x486c2424ff127424 */ /* 0x000fc400078e00ff */
[----:B----4-:R-:W-:Y:S02]  /*d830*/  HFMA2 R14, -RZ, RZ, -0.00470733642578125, 25.21875 ;  /* 0x9cd24e4eff0e7431 */ /* 0x010fe400000001ff */
[----:B------:R-:W-:Y:S01]  /*d840*/  IMAD.MOV.U32 R12, RZ, RZ, 0x18c8d8d ;  /* 0x018c8d8dff0c7424 */ /* 0x000fe200078e00ff */
[----:B------:R0:W-:Y:S01]  /*d850*/  STL.128 [R1+0xfc0], R8 ;  /* 0x000fc00801007387 */ /* 0x0001e20000100c00 */
[----:B------:R-:W-:Y:S01]  /*d860*/  IMAD.MOV.U32 R13, RZ, RZ, -0x4e9b2a2b ;  /* 0xb164d5d5ff0d7424 */ /* 0x000fe200078e00ff */
[----:B------:R-:W-:Y:S01]  /*d870*/  MOV R31, 0x10180808 ;  /* 0x10180808001f7802 */ /* 0x000fe20000000f00 */
[----:B------:R-:W-:Y:S02]  /*d880*/  IMAD.MOV.U32 R15, RZ, RZ, 0x49e0a9a9 ;  /* 0x49e0a9a9ff0f7424 */ /* 0x000fe400078e00ff */
[----:B--2---:R-:W-:Y:S02]  /*d890*/  HFMA2 R6, -RZ, RZ, 12.8671875, 0.0200958251953125 ;  /* 0x4a6f2525ff067431 */ /* 0x004fe400000001ff */
[----:B------:R-:W-:Y:S01]  /*d8a0*/  IMAD.MOV.U32 R4, RZ, RZ, 0x6fd5baba ;  /* 0x6fd5babaff047424 */ /* 0x000fe200078e00ff */
[----:B------:R1:W-:Y:S01]  /*d8b0*/  STL.128 [R1+0xf40], R24 ;  /* 0x000f401801007387 */ /* 0x0003e20000100c00 */
[----:B------:R-:W-:-:S02]  /*d8c0*/  IMAD.MOV.U32 R5, RZ, RZ, -0xf778788 ;  /* 0xf0887878ff057424 */ /* 0x000fc400078e00ff */
[----:B------:R-:W-:Y:S01]  /*d8d0*/  IMAD.MOV.U32 R7, RZ, RZ, 0x5c722e2e ;  /* 0x5c722e2eff077424 */ /* 0x000fe200078e00ff */
[----:B------:R2:W-:Y:S01]  /*d8e0*/  STL.128 [R1+0xfd0], R12 ;  /* 0x000fd00c01007387 */ /* 0x0005e20000100c00 */
[----:B------:R-:W-:Y:S02]  /*d8f0*/  IMAD.MOV.U32 R20, RZ, RZ, -0x60a23d3e ;  /* 0x9f5dc2c2ff147424 */ /* 0x000fe400078e00ff */
[----:B------:R-:W-:Y:S01]  /*d900*/  IMAD.MOV.U32 R21, RZ, RZ, -0x42912c2d ;  /* 0xbd6ed3d3ff157424 */ /* 0x000fe200078e00ff */
[----:B------:R3:W-:Y:S01]  /*d910*/  STL.128 [R1+0x1000], R4 ;  /* 0x0010000401007387 */ /* 0x0007e20000100c00 */
[----:B------:R-:W-:Y:S01]  /*d920*/  IMAD.MOV.U32 R23, RZ, RZ, -0x3b599d9e ;  /* 0xc4a66262ff177424 */ /* 0x000fe200078e00ff */
[----:B0-----:R-:W-:Y:S01]  /*d930*/  MOV R9, 0x57f1a6a6 ;  /* 0x57f1a6a600097802 */ /* 0x001fe20000000f00 */
[----:B------:R-:W-:Y:S01]  /*d940*/  IMAD.MOV.U32 R8, RZ, RZ, 0x38241c1c ;  /* 0x38241c1cff087424 */ /* 0x000fe200078e00ff */
[----:B------:R0:W-:Y:S01]  /*d950*/  STL.128 [R1+0xf90], R16 ;  /* 0x000f901001007387 */ /* 0x0001e20000100c00 */
[----:B------:R-:W-:-:S02]  /*d960*/  IMAD.MOV.U32 R10, RZ, RZ, 0x73c7b4b4 ;  /* 0x73c7b4b4ff0a7424 */ /* 0x000fc400078e00ff */
[----:B------:R-:W-:Y:S01]  /*d970*/  IMAD.MOV.U32 R11, RZ, RZ, -0x68ae393a ;  /* 0x9751c6c6ff0b7424 */ /* 0x000fe200078e00ff */
[----:B------:R4:W-:Y:S01]  /*d980*/  STL.128 [R1+0xfa0], R20 ;  /* 0x000fa01401007387 */ /* 0x0009e20000100c00 */
[----:B-1----:R-:W-:Y:S01]  /*d990*/  IMAD.MOV.U32 R24, RZ, RZ, -0x274b9394 ;  /* 0xd8b46c6cff187424 */ /* 0x002fe200078e00ff */
[----:B------:R-:W-:Y:S01]  /*d9a0*/  MOV R25, 0xacfa5656 ;  /* 0xacfa565600197802 */ /* 0x000fe20000000f00 */
[----:B------:R-:W-:Y:S02]  /*d9b0*/  IMAD.MOV.U32 R26, RZ, RZ, -0xcf80b0c ;  /* 0xf307f4f4ff1a7424 */ /* 0x000fe400078e00ff */
[----:B--2---:R-:W-:Y:S02]  /*d9c0*/  HFMA2 R12, -RZ, RZ, -14.2734375, -2512 ;  /* 0xcb23e8e8ff0c7431 */ /* 0x004fe400000001ff */
[----:B------:R-:W-:Y:S01]  /*d9d0*/  IMAD.MOV.U32 R13, RZ, RZ, -0x5e832223 ;  /* 0xa17cddddff0d7424 */ /* 0x000fe200078e00ff */
[----:B------:R-:W-:Y:S01]  /*d9e0*/  MOV R15, 0x3e211f1f ;  /* 0x3e211f1f000f7802 */ /* 0x000fe20000000f00 */
[----:B------:R-:W-:-:S02]  /*d9f0*/  IMAD.MOV.U32 R14, RZ, RZ, -0x17638b8c ;  /* 0xe89c7474ff0e7424 */ /* 0x000fc400078e00ff */
[----:B---3--:R-:W-:Y:S02]  /*da00*/  HFMA2 R4, -RZ, RZ, -0.000591278076171875, 8.5625 ;  /* 0x90d84848ff047431 */ /* 0x008fe400000001ff */
[----:B------:R-:W-:Y:S01]  /*da10*/  IMAD.MOV.U32 R5, RZ, RZ, 0x6050303 ;  /* 0x06050303ff057424 */ /* 0x000fe200078e00ff */
[----:B------:R-:W-:Y:S01]  /*da20*/  MOV R7, 0x1c120e0e ;  /* 0x1c120e0e00077802 */ /* 0x000fe20000000f00 */
[----:B------:R-:W-:Y:S01]  /*da30*/  IMAD.MOV.U32 R6, RZ, RZ, -0x8fe090a ;  /* 0xf701f6f6ff067424 */ /* 0x000fe200078e00ff */
[----:B------:R1:W-:Y:S01]  /*da40*/  STL.128 [R1+0x1010], R8 ;  /* 0x0010100801007387 */ /* 0x0003e20000100c00 */
[----:B------:R-:W-:Y:S02]  /*da50*/  IMAD.MOV.U32 R27, RZ, RZ, -0x30da1516 ;  /* 0xcf25eaeaff1b7424 */ /* 0x000fe400078e00ff */
[----:B0-----:R-:W-:Y:S02]  /*da60*/  HFMA2 R18, -RZ, RZ, 0.000337123870849609375, -0.00023019313812255859375 ;  /* 0x0d868b8bff127431 */ /* 0x001fe400000001ff */
[----:B------:R-:W-:Y:S01]  /*da70*/  IMAD.MOV.U32 R29, RZ, RZ, -0xb718586 ;  /* 0xf48e7a7aff1d7424 */ /* 0x000fe200078e00ff */
[----:B------:R0:W-:Y:S01]  /*da80*/  STL.128 [R1+0x1020], R12 ;  /* 0x0010200c01007387 */ /* 0x0001e20000100c00 */
[----:B------:R-:W-:Y:S01]  /*da90*/  IMAD.MOV.U32 R30, RZ, RZ, 0x47e9aeae ;  /* 0x47e9aeaeff1e7424 */ /* 0x000fe200078e00ff */
[----:B----4-:R-:W-:Y:S01]  /*daa0*/  MOV R21, 0x7c423e3e ;  /* 0x7c423e3e00157802 */ /* 0x010fe20000000f00 */
[----:B------:R-:W-:Y:S01]  /*dab0*/  IMAD.MOV.U32 R20, RZ, RZ, -0x1f6f8f90 ;  /* 0xe0907070ff147424 */ /* 0x000fe200078e00ff */
[----:B------:R2:W-:Y:S01]  /*dac0*/  STL.128 [R1+0x1050], R4 ;  /* 0x0010500401007387 */ /* 0x0005e20000100c00 */
[----:B------:R-:W-:-:S02]  /*dad0*/  IMAD.MOV.U32 R22, RZ, RZ, 0x71c4b5b5 ;  /* 0x71c4b5b5ff167424 */ /* 0x000fc400078e00ff */
[----:B------:R-:W-:Y:S01]  /*dae0*/  IMAD.MOV.U32 R23, RZ, RZ, -0x3355999a ;  /* 0xccaa6666ff177424 */ /* 0x000fe200078e00ff */
[----:B------:R3:W-:Y:S01]  /*daf0*/  STL.128 [R1+0xfe0], R24 ;  /* 0x000fe01801007387 */ /* 0x0007e20000100c00 */
[----:B------:R-:W-:Y:S02]  /*db00*/  IMAD.MOV.U32 R16, RZ, RZ, -0x6922b4b5 ;  /* 0x96dd4b4bff107424 */ /* 0x000fe400078e00ff */
[----:B------:R-:W-:Y:S02]  /*db10*/  IMAD.MOV.U32 R17, RZ, RZ, 0x61dcbdbd ;  /* 0x61dcbdbdff117424 */ /* 0x000fe400078e00ff */
[----:B-1----:R-:W-:Y:S02]  /*db20*/  HFMA2 R10, -RZ, RZ, -0.10894775390625, 117.4375 ;  /* 0xaef95757ff0a7431 */ /* 0x002fe400000001ff */
[----:B------:R-:W-:Y:S01]  /*db30*/  IMAD.MOV.U32 R8, RZ, RZ, -0x3d5c9e9f ;  /* 0xc2a36161ff087424 */ /* 0x000fe200078e00ff */
[----:B------:R1:W-:Y:S01]  /*db40*/  STL.128 [R1+0xff0], R28 ;  /* 0x000ff01c01007387 */ /* 0x0003e20000100c00 */
[----:B------:R-:W-:Y:S01]  /*db50*/  IMAD.MOV.U32 R9, RZ, RZ, 0x6a5f3535 ;  /* 0x6a5f3535ff097424 */ /* 0x000fe200078e00ff */
[----:B0-----:R-:W-:Y:S01]  /*db60*/  MOV R13, 0x9958c1c1 ;  /* 0x9958c1c1000d7802 */ /* 0x001fe20000000f00 */
[----:B------:R-:W-:Y:S01]  /*db70*/  IMAD.MOV.U32 R11, RZ, RZ, 0x69d0b9b9 ;  /* 0x69d0b9b9ff0b7424 */ /* 0x000fe200078e00ff */
[----:B------:R0:W-:Y:S01]  /*db80*/  STL.128 [R1+0x1040], R20 ;  /* 0x0010401401007387 */ /* 0x0001e20000100c00 */
[----:B------:R-:W-:Y:S01]  /*db90*/  IMAD.MOV.U32 R12, RZ, RZ, 0x17918686 ;  /* 0x17918686ff0c7424 */ /* 0x000fe200078e00ff */
[----:B--2---:R-:W-:Y:S01]  /*dba0*/  MOV R5, 0x3c221e1e ;  /* 0x3c221e1e00057802 */ /* 0x004fe20000000f00 */
[----:B------:R-:W-:Y:S01]  /*dbb0*/  IMAD.MOV.U32 R14, RZ, RZ, 0x3a271d1d ;  /* 0x3a271d1dff0e7424 */ /* 0x000fe200078e00ff */
[----:B------:R2:W-:Y:S01]  /*dbc0*/  STL.128 [R1+0x1060], R8 ;  /* 0x0010600801007387 */ /* 0x0005e20000100c00 */
[----:B------:R-:W-:-:S02]  /*dbd0*/  IMAD.MOV.U32 R15, RZ, RZ, 0x27b99e9e ;  /* 0x27b99e9eff0f7424 */ /* 0x000fc400078e00ff */
[----:B---3--:R-:W-:Y:S02]  /*dbe0*/  HFMA2 R24, -RZ, RZ, -167, -752.5 ;  /* 0xd938e1e1ff187431 */ /* 0x008fe400000001ff */
[----:B------:R-:W-:Y:S01]  /*dbf0*/  IMAD.MOV.U32 R4, RZ, RZ, 0x2db69b9b ;  /* 0x2db69b9bff047424 */ /* 0x000fe200078e00ff */
[----:B------:R-:W-:Y:S01]  /*dc00*/  MOV R27, 0x22331111 ;  /* 0x22331111001b7802 */ /* 0x000fe20000000f00 */
[----:B------:R-:W-:Y:S01]  /*dc10*/  IMAD.MOV.U32 R6, RZ, RZ, 0x15928787 ;  /* 0x15928787ff067424 */ /* 0x000fe200078e00ff */
[----:B------:R3:W-:Y:S01]  /*dc20*/  STL.128 [R1+0x1070], R12 ;  /* 0x0010700c01007387 */ /* 0x0007e20000100c00 */
[----:B------:R-:W-:Y:S02]  /*dc30*/  IMAD.MOV.U32 R7, RZ, RZ, -0x36df1617 ;  /* 0xc920e9e9ff077424 */ /* 0x000fe400078e00ff */
[----:B-1----:R-:W-:Y:S02]  /*dc40*/  HFMA2 R30, -RZ, RZ, 0.00011497735977172851562, -0.000400066375732421875 ;  /* 0x07898e8eff1e7431 */ /* 0x002fe400000001ff */
[----:B------:R-:W-:-:S02]  /*dc50*/  IMAD.MOV.U32 R19, RZ, RZ, 0xf858a8a ;  /* 0x0f858a8aff137424 */ /* 0x000fc400078e00ff */
[----:B------:R-:W-:Y:S01]  /*dc60*/  IMAD.MOV.U32 R25, RZ, RZ, -0x14ec0708 ;  /* 0xeb13f8f8ff197424 */ /* 0x000fe200078e00ff */
[----:B------:R1:W-:Y:S01]  /*dc70*/  STL.128 [R1+0x10a0], R4 ;  /* 0x0010a00401007387 */ /* 0x0003e20000100c00 */
[----:B0-----:R-:W-:Y:S02]  /*dc80*/  HFMA2 R20, -RZ, RZ, -4.2140483856201171875e-05, 2.626953125 ;  /* 0x82c34141ff147431 */ /* 0x001fe400000001ff */
[----:B------:R-:W-:Y:S01]  /*dc90*/  IMAD.MOV.U32 R26, RZ, RZ, 0x2bb39898 ;  /* 0x2bb39898ff1a7424 */ /* 0x000fe200078e00ff */
[----:B------:R-:W-:Y:S01]  /*dca0*/  MOV R23, 0x1e110f0f ;  /* 0x1e110f0f00177802 */ /* 0x000fe20000000f00 */
[----:B--2---:R-:W-:Y:S01]  /*dcb0*/  HFMA2 R8, -RZ, RZ, -0.00011116266250610351562, -27.21875 ;  /* 0x8749ceceff087431 */ /* 0x004fe200000001ff */
[----:B------:R0:W-:Y:S01]  /*dcc0*/  STL.128 [R1+0x1030], R16 ;  /* 0x0010301001007387 */ /* 0x0001e20000100c00 */
[----:B------:R-:W-:Y:S01]  /*dcd0*/  IMAD.MOV.U32 R28, RZ, RZ, -0x2d449697 ;  /* 0xd2bb6969ff1c7424 */ /* 0x000fe200078e00ff */
[----:B------:R-:W-:Y:S01]  /*dce0*/  MOV R11, 0xa57adfdf ;  /* 0xa57adfdf000b7802 */ /* 0x000fe20000000f00 */
[----:B------:R-:W-:Y:S01]  /*dcf0*/  IMAD.MOV.U32 R29, RZ, RZ, -0x568f2627 ;  /* 0xa970d9d9ff1d7424 */ /* 0x000fe200078e00ff */
[----:B------:R2:W-:Y:S01]  /*dd00*/  STL.128 [R1+0x1080], R24 ;  /* 0x0010801801007387 */ /* 0x0005e20000100c00 */
[----:B---3--:R-:W-:-:S02]  /*dd10*/  HFMA2 R14, -RZ, RZ, 0.0001678466796875, -0.00016891956329345703125 ;  /* 0x09808989ff0e7431 */ /* 0x008fc400000001ff */
[----:B------:R-:W-:Y:S02]  /*dd20*/  IMAD.MOV.U32 R31, RZ, RZ, 0x33a79494 ;  /* 0x33a79494ff1f7424 */ /* 0x000fe400078e00ff */
[----:B------:R-:W-:Y:S02]  /*dd30*/  IMAD.MOV.U32 R9, RZ, RZ, -0x5500aaab ;  /* 0xaaff5555ff097424 */ /* 0x000fe400078e00ff */
[----:B------:R-:W-:Y:S02]  /*dd40*/  IMAD.MOV.U32 R10, RZ, RZ, 0x50782828 ;  /* 0x50782828ff0a7424 */ /* 0x000fe400078e00ff */
[----:B-1----:R-:W-:Y:S02]  /*dd50*/  HFMA2 R6, -RZ, RZ, 5976, -0.96630859375 ;  /* 0x6dd6bbbbff067431 */ /* 0x002fe400000001ff */
[----:B------:R-:W-:Y:S01]  /*dd60*/  IMAD.MOV.U32 R12, RZ, RZ, 0x38f8c8c ;  /* 0x038f8c8cff0c7424 */ /* 0x000fe200078e00ff */
[----:B------:R2:W-:Y:S01]  /*dd70*/  STL.128 [R1+0x1090], R28 ;  /* 0x0010901c01007387 */ /* 0x0005e20000100c00 */
[----:B------:R-:W-:-:S02]  /*dd80*/  IMAD.MOV.U32 R13, RZ, RZ, 0x59f8a1a1 ;  /* 0x59f8a1a1ff0d7424 */ /* 0x000fc400078e00ff */
[----:B------:R-:W-:Y:S01]  /*dd90*/  IMAD.MOV.U32 R15, RZ, RZ, 0x1a170d0d ;  /* 0x1a170d0dff0f7424 */ /* 0x000fe200078e00ff */
[----:B0-----:R-:W-:Y:S01]  /*dda0*/  MOV R17, 0xd731e6e6 ;  /* 0xd731e6e600117802 */ /* 0x001fe20000000f00 */
[----:B------:R-:W-:Y:S01]  /*ddb0*/  IMAD.MOV.U32 R16, RZ, RZ, 0x65dabfbf ;  /* 0x65dabfbfff107424 */ /* 0x000fe200078e00ff */
[----:B------:R2:W-:Y:S01]  /*ddc0*/  STL.128 [R1+0x10b0], R8 ;  /* 0x0010b00801007387 */ /* 0x0005e20000100c00 */
[----:B------:R-:W-:Y:S02]  /*ddd0*/  IMAD.MOV.U32 R18, RZ, RZ, -0x7b39bdbe ;  /* 0x84c64242ff127424 */ /* 0x000fe400078e00ff */
[----:B------:R-:W-:Y:S01]  /*dde0*/  IMAD.MOV.U32 R19, RZ, RZ, -0x2f479798 ;  /* 0xd0b86868ff137424 */ /* 0x000fe200078e00ff */
[----:B------:R2:W-:Y:S01]  /*ddf0*/  STL.128 [R1+0x10c0], R12 ;  /* 0x0010c00c01007387 */ /* 0x0005e20000100c00 */
[----:B------:R-:W-:Y:S02]  /*de00*/  IMAD.MOV.U32 R21, RZ, RZ, 0x29b09999 ;  /* 0x29b09999ff157424 */ /* 0x000fe400078e00ff */
[----:B------:R-:W-:Y:S01]  /*de10*/  IMAD.MOV.U32 R22, RZ, RZ, 0x5a772d2d ;  /* 0x5a772d2dff167424 */ /* 0x000fe200078e00ff */
[----:B------:R2:W-:Y:S01]  /*de20*/  STL.128 [R1+0x10d0], R16 ;  /* 0x0010d01001007387 */ /* 0x0005e20000100c00 */
[----:B------:R-:W-:-:S02]  /*de30*/  IMAD.MOV.U32 R4, RZ, RZ, 0x7bcbb0b0 ;  /* 0x7bcbb0b0ff047424 */ /* 0x000fc400078e00ff */
[----:B------:R-:W-:Y:S01]  /*de40*/  IMAD.MOV.U32 R5, RZ, RZ, -0x5703abac ;  /* 0xa8fc5454ff057424 */ /* 0x000fe200078e00ff */
[----:B------:R2:W-:Y:S01]  /*de50*/  STL.128 [R1+0x10e0], R20 ;  /* 0x0010e01401007387 */ /* 0x0005e20000100c00 */
[----:B------:R-:W-:-:S05]  /*de60*/  IMAD.MOV.U32 R7, RZ, RZ, 0x2c3a1616 ;  /* 0x2c3a1616ff077424 */ /* 0x000fca00078e00ff */
[----:B------:R2:W-:Y:S02]  /*de70*/  STL.128 [R1+0x10f0], R4 ;  /* 0x0010f00401007387 */ /* 0x0005e40000100c00 */
.L_x_8:
[----:B------:R-:W3:Y:S04]  /*de80*/  LDL.64 R36, [R2] ;  /* 0x0000000002247983 */ /* 0x000ee80000100a00 */
[----:B--2---:R-:W2:Y:S04]  /*de90*/  LDL.128 R4, [R3+-0x10] ;  /* 0xfffff00003047983 */ /* 0x004ea80000100c00 */
[----:B------:R-:W4:Y:S04]  /*dea0*/  LDL.128 R8, [R0+-0x10] ;  /* 0xfffff00000087983 */ /* 0x000f280000100c00 */
[----:B------:R-:W5:Y:S04]  /*deb0*/  LDL.128 R12, [R38+-0x10] ;  /* 0xfffff000260c7983 */ /* 0x000f680000100c00 */
[----:B------:R-:W5:Y:S04]  /*dec0*/  LDL.128 R16, [R39+-0x10] ;  /* 0xfffff00027107983 */ /* 0x000f680000100c00 */
[----:B------:R-:W5:Y:S04]  /*ded0*/  LDL.128 R20, [R3] ;  /* 0x0000000003147983 */ /* 0x000f680000100c00 */
[----:B------:R-:W5:Y:S04]  /*dee0*/  LDL.128 R28, [R38] ;  /* 0x00000000261c7983 */ /* 0x000f680000100c00 */
[----:B------:R-:W5:Y:S01]  /*def0*/  LDL.128 R32, [R39] ;  /* 0x0000000027207983 */ /* 0x000f620000100c00 */
[----:B---3--:R-:W-:-:S02]  /*df00*/  PRMT R26, R36, 0x7770, RZ ;  /* 0x00007770241a7816 */ /* 0x008fc400000000ff */
[----:B------:R-:W-:-:S03]  /*df10*/  PRMT R24, R36, 0x7771, RZ ;  /* 0x0000777124187816 */ /* 0x000fc600000000ff */
[----:B------:R-:W-:Y:S04]  /*df20*/  STS.U8 [R45+-0x3], R26 ;  /* 0xfffffd1a2d007388 */ /* 0x000fe80000000000 */
[----:B--2---:R-:W-:Y:S04]  /*df30*/  STS [R44+-0x10], R4 ;  /* 0xfffff0042c007388 */ /* 0x004fe80000000800 */
[----:B----4-:R-:W-:Y:S04]  /*df40*/  STS [R42+-0x10], R8 ;  /* 0xfffff0082a007388 */ /* 0x010fe80000000800 */
[----:B-----5:R-:W-:Y:S04]  /*df50*/  STS [R41+-0x10], R12 ;  /* 0xfffff00c29007388 */ /* 0x020fe80000000800 */
[----:B------:R-:W-:Y:S04]  /*df60*/  STS [R43+-0x10], R16 ;  /* 0xfffff0102b007388 */ /* 0x000fe80000000800 */
[----:B------:R0:W-:Y:S04]  /*df70*/  STS.U8 [R45+-0x2], R24 ;  /* 0xfffffe182d007388 */ /* 0x0001e80000000000 */
[----:B0-----:R0:W2:Y:S01]  /*df80*/  LDL.128 R24, [R0] ;  /* 0x0000000000187983 */ /* 0x0010a20000100c00 */
[----:B------:R-:W-:-:S03]  /*df90*/  PRMT R48, R36, 0x7772, RZ ;  /* 0x0000777224307816 */ /* 0x000fc600000000ff */
[----:B------:R-:W-:Y:S01]  /*dfa0*/  STS [R44+-0xc], R5 ;  /* 0xfffff4052c007388 */ /* 0x000fe20000000800 */
[----:B------:R-:W-:-:S03]  /*dfb0*/  PRMT R36, R36, 0x7773, RZ ;  /* 0x0000777324247816 */ /* 0x000fc600000000ff */
[----:B------:R-:W-:Y:S04]  /*dfc0*/  STS [R42+-0xc], R9 ;  /* 0xfffff4092a007388 */ /* 0x000fe80000000800 */
[----:B------:R-:W-:Y:S04]  /*dfd0*/  STS [R41+-0xc], R13 ;  /* 0xfffff40d29007388 */ /* 0x000fe80000000800 */
[----:B------:R-:W-:Y:S04]  /*dfe0*/  STS [R43+-0xc], R17 ;  /* 0xfffff4112b007388 */ /* 0x000fe80000000800 */
[----:B------:R-:W-:Y:S04]  /*dff0*/  STS.U8 [R45+-0x1], R48 ;  /* 0xffffff302d007388 */ /* 0x000fe80000000000 */
[----:B------:R1:W-:Y:S01]  /*e000*/  STS [R44+-0x8], R6 ;  /* 0xfffff8062c007388 */ /* 0x0003e20000000800 */
[----:B------:R-:W-:-:S03]  /*e010*/  PRMT R12, R37, 0x7770, RZ ;  /* 0x00007770250c7816 */ /* 0x000fc600000000ff */
[----:B------:R-:W-:Y:S04]  /*e020*/  STS [R42+-0x8], R10 ;  /* 0xfffff80a2a007388 */ /* 0x000fe80000000800 */
[----:B------:R-:W-:Y:S04]  /*e030*/  STS [R41+-0x8], R14 ;  /* 0xfffff80e29007388 */ /* 0x000fe80000000800 */
[----:B------:R-:W-:Y:S04]  /*e040*/  STS [R43+-0x8], R18 ;  /* 0xfffff8122b007388 */ /* 0x000fe80000000800 */
[----:B------:R-:W-:Y:S04]  /*e050*/  STS.U8 [R45], R36 ;  /* 0x000000242d007388 */ /* 0x000fe80000000000 */
[----:B------:R-:W-:Y:S01]  /*e060*/  STS [R44+-0x4], R7 ;  /* 0xfffffc072c007388 */ /* 0x000fe20000000800 */
[----:B------:R-:W-:-:S03]  /*e070*/  PRMT R8, R37, 0x7771, RZ ;  /* 0x0000777125087816 */ /* 0x000fc600000000ff */
[----:B------:R-:W-:Y:S01]  /*e080*/  STS [R42+-0x4], R11 ;  /* 0xfffffc0b2a007388 */ /* 0x000fe20000000800 */
[----:B------:R-:W-:-:S03]  /*e090*/  IADD3 R40, PT, PT, R40, 0x8, RZ ;  /* 0x0000000828287810 */ /* 0x000fc60007ffe0ff */
[----:B------:R-:W-:Y:S04]  /*e0a0*/  STS [R41+-0x4], R15 ;  /* 0xfffffc0f29007388 */ /* 0x000fe80000000800 */
[----:B------:R-:W-:Y:S04]  /*e0b0*/  STS [R43+-0x4], R19 ;  /* 0xfffffc132b007388 */ /* 0x000fe80000000800 */
[----:B------:R-:W-:Y:S04]  /*e0c0*/  STS.U8 [R45+0x1], R12 ;  /* 0x0000010c2d007388 */ /* 0x000fe80000000000 */
[----:B------:R-:W-:Y:S01]  /*e0d0*/  STS [R44], R20 ;  /* 0x000000142c007388 */ /* 0x000fe20000000800 */
[----:B-1----:R-:W-:-:S02]  /*e0e0*/  PRMT R6, R37, 0x7772, RZ ;  /* 0x0000777225067816 */ /* 0x002fc400000000ff */
[----:B------:R-:W-:Y:S02]  /*e0f0*/  ISETP.NE.AND P0, PT, R40, 0x107, PT ;  /* 0x000001072800780c */ /* 0x000fe40003f05270 */
[----:B------:R-:W-:Y:S01]  /*e100*/  PRMT R4, R37, 0x7773, RZ ;  /* 0x0000777325047816 */ /* 0x000fe200000000ff */
[----:B------:R-:W-:Y:S01]  /*e110*/  VIADD R2, R2, 0x8 ;  /* 0x0000000802027836 */ /* 0x000fe20000000000 */
[----:B0-----:R-:W-:Y:S01]  /*e120*/  IADD3 R0, PT, PT, R0, 0x20, RZ ;  /* 0x0000002000007810 */ /* 0x001fe20007ffe0ff */
[----:B------:R-:W-:Y:S02]  /*e130*/  VIADD R3, R3, 0x20 ;  /* 0x0000002003037836 */ /* 0x000fe40000000000 */
[----:B------:R-:W-:Y:S02]  /*e140*/  VIADD R38, R38, 0x20 ;  /* 0x0000002026267836 */ /* 0x000fe40000000000 */
[----:B------:R-:W-:Y:S01]  /*e150*/  VIADD R39, R39, 0x20 ;  /* 0x0000002027277836 */ /* 0x000fe20000000000 */
[----:B--2---:R-:W-:Y:S04]  /*e160*/  STS [R42], R24 ;  /* 0x000000182a007388 */ /* 0x004fe80000000800 */
[----:B------:R-:W-:Y:S04]  /*e170*/  STS [R41], R28 ;  /* 0x0000001c29007388 */ /* 0x000fe80000000800 */
[----:B------:R-:W-:Y:S04]  /*e180*/  STS [R43], R32 ;  /* 0x000000202b007388 */ /* 0x000fe80000000800 */
[----:B------:R-:W-:Y:S04]  /*e190*/  STS.U8 [R45+0x2], R8 ;  /* 0x000002082d007388 */ /* 0x000fe80000000000 */
[----:B------:R-:W-:Y:S04]  /*e1a0*/  STS [R44+0x4], R21 ;  /* 0x000004152c007388 */ /* 0x000fe80000000800 */
[----:B------:R-:W-:Y:S04]  /*e1b0*/  STS [R42+0x4], R25 ;  /* 0x000004192a007388 */ /* 0x000fe80000000800 */
[----:B------:R-:W-:Y:S04]  /*e1c0*/  STS [R41+0x4], R29 ;  /* 0x0000041d29007388 */ /* 0x000fe80000000800 */
[----:B------:R-:W-:Y:S04]  /*e1d0*/  STS [R43+0x4], R33 ;  /* 0x000004212b007388 */ /* 0x000fe80000000800 */
[----:B------:R-:W-:Y:S04]  /*e1e0*/  STS.U8 [R45+0x3], R6 ;  /* 0x000003062d007388 */ /* 0x000fe80000000000 */
[----:B------:R-:W-:Y:S04]  /*e1f0*/  STS [R44+0x8], R22 ;  /* 0x000008162c007388 */ /* 0x000fe80000000800 */
[----:B------:R-:W-:Y:S04]  /*e200*/  STS [R42+0x8], R26 ;  /* 0x0000081a2a007388 */ /* 0x000fe80000000800 */
[----:B------:R-:W-:Y:S04]  /*e210*/  STS [R41+0x8], R30 ;  /* 0x0000081e29007388 */ /* 0x000fe80000000800 */
[----:B------:R-:W-:Y:S04]  /*e220*/  STS [R43+0x8], R34 ;  /* 0x000008222b007388 */ /* 0x000fe80000000800 */
[----:B------:R0:W-:Y:S04]  /*e230*/  STS.U8 [R45+0x4], R4 ;  /* 0x000004042d007388 */ /* 0x0001e80000000000 */
[----:B------:R1:W-:Y:S04]  /*e240*/  STS [R44+0xc], R23 ;  /* 0x00000c172c007388 */ /* 0x0003e80000000800 */
[----:B------:R2:W-:Y:S01]  /*e250*/  STS [R42+0xc], R27 ;  /* 0x00000c1b2a007388 */ /* 0x0005e20000000800 */
[----:B0-----:R-:W-:-:S03]  /*e260*/  IADD3 R45, PT, PT, R45, 0x8, RZ ;  /* 0x000000082d2d7810 */ /* 0x001fc60007ffe0ff */
[----:B------:R0:W-:Y:S01]  /*e270*/  STS [R41+0xc], R31 ;  /* 0x00000c1f29007388 */ /* 0x0001e20000000800 */
[----:B-1----:R-:W-:-:S03]  /*e280*/  VIADD R44, R44, 0x20 ;  /* 0x000000202c2c7836 */ /* 0x002fc60000000000 */
[----:B------:R1:W-:Y:S01]  /*e290*/  STS [R43+0xc], R35 ;  /* 0x00000c232b007388 */ /* 0x0003e20000000800 */
[----:B--2---:R-:W-:Y:S01]  /*e2a0*/  VIADD R42, R42, 0x20 ;  /* 0x000000202a2a7836 */ /* 0x004fe20000000000 */
[----:B0-----:R-:W-:Y:S01]  /*e2b0*/  IADD3 R41, PT, PT, R41, 0x20, RZ ;  /* 0x0000002029297810 */ /* 0x001fe20007ffe0ff */
[----:B-1----:R-:W-:Y:S01]  /*e2c0*/  VIADD R43, R43, 0x20 ;  /* 0x000000202b2b7836 */ /* 0x002fe20000000000 */
[----:B------:R-:W-:Y:S06]  /*e2d0*/  @P0 BRA `(.L_x_8) ;  /* 0xfffffff800e80947 */ /* 0x000fec000383ffff */
[----:B------:R-:W-:Y:S05]  /*e2e0*/  BSYNC.RECONVERGENT B0 ;  /* 0x0000000000007941 */ /* 0x000fea0003800200 */
.L_x_7:
[----:B------:R-:W0:Y:S01]  /*e2f0*/  LDC.64 R2, c[0x0][0x3b8] ;  /* 0x0000ee00ff027b82 */ /* 0x000e220000000a00 */
[----:B------:R-:W2:Y:S04]  /*e300*/  LD.E.64 R20, desc[UR36][R46.64] ;  /* 0x000000242e147980 */ /* 0x000ea8000c101b00 */
[----:B------:R-:W3:Y:S04]  /*e310*/  LD.E.64 R4, desc[UR36][R46.64+0x8] ;  /* 0x000008242e047980 */ /* 0x000ee8000c101b00 */
        /* <DEDUP_REMOVED lines=24> */
[----:B---3--:R-:W-:-:S03]  /*e4a0*/  LOP3.LUT R17, R17, R4, RZ, 0x3c, !PT ;  /* 0x0000000411117212 */ /* 0x008fc600078e3cff */
[----:B------:R-:W3:Y:S01]  /*e4b0*/  LDG.E R4, desc[UR36][R2.64+0x34] ;  /* 0x0000342402047981 */ /* 0x000ee2000c1e1900 */
[----:B----4-:R-:W-:-:S03]  /*e4c0*/  LOP3.LUT R30, R6, R5, RZ, 0x3c, !PT ;  /* 0x00000005061e7212 */ /* 0x010fc600078e3cff */
[----:B------:R-:W4:Y:S01]  /*e4d0*/  LDG.E R5, desc[UR36][R2.64+0x3c] ;  /* 0x00003c2402057981 */ /* 0x000f22000c1e1900 */
[----:B-----5:R-:W-:Y:S01]  /*e4e0*/  LOP3.LUT R11, R11, R20, RZ, 0x3c, !PT ;  /* 0x000000140b0b7212 */ /* 0x020fe200078e3cff */
[----:B------:R-:W-:Y:S01]  /*e4f0*/  IMAD.SHL.U32 R22, R17, 0x4, RZ ;  /* 0x0000000411167824 */ /* 0x000fe200078e00ff */
[----:B------:R-:W-:Y:S01]  /*e500*/  SHF.R.U32.HI R25, RZ, 0x6, R21 ;  /* 0x00000006ff197819 */ /* 0x000fe20000011615 */
[----:B------:R-:W5:Y:S01]  /*e510*/  LDG.E R6, desc[UR36][R2.64+0x38] ;  /* 0x0000382402067981 */ /* 0x000f62000c1e1900 */
[--C-:B------:R-:W-:Y:S01]  /*e520*/  SHF.R.U32.HI R27, RZ, 0xe, R11.reuse ;  /* 0x0000000eff1b7819 */ /* 0x100fe2000001160b */
[----:B------:R-:W-:Y:S01]  /*e530*/  IMAD.SHL.U32 R28, R11, 0x4, RZ ;  /* 0x000000040b1c7824 */ /* 0x000fe200078e00ff */
[--C-:B------:R-:W-:Y:S02]  /*e540*/  SHF.R.U32.HI R14, RZ, 0x16, R11.reuse ;  /* 0x00000016ff0e7819 */ /* 0x100fe4000001160b */
[----:B------:R-:W-:Y:S02]  /*e550*/  SHF.R.U32.HI R26, RZ, 0x6, R11 ;  /* 0x00000006ff1a7819 */ /* 0x000fe4000001160b */
[----:B------:R-:W-:-:S02]  /*e560*/  SHF.L.U32 R24, R21, 0x2, RZ ;  /* 0x0000000215187819 */ /* 0x000fc400000006ff */
[--C-:B------:R-:W-:Y:S02]  /*e570*/  SHF.R.U32.HI R12, RZ, 0x16, R21.reuse ;  /* 0x00000016ff0c7819 */ /* 0x100fe40000011615 */
[----:B------:R-:W-:Y:S02]  /*e580*/  SHF.R.U32.HI R19, RZ, 0xe, R21 ;  /* 0x0000000eff137819 */ /* 0x000fe40000011615 */
[--C-:B------:R-:W-:Y:S02]  /*e590*/  SHF.R.U32.HI R20, RZ, 0xe, R17.reuse ;  /* 0x0000000eff147819 */ /* 0x100fe40000011611 */
[--C-:B------:R-:W-:Y:S02]  /*e5a0*/  SHF.R.U32.HI R23, RZ, 0x6, R17.reuse ;  /* 0x00000006ff177819 */ /* 0x100fe40000011611 */
[----:B------:R-:W-:Y:S02]  /*e5b0*/  SHF.R.U32.HI R11, RZ, 0x16, R17 ;  /* 0x00000016ff0b7819 */ /* 0x000fe40000011611 */
[----:B------:R-:W-:-:S02]  /*e5c0*/  SHF.R.U32.HI R17, RZ, 0xe, R30 ;  /* 0x0000000eff117819 */ /* 0x000fc4000001161e */
[--C-:B------:R-:W-:Y:S02]  /*e5d0*/  SHF.R.U32.HI R21, RZ, 0x6, R30.reuse ;  /* 0x00000006ff157819 */ /* 0x100fe4000001161e */
[----:B------:R-:W-:Y:S01]  /*e5e0*/  SHF.R.U32.HI R29, RZ, 0x16, R30 ;  /* 0x00000016ff1d7819 */ /* 0x000fe2000001161e */
[----:B------:R-:W-:Y:S01]  /*e5f0*/  IMAD.SHL.U32 R30, R30, 0x4, RZ ;  /* 0x000000041e1e7824 */ /* 0x000fe200078e00ff */
        /* <DEDUP_REMOVED lines=21> */
[----:B------:R-:W-:Y:S01]  /*e750*/  LDS R22, [R22+UR6] ;  /* 0x0000000616167984 */ /* 0x000fe20008000800 */
[----:B------:R-:W-:-:S03]  /*e760*/  LOP3.LUT R11, R11, 0x3fc, RZ, 0xc0, !PT ;  /* 0x000003fc0b0b7812 */ /* 0x000fc600078ec0ff */
[----:B------:R-:W1:Y:S04]  /*e770*/  LDS R17, [R17+UR9] ;  /* 0x0000000911117984 */ /* 0x000e680008000800 */
[----:B------:R-:W1:Y:S04]  /*e780*/  LDS R21, [R21+UR8] ;  /* 0x0000000815157984 */ /* 0x000e680008000800 */
[----:B------:R-:W-:Y:S04]  /*e790*/  LDS R26, [R26+UR8] ;  /* 0x000000081a1a7984 */ /* 0x000fe80008000800 */
[----:B------:R-:W-:Y:S04]  /*e7a0*/  LDS R19, [R19+UR9] ;  /* 0x0000000913137984 */ /* 0x000fe80008000800 */
[----:B------:R-:W1:Y:S04]  /*e7b0*/  LDS R30, [R30+UR6] ;  /* 0x000000061e1e7984 */ /* 0x000e680008000800 */
[----:B------:R-:W1:Y:S04]  /*e7c0*/  LDS R29, [R29+UR7] ;  /* 0x000000071d1d7984 */ /* 0x000e680008000800 */
[----:B------:R0:W1:Y:S04]  /*e7d0*/  LDS R31, [R14+UR7] ;  /* 0x000000070e1f7984 */ /* 0x0000680008000800 */
[----:B------:R-:W1:Y:S04]  /*e7e0*/  LDS R12, [R12+UR7] ;  /* 0x000000070c0c7984 */ /* 0x000e680008000800 */
[----:B------:R-:W1:Y:S01]  /*e7f0*/  LDS R32, [R11+UR7] ;  /* 0x000000070b207984 */ /* 0x000e620008000800 */
[----:B0-----:R-:W-:-:S03]  /*e800*/  LOP3.LUT R25, R20, R25, R28, 0x96, !PT ;  /* 0x0000001914197212 */ /* 0x001fc600078e961c */
[----:B------:R-:W5:Y:S01]  /*e810*/  LDG.E R14, desc[UR36][R2.64+0x4c] ;  /* 0x00004c24020e7981 */ /* 0x000f62000c1e1900 */
[----:B-1----:R-:W-:-:S03]  /*e820*/  LOP3.LUT R24, R17, R23, R24, 0x96, !PT ;  /* 0x0000001711187212 */ /* 0x002fc600078e9618 */
[----:B------:R-:W5:Y:S01]  /*e830*/  LDG.E R17, desc[UR36][R2.64+0x40] ;  /* 0x0000402402117981 */ /* 0x000f62000c1e1900 */
[----:B------:R-:W-:Y:S02]  /*e840*/  LOP3.LUT R20, R27, R21, R22, 0x96, !PT ;  /* 0x000000151b147212 */ /* 0x000fe400078e9616 */
[----:B------:R-:W-:Y:S02]  /*e850*/  LOP3.LUT R26, R19, R26, R30, 0x96, !PT ;  /* 0x0000001a131a7212 */ /* 0x000fe400078e961e */
[----:B------:R-:W-:Y:S02]  /*e860*/  LOP3.LUT R18, R18, R25, R29, 0x96, !PT ;  /* 0x0000001912127212 */ /* 0x000fe400078e961d */
[----:B------:R-:W-:Y:S02]  /*e870*/  LOP3.LUT R19, R16, R24, R31, 0x96, !PT ;  /* 0x0000001810137212 */ /* 0x000fe400078e961f */
[----:B------:R-:W-:Y:S01]  /*e880*/  LOP3.LUT R20, R15, R20, R12, 0x96, !PT ;  /* 0x000000140f147212 */ /* 0x000fe200078e960c */
[----:B------:R-:W5:Y:S01]  /*e890*/  LDG.E R16, desc[UR36][R2.64+0x44] ;  /* 0x0000442402107981 */ /* 0x000f62000c1e1900 */
[----:B------:R-:W-:-:S02]  /*e8a0*/  SHF.L.U32 R28, R18, 0x2, RZ ;  /* 0x00000002121c7819 */ /* 0x000fc400000006ff */
[----:B------:R-:W-:Y:S01]  /*e8b0*/  LOP3.LUT R13, R13, R26, R32, 0x96, !PT ;  /* 0x0000001a0d0d7212 */ /* 0x000fe200078e9620 */
[----:B------:R-:W-:Y:S01]  /*e8c0*/  IMAD.SHL.U32 R24, R19, 0x4, RZ ;  /* 0x0000000413187824 */ /* 0x000fe200078e00ff */
[----:B------:R-:W-:Y:S01]  /*e8d0*/  SHF.R.U32.HI R29, RZ, 0x6, R19 ;  /* 0x00000006ff1d7819 */ /* 0x000fe20000011613 */
[----:B------:R-:W5:Y:S01]  /*e8e0*/  LDG.E R15, desc[UR36][R2.64+0x48] ;  /* 0x00004824020f7981 */ /* 0x000f62000c1e1900 */
[----:B------:R-:W-:Y:S01]  /*e8f0*/  SHF.R.U32.HI R21, RZ, 0xe, R20 ;  /* 0x0000000eff157819 */ /* 0x000fe20000011614 */
[----:B------:R-:W-:Y:S01]  /*e900*/  IMAD.SHL.U32 R22, R20, 0x4, RZ ;  /* 0x0000000414167824 */ /* 0x000fe200078e00ff */
[----:B------:R-:W-:Y:S02]  /*e910*/  SHF.R.U32.HI R30, RZ, 0xe, R18 ;  /* 0x0000000eff1e7819 */ /* 0x000fe40000011612 */
[----:B------:R-:W-:Y:S02]  /*e920*/  SHF.R.U32.HI R23, RZ, 0x6, R20 ;  /* 0x00000006ff177819 */ /* 0x000fe40000011614 */
[----:B------:R-:W-:-:S02]  /*e930*/  SHF.R.U32.HI R25, RZ, 0xe, R13 ;  /* 0x0000000eff197819 */ /* 0x000fc4000001160d */
[--C-:B------:R-:W-:Y:S02]  /*e940*/  SHF.R.U32.HI R27, RZ, 0x6, R13.reuse ;  /* 0x00000006ff1b7819 */ /* 0x100fe4000001160d */
[----:B------:R-:W-:Y:S02]  /*e950*/  LOP3.LUT R28, R28, 0x3fc, RZ, 0xc0, !PT ;  /* 0x000003fc1c1c7812 */ /* 0x000fe400078ec0ff */
[----:B------:R-:W-:Y:S02]  /*e960*/  LOP3.LUT R29, R29, 0x3fc, RZ, 0xc0, !PT ;  /* 0x000003fc1d1d7812 */ /* 0x000fe400078ec0ff */
[----:B------:R-:W-:Y:S02]  /*e970*/  LOP3.LUT R21, R21, 0x3fc, RZ, 0xc0, !PT ;  /* 0x000003fc15157812 */ /* 0x000fe400078ec0ff */
        /* <DEDUP_REMOVED lines=12> */
[----:B------:R-:W-:Y:S01]  /*ea40*/  SHF.R.U32.HI R12, RZ, 0x16, R18 ;  /* 0x00000016ff0c7819 */ /* 0x000fe20000011612 */
[----:B------:R-:W-:Y:S01]  /*ea50*/  LDS R24, [R24+UR6] ;  /* 0x0000000618187984 */ /* 0x000fe20008000800 */
[----:B------:R-:W-:Y:S02]  /*ea60*/  LOP3.LUT R22, R22, 0x3fc, RZ, 0xc0, !PT ;  /* 0x000003fc16167812 */ /* 0x000fe400078ec0ff */
[----:B------:R-:W-:Y:S01]  /*ea70*/  LOP3.LUT R11, R11, 0x3fc, RZ, 0xc0, !PT ;  /* 0x000003fc0b0b7812 */ /* 0x000fe200078ec0ff */
[----:B------:R-:W-:Y:S01]  /*ea80*/  LDS R23, [R23+UR8] ;  /* 0x0000000817177984 */ /* 0x000fe20008000800 */
[----:B------:R-:W-:-:S03]  /*ea90*/  LOP3.LUT R12, R12, 0x3fc, RZ, 0xc0, !PT ;  /* 0x000003fc0c0c7812 */ /* 0x000fc600078ec0ff */
[----:B------:R-:W-:Y:S04]  /*eaa0*/  LDS R31, [R22+UR6] ;  /* 0x00000006161f7984 */ /* 0x000fe80008000800 */
[----:B------:R-:W1:Y:S04]  /*eab0*/  LDS R25, [R25+UR9] ;  /* 0x0000000919197984 */ /* 0x000e680008000800 */
[----:B------:R-:W1:Y:S04]  /*eac0*/  LDS R27, [R27+UR8] ;  /* 0x000000081b1b7984 */ /* 0x000e680008000800 */
[----:B------:R-:W1:Y:S04]  /*ead0*/  LDS R26, [R26+UR7] ;  /* 0x000000071a1a7984 */ /* 0x000e680008000800 */
[----:B------:R-:W1:Y:S04]  /*eae0*/  LDS R33, [R12+UR7] ;  /* 0x000000070c217984 */ /* 0x000e680008000800 */
[----:B------:R-:W1:Y:S01]  /*eaf0*/  LDS R11, [R11+UR7] ;  /* 0x000000070b0b7984 */ /* 0x000e620008000800 */
[----:B0-----:R-:W-:-:S02]  /*eb00*/  LOP3.LUT R28, R21, R29, R28, 0x96, !PT ;  /* 0x0000001d151c7212 */ /* 0x001fc400078e961c */
[----:B------:R-:W-:Y:S02]  /*eb10*/  SHF.R.U32.HI R18, RZ, 0x6, R18 ;  /* 0x00000006ff127819 */ /* 0x000fe40000011612 */
[----:B------:R-:W-:Y:S02]  /*eb20*/  SHF.R.U32.HI R19, RZ, 0xe, R19 ;  /* 0x0000000eff137819 */ /* 0x000fe40000011613 */
[----:B------:R-:W-:Y:S02]  /*eb30*/  SHF.L.U32 R13, R13, 0x2, RZ ;  /* 0x000000020d0d7819 */ /* 0x000fe400000006ff */
[----:B-1----:R-:W-:Y:S02]  /*eb40*/  LOP3.LUT R29, R25, R23, R24, 0x96, !PT ;  /* 0x00000017191d7212 */ /* 0x002fe400078e9618 */
[----:B------:R-:W-:Y:S02]  /*eb50*/  LOP3.LUT R30, R30, R27, R31, 0x96, !PT ;  /* 0x0000001b1e1e7212 */ /* 0x000fe400078e961f */
[----:B------:R-:W-:-:S02]  /*eb60*/  LOP3.LUT R21, R9, R28, R26, 0x96, !PT ;  /* 0x0000001c09157212 */ /* 0x000fc400078e961a */
[----:B------:R-:W-:Y:S02]  /*eb70*/  LOP3.LUT R23, R10, R29, R33, 0x96, !PT ;  /* 0x0000001d0a177212 */ /* 0x000fe400078e9621 */
[----:B------:R-:W5:Y:S01]  /*eb80*/  LDG.E R10, desc[UR36][R2.64+0x50] ;  /* 0x00005024020a7981 */ /* 0x000f62000c1e1900 */
[----:B------:R-:W-:Y:S01]  /*eb90*/  LOP3.LUT R22, R8, R30, R11, 0x96, !PT ;  /* 0x0000001e08167212 */ /* 0x000fe200078e960b */
[----:B------:R-:W-:Y:S01]  /*eba0*/  IMAD.SHL.U32 R8, R21, 0x4, RZ ;  /* 0x0000000415087824 */ /* 0x000fe200078e00ff */
[----:B------:R-:W-:Y:S01]  /*ebb0*/  SHF.R.U32.HI R9, RZ, 0x6, R23 ;  /* 0x00000006ff097819 */ /* 0x000fe20000011617 */
[----:B------:R-:W5:Y:S03]  /*ebc0*/  LDG.E R11, desc[UR36][R2.64+0x54] ;  /* 0x00005424020b7981 */ /* 0x000f66000c1e1900 */
[----:B------:R-:W-:Y:S02]  /*ebd0*/  LOP3.LUT R12, R8, 0x3fc, RZ, 0xc0, !PT ;  /* 0x000003fc080c7812 */ /* 0x000fe400078ec0ff */
[----:B------:R-:W5:Y:S01]  /*ebe0*/  LDG.E R8, desc[UR36][R2.64+0x58] ;  /* 0x0000582402087981 */ /* 0x000f62000c1e1900 */
[----:B------:R-:W-:-:S03]  /*ebf0*/  LOP3.LUT R24, R9, 0x3fc, RZ, 0xc0, !PT ;  /* 0x000003fc09187812 */ /* 0x000fc600078ec0ff */
[----:B------:R-:W5:Y:S01]  /*ec00*/  LDG.E R9, desc[UR36][R2.64+0x5c] ;  /* 0x00005c2402097981 */ /* 0x000f62000c1e1900 */
[----:B------:R-:W-:Y:S02]  /*ec10*/  SHF.R.U32.HI R20, RZ, 0x16, R20 ;  /* 0x00000016ff147819 */ /* 0x000fe40000011614 */
[----:B------:R-:W-:Y:S01]  /*ec20*/  LOP3.LUT R18, R18, 0x3fc, RZ, 0xc0, !PT ;  /* 0x000003fc12127812 */ /* 0x000fe200078ec0ff */
[----:B------:R-:W-:Y:S01]  /*ec30*/  LDS R12, [R12+UR6] ;  /* 0x000000060c0c7984 */ /* 0x000fe20008000800 */
[----:B------:R-:W-:Y:S02]  /*ec40*/  LOP3.LUT R19, R19, 0x3fc, RZ, 0xc0, !PT ;  /* 0x000003fc13137812 */ /* 0x000fe400078ec0ff */
[----:B------:R-:W-:Y:S02]  /*ec50*/  LOP3.LUT R13, R13, 0x3fc, RZ, 0xc0, !PT ;  /* 0x000003fc0d0d7812 */ /* 0x000fe400078ec0ff */
[----:B------:R-:W-:Y:S01]  /*ec60*/  LOP3.LUT R20, R20, 0x3fc, RZ, 0xc0, !PT ;  /* 0x000003fc14147812 */ /* 0x000fe200078ec0ff */
[----:B------:R-:W-:Y:S01]  /*ec70*/  LDS R18, [R18+UR8] ;  /* 0x0000000812127984 */ /* 0x000fe20008000800 */
[----:B------:R-:W-:-:S03]  /*ec80*/  SHF.R.U32.HI R25, RZ, 0xe, R22 ;  /* 0x0000000eff197819 */ /* 0x000fc60000011616 */
[----:B------:R-:W-:Y:S01]  /*ec90*/  LDS R19, [R19+UR9] ;  /* 0x0000000913137984 */ /* 0x000fe20008000800 */
[----:B------:R-:W-:-:S03]  /*eca0*/  LOP3.LUT R26, R25, 0x3fc, RZ, 0xc0, !PT ;  /* 0x000003fc191a7812 */ /* 0x000fc600078ec0ff */
[----:B------:R-:W0:Y:S04]  /*ecb0*/  LDS R13, [R13+UR6] ;  /* 0x000000060d0d7984 */ /* 0x000e280008000800 */
[----:B------:R-:W1:Y:S04]  /*ecc0*/  LDS R20, [R20+UR7] ;  /* 0x0000000714147984 */ /* 0x000e680008000800 */
[----:B------:R-:W-:Y:S04]  /*ecd0*/  LDS R25, [R24+UR8] ;  /* 0x0000000818197984 */ /* 0x000fe80008000800 */
[----:B------:R-:W2:Y:S01]  /*ece0*/  LDS R26, [R26+UR9] ;  /* 0x000000091a1a7984 */ /* 0x000ea20008000800 */
[----:B------:R-:W-:-:S02]  /*ecf0*/  SHF.R.U32.HI R27, RZ, 0x16, R21 ;  /* 0x00000016ff1b7819 */ /* 0x000fc40000011615 */
[--C-:B------:R-:W-:Y:S01]  /*ed00*/  SHF.R.U32.HI R32, RZ, 0x6, R21.reuse ;  /* 0x00000006ff207819 */ /* 0x100fe20000011615 */
[----:B------:R-:W-:Y:S01]  /*ed10*/  IMAD.SHL.U32 R29, R23, 0x4, RZ ;  /* 0x00000004171d7824 */ /* 0x000fe200078e00ff */
[----:B------:R-:W-:Y:S02]  /*ed20*/  SHF.R.U32.HI R30, RZ, 0x6, R22 ;  /* 0x00000006ff1e7819 */ /* 0x000fe40000011616 */
[----:B------:R-:W-:Y:S02]  /*ed30*/  SHF.R.U32.HI R31, RZ, 0xe, R21 ;  /* 0x0000000eff1f7819 */ /* 0x000fe40000011615 */
[----:B------:R-:W-:Y:S02]  /*ed40*/  SHF.L.U32 R21, R22, 0x2, RZ ;  /* 0x0000000216157819 */ /* 0x000fe400000006ff */
[----:B0-----:R-:W-:Y:S02]  /*ed50*/  LOP3.LUT R18, R19, R18, R13, 0x96, !PT ;  /* 0x0000001213127212 */ /* 0x001fe400078e960d */
[----:B------:R-:W-:-:S02]  /*ed60*/  SHF.R.U32.HI R13, RZ, 0xe, R23 ;  /* 0x0000000eff0d7819 */ /* 0x000fc40000011617 */
[----:B-1----:R-:W-:Y:S02]  /*ed70*/  LOP3.LUT R18, R7, R18, R20, 0x96, !PT ;  /* 0x0000001207127212 */ /* 0x002fe400078e9614 */
[----:B------:R-:W5:Y:S01]  /*ed80*/  LDG.E R7, desc[UR36][R2.64+0x60] ;  /* 0x0000602402077981 */ /* 0x000f62000c1e1900 */
[----:B------:R-:W-:Y:S02]  /*ed90*/  LOP3.LUT R13, R13, 0x3fc, RZ, 0xc0, !PT ;  /* 0x000003fc0d0d7812 */ /* 0x000fe400078ec0ff */
[----:B------:R-:W-:Y:S02]  /*eda0*/  SHF.R.U32.HI R20, RZ, 0x16, R23 ;  /* 0x00000016ff147819 */ /* 0x000fe40000011617 */
[----:B--2---:R-:W-:Y:S02]  /*edb0*/  LOP3.LUT R19, R26, R25, R12, 0x96, !PT ;  /* 0x000000191a137212 */ /* 0x004fe400078e960c */
[----:B------:R-:W2:Y:S01]  /*edc0*/  LDG.E R12, desc[UR36][R2.64+0x64] ;  /* 0x00006424020c7981 */ /* 0x000ea2000c1e1900 */
[--C-:B------:R-:W-:Y:S01]  /*edd0*/  SHF.R.U32.HI R23, RZ, 0xe, R18.reuse ;  /* 0x0000000eff177819 */ /* 0x100fe20000011612 */
[----:B------:R-:W-:Y:S01]  /*ede0*/  IMAD.SHL.U32 R28, R18, 0x4, RZ ;  /* 0x00000004121c7824 */ /* 0x000fe200078e00ff */
[----:B------:R-:W-:-:S02]  /*edf0*/  SHF.R.U32.HI R24, RZ, 0x6, R18 ;  /* 0x00000006ff187819 */ /* 0x000fc40000011612 */
[----:B------:R-:W-:Y:S02]  /*ee00*/  SHF.R.U32.HI R25, RZ, 0x16, R18 ;  /* 0x00000016ff197819 */ /* 0x000fe40000011612 */
[----:B------:R-:W-:Y:S02]  /*ee10*/  LOP3.LUT R18, R27, 0x3fc, RZ, 0xc0, !PT ;  /* 0x000003fc1b127812 */ /* 0x000fe400078ec0ff */
[----:B------:R-:W-:Y:S02]  /*ee20*/  LOP3.LUT R27, R32, 0x3fc, RZ, 0xc0, !PT ;  /* 0x000003fc201b7812 */ /* 0x000fe400078ec0ff */
[----:B------:R0:W-:Y:S01]  /*ee30*/  LDS R32, [R13+UR9] ;  /* 0x000000090d207984 */ /* 0x0001e20008000800 */
[----:B------:R-:W-:Y:S02]  /*ee40*/  LOP3.LUT R29, R29, 0x3fc, RZ, 0xc0, !PT ;  /* 0x000003fc1d1d7812 */ /* 0x000fe400078ec0ff */
[----:B------:R-:W-:Y:S01]  /*ee50*/  LOP3.LUT R30, R30, 0x3fc, RZ, 0xc0, !PT ;  /* 0x000003fc1e1e7812 */ /* 0x000fe200078ec0ff */
[----:B------:R-:W-:Y:S04]  /*ee60*/  LDS R27, [R27+UR8] ;  /* 0x000000081b1b7984 */ /* 0x000fe80008000800 */
[----:B0-----:R-:W2:Y:S01]  /*ee70*/  LDG.E R13, desc[UR36][R2.64+0x68] ;  /* 0x00006824020d7981 */ /* 0x001ea2000c1e1900 */
[----:B------:R-:W-:-:S02]  /*ee80*/  LOP3.LUT R23, R23, 0x3fc, RZ, 0xc0, !PT ;  /* 0x000003fc17177812 */ /* 0x000fc400078ec0ff */
[----:B------:R-:W-:Y:S01]  /*ee90*/  LOP3.LUT R25, R25, 0x3fc, RZ, 0xc0, !PT ;  /* 0x000003fc19197812 */ /* 0x000fe200078ec0ff */
[----:B------:R-:W-:Y:S01]  /*eea0*/  LDS R29, [R29+UR6] ;  /* 0x000000061d1d7984 */ /* 0x000fe20008000800 */
[----:B------:R-:W-:Y:S02]  /*eeb0*/  SHF.R.U32.HI R22, RZ, 0x16, R22 ;  /* 0x00000016ff167819 */ /* 0x000fe40000011616 */
[----:B------:R-:W-:Y:S01]  /*eec0*/  LOP3.LUT R28, R28, 0x3fc, RZ, 0xc0, !PT ;  /* 0x000003fc1c1c7812 */ /* 0x000fe200078ec0ff */
[----:B------:R-:W-:Y:S01]  /*eed0*/  LDS R30, [R30+UR8] ;  /* 0x000000081e1e7984 */ /* 0x000fe20008000800 */
[----:B------:R-:W-:-:S03]  /*eee0*/  LOP3.LUT R22, R22, 0x3fc, RZ, 0xc0, !PT ;  /* 0x000003fc16167812 */ /* 0x000fc600078ec0ff */
[----:B------:R-:W0:Y:S01]  /*eef0*/  LDS R23, [R23+UR9] ;  /* 0x0000000917177984 */ /* 0x000e220008000800 */
[----:B------:R-:W-:-:S03]  /*ef00*/  LOP3.LUT R26, R31, 0x3fc, RZ, 0xc0, !PT ;  /* 0x000003fc1f1a7812 */ /* 0x000fc600078ec0ff */
[----:B------:R-:W1:Y:S01]  /*ef10*/  LDS R25, [R25+UR7] ;  /* 0x0000000719197984 */ /* 0x000e620008000800 */
[----:B------:R-:W-:-:S03]  /*ef20*/  LOP3.LUT R21, R21, 0x3fc, RZ, 0xc0, !PT ;  /* 0x000003fc15157812 */ /* 0x000fc600078ec0ff */
[----:B------:R-:W3:Y:S01]  /*ef30*/  LDS R28, [R28+UR6] ;  /* 0x000000061c1c7984 */ /* 0x000ee20008000800 */
[----:B------:R-:W-:-:S03]  /*ef40*/  LOP3.LUT R24, R24, 0x3fc, RZ, 0xc0, !PT ;  /* 0x000003fc18187812 */ /* 0x000fc600078ec0ff */
[----:B------:R-:W4:Y:S04]  /*ef50*/  LDS R31, [R18+UR7] ;  /* 0x00000007121f7984 */ /* 0x000f280008000800 */
[----:B------:R-:W4:Y:S04]  /*ef60*/  LDS R22, [R22+UR7] ;  /* 0x0000000716167984 */ /* 0x000f280008000800 */
[----:B------:R-:W-:Y:S04]  /*ef70*/  LDS R26, [R26+UR9] ;  /* 0x000000091a1a7984 */ /* 0x000fe80008000800 */
[----:B------:R-:W-:Y:S04]  /*ef80*/  LDS R21, [R21+UR6] ;  /* 0x0000000615157984 */ /* 0x000fe80008000800 */
[----:B------:R-:W4:Y:S01]  /*ef90*/  LDS R24, [R24+UR8] ;  /* 0x0000000818187984 */ /* 0x000f220008000800 */
[----:B0-----:R-:W-:-:S02]  /*efa0*/  LOP3.LUT R29, R23, R30, R29, 0x96, !PT ;  /* 0x0000001e171d7212 */ /* 0x001fc400078e961d */
[----:B-1----:R-:W-:Y:S02]  /*efb0*/  LOP3.LUT R0, R0, R19, R25, 0x96, !PT ;  /* 0x0000001300007212 */ /* 0x002fe400078e9619 */
[----:B---3--:R-:W-:-:S03]  /*efc0*/  LOP3.LUT R27, R32, R27, R28, 0x96, !PT ;  /* 0x0000001b201b7212 */ /* 0x008fc600078e961c */
[----:B------:R-:W-:Y:S01]  /*efd0*/  IMAD.SHL.U32 R30, R0, 0x4, RZ ;  /* 0x00000004001e7824 */ /* 0x000fe200078e00ff */
[----:B----4-:R-:W-:Y:S02]  /*efe0*/  LOP3.LUT R4, R4, R29, R31, 0x96, !PT ;  /* 0x0000001d04047212 */ /* 0x010fe400078e961f */
[----:B------:R-:W-:Y:S02]  /*eff0*/  SHF.R.U32.HI R29, RZ, 0xe, R0 ;  /* 0x0000000eff1d7819 */ /* 0x000fe40000011600 */
[----:B------:R-:W-:Y:S02]  /*f000*/  LOP3.LUT R27, R5, R27, R22, 0x96, !PT ;  /* 0x0000001b051b7212 */ /* 0x000fe400078e9616 */
[--C-:B------:R-:W-:Y:S02]  /*f010*/  SHF.R.U32.HI R31, RZ, 0x16, R0.reuse ;  /* 0x00000016ff1f7819 */ /* 0x100fe40000011600 */
[----:B------:R-:W-:Y:S01]  /*f020*/  SHF.R.U32.HI R0, RZ, 0x6, R0 ;  /* 0x00000006ff007819 */ /* 0x000fe20000011600 */
[----:B------:R-:W-:Y:S01]  /*f030*/  IMAD.SHL.U32 R28, R27, 0x4, RZ ;  /* 0x000000041b1c7824 */ /* 0x000fe200078e00ff */
[----:B------:R-:W-:-:S02]  /*f040*/  SHF.R.U32.HI R23, RZ, 0xe, R27 ;  /* 0x0000000eff177819 */ /* 0x000fc4000001161b */
[----:B------:R-:W-:Y:S02]  /*f050*/  SHF.R.U32.HI R25, RZ, 0x16, R27 ;  /* 0x00000016ff197819 */ /* 0x000fe4000001161b */
[----:B------:R-:W-:Y:S02]  /*f060*/  LOP3.LUT R21, R26, R24, R21, 0x96, !PT ;  /* 0x000000181a157212 */ /* 0x000fe400078e9615 */
[----:B------:R-:W-:Y:S02]  /*f070*/  SHF.R.U32.HI R24, RZ, 0x6, R27 ;  /* 0x00000006ff187819 */ /* 0x000fe4000001161b */
[----:B------:R-:W-:Y:S02]  /*f080*/  LOP3.LUT R27, R0, 0x3fc, RZ, 0xc0, !PT ;  /* 0x000003fc001b7812 */ /* 0x000fe400078ec0ff */
[----:B------:R-:W3:Y:S01]  /*f090*/  LDG.E R0, desc[UR36][R2.64+0x6c] ;  /* 0x00006c2402007981 */ /* 0x000ee2000c1e1900 */
[----:B------:R-:W-:Y:S02]  /*f0a0*/  LOP3.LUT R20, R20, 0x3fc, RZ, 0xc0, !PT ;  /* 0x000003fc14147812 */ /* 0x000fe400078ec0ff */
[----:B------:R-:W-:Y:S01]  /*f0b0*/  SHF.L.U32 R5, R4, 0x2, RZ ;  /* 0x0000000204057819 */ /* 0x000fe200000006ff */
[----:B------:R-:W-:Y:S04]  /*f0c0*/  LDS R27, [R27+UR8] ;  /* 0x000000081b1b7984 */ /* 0x000fe80008000800 */
[----:B------:R-:W5:Y:S01]  /*f0d0*/  LDS R33, [R20+UR7] ;  /* 0x0000000714217984 */ /* 0x000f620008000800 */
        /* <DEDUP_REMOVED lines=16> */
[----:B------:R-:W-:Y:S04]  /*f1e0*/  LDS R28, [R28+UR6] ;  /* 0x000000061c1c7984 */ /* 0x000fe80008000800 */
[----:B------:R-:W-:Y:S01]  /*f1f0*/  LDS R34, [R25+UR7] ;  /* 0x0000000719227984 */ /* 0x000fe20008000800 */
[----:B-----5:R-:W-:-:S03]  /*f200*/  LOP3.LUT R33, R6, R21, R33, 0x96, !PT ;  /* 0x0000001506217212 */ /* 0x020fc600078e9621 */
[----:B------:R-:W-:Y:S01]  /*f210*/  LDS R18, [R18+UR7] ;  /* 0x0000000712127984 */ /* 0x000fe20008000800 */
[----:B------:R-:W-:Y:S02]  /*f220*/  SHF.R.U32.HI R6, RZ, 0xe, R4 ;  /* 0x0000000eff067819 */ /* 0x000fe40000011604 */
[--C-:B------:R-:W-:Y:S01]  /*f230*/  SHF.R.U32.HI R19, RZ, 0xe, R33.reuse ;  /* 0x0000000eff137819 */ /* 0x100fe20000011621 */
[----:B------:R-:W-:Y:S01]  /*f240*/  IMAD.SHL.U32 R21, R33, 0x4, RZ ;  /* 0x0000000421157824 */ /* 0x000fe200078e00ff */
[----:B------:R-:W-:Y:S02]  /*f250*/  SHF.R.U32.HI R20, RZ, 0x6, R33 ;  /* 0x00000006ff147819 */ /* 0x000fe40000011621 */
[----:B------:R-:W-:Y:S02]  /*f260*/  LOP3.LUT R19, R19, 0x3fc, RZ, 0xc0, !PT ;  /* 0x000003fc13137812 */ /* 0x000fe400078ec0ff */
[----:B------:R-:W-:Y:S02]  /*f270*/  LOP3.LUT R20, R20, 0x3fc, RZ, 0xc0, !PT ;  /* 0x000003fc14147812 */ /* 0x000fe400078ec0ff */
[----:B------:R-:W-:-:S02]  /*f280*/  LOP3.LUT R21, R21, 0x3fc, RZ, 0xc0, !PT ;  /* 0x000003fc15157812 */ /* 0x000fc400078ec0ff */
[----:B------:R-:W-:Y:S01]  /*f290*/  LOP3.LUT R6, R6, 0x3fc, RZ, 0xc0, !PT ;  /* 0x000003fc06067812 */ /* 0x000fe200078ec0ff */
[----:B------:R-:W-:Y:S01]  /*f2a0*/  LDS R19, [R19+UR9] ;  /* 0x0000000913137984 */ /* 0x000fe20008000800 */
[----:B------:R-:W-:Y:S02]  /*f2b0*/  SHF.R.U32.HI R22, RZ, 0x16, R33 ;  /* 0x00000016ff167819 */ /* 0x000fe40000011621 */
[----:B------:R-:W-:Y:S01]  /*f2c0*/  LOP3.LUT R4, R31, 0x3fc, RZ, 0xc0, !PT ;  /* 0x000003fc1f047812 */ /* 0x000fe200078ec0ff */
[----:B------:R-:W0:Y:S01]  /*f2d0*/  LDS R20, [R20+UR8] ;  /* 0x0000000814147984 */ /* 0x000e220008000800 */
[----:B------:R-:W-:-:S03]  /*f2e0*/  LOP3.LUT R22, R22, 0x3fc, RZ, 0xc0, !PT ;  /* 0x000003fc16167812 */ /* 0x000fc600078ec0ff */
[----:B------:R-:W1:Y:S04]  /*f2f0*/  LDS R31, [R26+UR8] ;  /* 0x000000081a1f7984 */ /* 0x000e680008000800 */
[----:B------:R-:W4:Y:S04]  /*f300*/  LDS R32, [R21+UR6] ;  /* 0x0000000615207984 */ /* 0x000f280008000800 */
[----:B------:R-:W5:Y:S04]  /*f310*/  LDS R6, [R6+UR9] ;  /* 0x0000000906067984 */ /* 0x000f680008000800 */
[----:B------:R0:W5:Y:S04]  /*f320*/  LDS R33, [R4+UR7] ;  /* 0x0000000704217984 */ /* 0x0001680008000800 */
[----:B------:R-:W5:Y:S04]  /*f330*/  LDS R35, [R22+UR7] ;  /* 0x0000000716237984 */ /* 0x000f680008000800 */
[----:B0-----:R-:W3:Y:S01]  /*f340*/  LDG.E R4, desc[UR36][R2.64+0x74] ;  /* 0x0000742402047981 */ /* 0x001ee2000c1e1900 */
[----:B------:R-:W-:-:S02]  /*f350*/  LOP3.LUT R5, R23, R20, R5, 0x96, !PT ;  /* 0x0000001417057212 */ /* 0x000fc400078e9605 */
[----:B-1----:R-:W-:Y:S02]  /*f360*/  LOP3.LUT R30, R19, R31, R30, 0x96, !PT ;  /* 0x0000001f131e7212 */ /* 0x002fe400078e961e */
[----:B----4-:R-:W-:Y:S02]  /*f370*/  LOP3.LUT R29, R29, R24, R32, 0x96, !PT ;  /* 0x000000181d1d7212 */ /* 0x010fe400078e9620 */
[----:B------:R-:W-:Y:S02]  /*f380*/  LOP3.LUT R30, R17, R30, R34, 0x96, !PT ;  /* 0x0000001e111e7212 */ /* 0x000fe400078e9622 */
[----:B-----5:R-:W-:Y:S02]  /*f390*/  LOP3.LUT R6, R6, R27, R28, 0x96, !PT ;  /* 0x0000001b06067212 */ /* 0x020fe400078e961c */
[----:B------:R-:W-:Y:S02]  /*f3a0*/  LOP3.LUT R15, R15, R29, R18, 0x96, !PT ;  /* 0x0000001d0f0f7212 */ /* 0x000fe400078e9612 */
[----:B------:R-:W-:-:S02]  /*f3b0*/  LOP3.LUT R33, R16, R5, R33, 0x96, !PT ;  /* 0x0000000510217212 */ /* 0x000fc400078e9621 */
[----:B------:R-:W-:Y:S02]  /*f3c0*/  SHF.L.U32 R28, R30, 0x2, RZ ;  /* 0x000000021e1c7819 */ /* 0x000fe400000006ff */
[----:B------:R-:W-:Y:S01]  /*f3d0*/  LOP3.LUT R35, R14, R6, R35, 0x96, !PT ;  /* 0x000000060e237212 */ /* 0x000fe200078e9623 */
[----:B------:R-:W-:Y:S01]  /*f3e0*/  IMAD.SHL.U32 R24, R33, 0x4, RZ ;  /* 0x0000000421187824 */ /* 0x000fe200078e00ff */
[----:B------:R-:W-:Y:S01]  /*f3f0*/  SHF.R.U32.HI R25, RZ, 0x6, R33 ;  /* 0x00000006ff197819 */ /* 0x000fe20000011621 */
[----:B------:R-:W-:Y:S01]  /*f400*/  IMAD.SHL.U32 R22, R15, 0x4, RZ ;  /* 0x000000040f167824 */ /* 0x000fe200078e00ff */
[--C-:B------:R-:W-:Y:S01]  /*f410*/  SHF.R.U32.HI R20, RZ, 0xe, R15.reuse ;  /* 0x0000000eff147819 */ /* 0x100fe2000001160f */
[----:B------:R-:W4:Y:S01]  /*f420*/  LDG.E R6, desc[UR36][R2.64+0x70] ;  /* 0x0000702402067981 */ /* 0x000f22000c1e1900 */
[----:B------:R-:W-:Y:S02]  /*f430*/  SHF.R.U32.HI R27, RZ, 0xe, R30 ;  /* 0x0000000eff1b7819 */ /* 0x000fe4000001161e */
[----:B------:R-:W-:Y:S01]  /*f440*/  SHF.R.U32.HI R23, RZ, 0x6, R15 ;  /* 0x00000006ff177819 */ /* 0x000fe2000001160f */
[----:B------:R-:W5:Y:S01]  /*f450*/  LDG.E R14, desc[UR36][R2.64+0x78] ;  /* 0x00007824020e7981 */ /* 0x000f62000c1e1900 */
[----:B------:R-:W-:-:S02]  /*f460*/  SHF.R.U32.HI R18, RZ, 0xe, R35 ;  /* 0x0000000eff127819 */ /* 0x000fc40000011623 */
[--C-:B------:R-:W-:Y:S01]  /*f470*/  SHF.R.U32.HI R21, RZ, 0x6, R35.reuse ;  /* 0x00000006ff157819 */ /* 0x100fe20000011623 */
[----:B------:R-:W5:Y:S01]  /*f480*/  LDG.E R16, desc[UR36][R2.64+0x7c] ;  /* 0x00007c2402107981 */ /* 0x000f62000c1e1900 */
[--C-:B------:R-:W-:Y:S02]  /*f490*/  SHF.R.U32.HI R17, RZ, 0x16, R30.reuse ;  /* 0x00000016ff117819 */ /* 0x100fe4000001161e */
[----:B------:R-:W-:Y:S02]  /*f4a0*/  SHF.R.U32.HI R26, RZ, 0x6, R30 ;  /* 0x00000006ff1a7819 */ /* 0x000fe4000001161e */
[----:B------:R-:W-:Y:S02]  /*f4b0*/  SHF.R.U32.HI R29, RZ, 0x16, R35 ;  /* 0x00000016ff1d7819 */ /* 0x000fe40000011623 */
[----:B------:R-:W-:Y:S02]  /*f4c0*/  LOP3.LUT R28, R28, 0x3fc, RZ, 0xc0, !PT ;  /* 0x000003fc1c1c7812 */ /* 0x000fe400078ec0ff */
[----:B------:R-:W-:-:S02]  /*f4d0*/  LOP3.LUT R25, R25, 0x3fc, RZ, 0xc0, !PT ;  /* 0x000003fc19197812 */ /* 0x000fc400078ec0ff */
[----:B------:R-:W-:Y:S02]  /*f4e0*/  LOP3.LUT R20, R20, 0x3fc, RZ, 0xc0, !PT ;  /* 0x000003fc14147812 */ /* 0x000fe400078ec0ff */
[--C-:B------:R-:W-:Y:S01]  /*f4f0*/  SHF.R.U32.HI R19, RZ, 0xe, R33.reuse ;  /* 0x0000000eff137819 */ /* 0x100fe20000011621 */
[----:B------:R-:W-:Y:S01]  /*f500*/  LDS R28, [R28+UR6] ;  /* 0x000000061c1c7984 */ /* 0x000fe20008000800 */
[----:B------:R-:W-:Y:S02]  /*f510*/  SHF.L.U32 R30, R35, 0x2, RZ ;  /* 0x00000002231e7819 */ /* 0x000fe400000006ff */
[----:B------:R-:W-:Y:S01]  /*f520*/  SHF.R.U32.HI R5, RZ, 0x16, R33 ;  /* 0x00000016ff057819 */ /* 0x000fe20000011621 */
        /* <DEDUP_REMOVED lines=18> */
[----:B------:R-:W1:Y:S01]  /*f650*/  LDS R18, [R18+UR9] ;  /* 0x0000000912127984 */ /* 0x000e620008000800 */
[----:B------:R-:W-:-:S03]  /*f660*/  LOP3.LUT R17, R17, 0x3fc, RZ, 0xc0, !PT ;  /* 0x000003fc11117812 */ /* 0x000fc600078ec0ff */
[----:B------:R-:W2:Y:S01]  /*f670*/  LDS R21, [R21+UR8] ;  /* 0x0000000815157984 */ /* 0x000ea20008000800 */
[----:B------:R-:W-:-:S03]  /*f680*/  LOP3.LUT R15, R15, 0x3fc, RZ, 0xc0, !PT ;  /* 0x000003fc0f0f7812 */ /* 0x000fc600078ec0ff */
[----:B------:R-:W2:Y:S04]  /*f690*/  LDS R29, [R29+UR7] ;  /* 0x000000071d1d7984 */ /* 0x000ea80008000800 */
[----:B------:R-:W-:Y:S04]  /*f6a0*/  LDS R26, [R26+UR8] ;  /* 0x000000081a1a7984 */ /* 0x000fe80008000800 */
[----:B------:R-:W-:Y:S04]  /*f6b0*/  LDS R19, [R19+UR9] ;  /* 0x0000000913137984 */ /* 0x000fe80008000800 */
        /* <DEDUP_REMOVED lines=8> */
[----:B------:R-:W2:Y:S03]  /*f740*/  LDG.E R10, desc[UR36][R2.64+0x8c] ;  /* 0x00008c24020a7981 */ /* 0x000ea6000c1e1900 */
[----:B------:R-:W-:Y:S01]  /*f750*/  IMAD.SHL.U32 R28, R18, 0x4, RZ ;  /* 0x00000004121c7824 */ /* 0x000fe200078e00ff */
[----:B------:R-:W-:-:S02]  /*f760*/  LOP3.LUT R26, R19, R26, R30, 0x96, !PT ;  /* 0x0000001a131a7212 */ /* 0x000fc400078e961e */
[----:B------:R-:W-:Y:S02]  /*f770*/  LOP3.LUT R19, R11, R24, R34, 0x96, !PT ;  /* 0x000000180b137212 */ /* 0x000fe400078e9622 */
[----:B------:R-:W-:Y:S02]  /*f780*/  LOP3.LUT R20, R8, R20, R5, 0x96, !PT ;  /* 0x0000001408147212 */ /* 0x000fe400078e9605 */
[----:B------:R-:W-:Y:S02]  /*f790*/  SHF.R.U32.HI R29, RZ, 0x6, R19 ;  /* 0x00000006ff1d7819 */ /* 0x000fe40000011613 */
[----:B------:R-:W-:Y:S01]  /*f7a0*/  LOP3.LUT R21, R9, R26, R32, 0x96, !PT ;  /* 0x0000001a09157212 */ /* 0x000fe200078e9620 */
[----:B------:R-:W-:Y:S01]  /*f7b0*/  IMAD.SHL.U32 R24, R19, 0x4, RZ ;  /* 0x0000000413187824 */ /* 0x000fe200078e00ff */
[--C-:B------:R-:W-:Y:S01]  /*f7c0*/  SHF.R.U32.HI R11, RZ, 0xe, R20.reuse ;  /* 0x0000000eff0b7819 */ /* 0x100fe20000011614 */
[----:B------:R-:W2:Y:S01]  /*f7d0*/  LDG.E R8, desc[UR36][R2.64+0x80] ;  /* 0x0000802402087981 */ /* 0x000ea2000c1e1900 */
[----:B------:R-:W-:-:S02]  /*f7e0*/  SHF.R.U32.HI R23, RZ, 0x6, R20 ;  /* 0x00000006ff177819 */ /* 0x000fc40000011614 */
[--C-:B------:R-:W-:Y:S01]  /*f7f0*/  SHF.R.U32.HI R25, RZ, 0xe, R21.reuse ;  /* 0x0000000eff197819 */ /* 0x100fe20000011615 */
[----:B------:R-:W2:Y:S01]  /*f800*/  LDG.E R5, desc[UR36][R2.64+0x84] ;  /* 0x0000842402057981 */ /* 0x000ea2000c1e1900 */
[----:B------:R-:W-:Y:S02]  /*f810*/  LOP3.LUT R28, R28, 0x3fc, RZ, 0xc0, !PT ;  /* 0x000003fc1c1c7812 */ /* 0x000fe400078ec0ff */
[----:B------:R-:W-:Y:S01]  /*f820*/  LOP3.LUT R29, R29, 0x3fc, RZ, 0xc0, !PT ;  /* 0x000003fc1d1d7812 */ /* 0x000fe200078ec0ff */
[----:B------:R-:W2:Y:S01]  /*f830*/  LDG.E R9, desc[UR36][R2.64+0x88] ;  /* 0x0000882402097981 */ /* 0x000ea2000c1e1900 */
[----:B------:R-:W-:Y:S02]  /*f840*/  LOP3.LUT R11, R11, 0x3fc, RZ, 0xc0, !PT ;  /* 0x000003fc0b0b7812 */ /* 0x000fe400078ec0ff */
[----:B------:R-:W-:Y:S01]  /*f850*/  SHF.R.U32.HI R26, RZ, 0x16, R21 ;  /* 0x00000016ff1a7819 */ /* 0x000fe20000011615 */
[----:B------:R-:W-:Y:S01]  /*f860*/  LDS R28, [R28+UR6] ;  /* 0x000000061c1c7984 */ /* 0x000fe20008000800 */
[----:B------:R-:W-:-:S02]  /*f870*/  LOP3.LUT R24, R24, 0x3fc, RZ, 0xc0, !PT ;  /* 0x000003fc18187812 */ /* 0x000fc400078ec0ff */
[----:B------:R-:W-:Y:S01]  /*f880*/  LOP3.LUT R23, R23, 0x3fc, RZ, 0xc0, !PT ;  /* 0x000003fc17177812 */ /* 0x000fe200078ec0ff */
[----:B------:R-:W-:Y:S01]  /*f890*/  LDS R29, [R29+UR8] ;  /* 0x000000081d1d7984 */ /* 0x000fe20008000800 */
[----:B------:R-:W-:Y:S02]  /*f8a0*/  LOP3.LUT R25, R25, 0x3fc, RZ, 0xc0, !PT ;  /* 0x000003fc19197812 */ /* 0x000fe400078ec0ff */
[--C-:B------:R-:W-:Y:S01]  /*f8b0*/  SHF.R.U32.HI R17, RZ, 0x16, R18.reuse ;  /* 0x00000016ff117819 */ /* 0x100fe20000011612 */
[----:B------:R-:W0:Y:S01]  /*f8c0*/  LDS R11, [R11+UR9] ;  /* 0x000000090b0b7984 */ /* 0x000e220008000800 */
[----:B------:R-:W-:Y:S02]  /*f8d0*/  LOP3.LUT R26, R26, 0x3fc, RZ, 0xc0, !PT ;  /* 0x000003fc1a1a7812 */ /* 0x000fe400078ec0ff */
[----:B------:R-:W-:Y:S01]  /*f8e0*/  SHF.R.U32.HI R30, RZ, 0xe, R18 ;  /* 0x0000000eff1e7819 */ /* 0x000fe20000011612 */
[----:B------:R-:W-:Y:S01]  /*f8f0*/  LDS R24, [R24+UR6] ;  /* 0x0000000618187984 */ /* 0x000fe20008000800 */
[----:B------:R-:W-:-:S02]  /*f900*/  SHF.R.U32.HI R27, RZ, 0x6, R21 ;  /* 0x00000006ff1b7819 */ /* 0x000fc40000011615 */
[----:B------:R-:W-:Y:S01]  /*f910*/  SHF.L.U32 R22, R20, 0x2, RZ ;  /* 0x0000000214167819 */ /* 0x000fe200000006ff */
[----:B------:R-:W-:Y:S01]  /*f920*/  LDS R23, [R23+UR8] ;  /* 0x0000000817177984 */ /* 0x000fe20008000800 */
[----:B------:R-:W-:Y:S02]  /*f930*/  LOP3.LUT R17, R17, 0x3fc, RZ, 0xc0, !PT ;  /* 0x000003fc11117812 */ /* 0x000fe400078ec0ff */
[----:B------:R-:W-:Y:S01]  /*f940*/  LOP3.LUT R30, R30, 0x3fc, RZ, 0xc0, !PT ;  /* 0x000003fc1e1e7812 */ /* 0x000fe200078ec0ff */
[----:B------:R-:W1:Y:S01]  /*f950*/  LDS R25, [R25+UR9] ;  /* 0x0000000919197984 */ /* 0x000e620008000800 */
[----:B------:R-:W-:Y:S02]  /*f960*/  LOP3.LUT R27, R27, 0x3fc, RZ, 0xc0, !PT ;  /* 0x000003fc1b1b7812 */ /* 0x000fe400078ec0ff */
[----:B------:R-:W-:Y:S01]  /*f970*/  SHF.R.U32.HI R15, RZ, 0x16, R19 ;  /* 0x00000016ff0f7819 */ /* 0x000fe20000011613 */
[----:B------:R-:W1:Y:S01]  /*f980*/  LDS R26, [R26+UR7] ;  /* 0x000000071a1a7984 */ /* 0x000e620008000800 */
[----:B------:R-:W-:-:S02]  /*f990*/  LOP3.LUT R22, R22, 0x3fc, RZ, 0xc0, !PT ;  /* 0x000003fc16167812 */ /* 0x000fc400078ec0ff */
[----:B------:R-:W-:Y:S01]  /*f9a0*/  LOP3.LUT R15, R15, 0x3fc, RZ, 0xc0, !PT ;  /* 0x000003fc0f0f7812 */ /* 0x000fe200078ec0ff */
[----:B------:R-:W1:Y:S04]  /*f9b0*/  LDS R17, [R17+UR7] ;  /* 0x0000000711117984 */ /* 0x000e680008000800 */
[----:B------:R-:W-:Y:S04]  /*f9c0*/  LDS R30, [R30+UR9] ;  /* 0x000000091e1e7984 */ /* 0x000fe80008000800 */
[----:B------:R-:W-:Y:S04]  /*f9d0*/  LDS R31, [R22+UR6] ;  /* 0x00000006161f7984 */ /* 0x000fe80008000800 */
[----:B------:R-:W1:Y:S04]  /*f9e0*/  LDS R27, [R27+UR8] ;  /* 0x000000081b1b7984 */ /* 0x000e680008000800 */
[----:B------:R-:W1:Y:S01]  /*f9f0*/  LDS R32, [R15+UR7] ;  /* 0x000000070f207984 */ /* 0x000e620008000800 */
[----:B0-----:R-:W-:-:S03]  /*fa00*/  LOP3.LUT R28, R11, R29, R28, 0x96, !PT ;  /* 0x0000001d0b1c7212 */ /* 0x001fc600078e961c */
[----:B------:R-:W2:Y:S01]  /*fa10*/  LDG.E R11, desc[UR36][R2.64+0x90] ;  /* 0x00009024020b7981 */ /* 0x000ea2000c1e1900 */
[----:B-1----:R-:W-:Y:S02]  /*fa20*/  LOP3.LUT R29, R25, R23, R24, 0x96, !PT ;  /* 0x00000017191d7212 */ /* 0x002fe400078e9618 */
[----:B------:R-:W-:Y:S02]  /*fa30*/  LOP3.LUT R24, R7, R28, R26, 0x96, !PT ;  /* 0x0000001c07187212 */ /* 0x000fe400078e961a */
[----:B------:R-:W2:Y:S01]  /*fa40*/  LDG.E R7, desc[UR36][R2.64+0x94] ;  /* 0x0000942402077981 */ /* 0x000ea2000c1e1900 */
[----:B------:R-:W-:Y:S02]  /*fa50*/  LOP3.LUT R23, R12, R29, R17, 0x96, !PT ;  /* 0x0000001d0c177212 */ /* 0x000fe400078e9611 */
[----:B------:R-:W-:-:S05]  /*fa60*/  IMAD.SHL.U32 R12, R24, 0x4, RZ ;  /* 0x00000004180c7824 */ /* 0x000fca00078e00ff */
[----:B------:R-:W-:Y:S02]  /*fa70*/  LOP3.LUT R17, R12, 0x3fc, RZ, 0xc0, !PT ;  /* 0x000003fc0c117812 */ /* 0x000fe400078ec0ff */
[----:B------:R-:W2:Y:S01]  /*fa80*/  LDG.E R12, desc[UR36][R2.64+0x9c] ;  /* 0x00009c24020c7981 */ /* 0x000ea2000c1e1900 */
[----:B------:R-:W-:Y:S01]  /*fa90*/  LOP3.LUT R30, R30, R27, R31, 0x96, !PT ;  /* 0x0000001b1e1e7212 */ /* 0x000fe200078e961f */
[----:B------:R-:W-:Y:S01]  /*faa0*/  IMAD.SHL.U32 R21, R21, 0x4, RZ ;  /* 0x0000000415157824 */ /* 0x000fe200078e00ff */
[----:B------:R-:W-:Y:S01]  /*fab0*/  SHF.R.U32.HI R18, RZ, 0x6, R18 ;  /* 0x00000006ff127819 */ /* 0x000fe20000011612 */
[----:B------:R-:W-:Y:S01]  /*fac0*/  LDS R17, [R17+UR6] ;  /* 0x0000000611117984 */ /* 0x000fe20008000800 */
[----:B------:R-:W-:-:S03]  /*fad0*/  LOP3.LUT R22, R13, R30, R32, 0x96, !PT ;  /* 0x0000001e0d167212 */ /* 0x000fc600078e9620 */
[----:B------:R-:W2:Y:S01]  /*fae0*/  LDG.E R13, desc[UR36][R2.64+0x98] ;  /* 0x00009824020d7981 */ /* 0x000ea2000c1e1900 */
[----:B------:R-:W-:Y:S02]  /*faf0*/  SHF.R.U32.HI R19, RZ, 0xe, R19 ;  /* 0x0000000eff137819 */ /* 0x000fe40000011613 */
[----:B------:R-:W-:Y:S02]  /*fb00*/  LOP3.LUT R18, R18, 0x3fc, RZ, 0xc0, !PT ;  /* 0x000003fc12127812 */ /* 0x000fe400078ec0ff */
[----:B------:R-:W-:Y:S02]  /*fb10*/  LOP3.LUT R19, R19, 0x3fc, RZ, 0xc0, !PT ;  /* 0x000003fc13137812 */ /* 0x000fe400078ec0ff */
[----:B------:R-:W-:Y:S02]  /*fb20*/  LOP3.LUT R21, R21, 0x3fc, RZ, 0xc0, !PT ;  /* 0x000003fc15157812 */ /* 0x000fe400078ec0ff */
[----:B------:R-:W-:Y:S01]  /*fb30*/  SHF.R.U32.HI R20, RZ, 0x16, R20 ;  /* 0x00000016ff147819 */ /* 0x000fe20000011614 */
[----:B------:R-:W-:Y:S01]  /*fb40*/  LDS R18, [R18+UR8] ;  /* 0x0000000812127984 */ /* 0x000fe20008000800 */
[----:B------:R-:W-:-:S02]  /*fb50*/  SHF.R.U32.HI R26, RZ, 0xe, R22 ;  /* 0x0000000eff1a7819 */ /* 0x000fc40000011616 */
[----:B------:R-:W-:Y:S01]  /*fb60*/  SHF.R.U32.HI R15, RZ, 0x6, R23 ;  /* 0x00000006ff0f7819 */ /* 0x000fe20000011617 */
[----:B------:R-:W-:Y:S01]  /*fb70*/  LDS R19, [R19+UR9] ;  /* 0x0000000913137984 */ /* 0x000fe20008000800 */
[----:B------:R-:W-:Y:S02]  /*fb80*/  LOP3.LUT R20, R20, 0x3fc, RZ, 0xc0, !PT ;  /* 0x000003fc14147812 */ /* 0x000fe400078ec0ff */
[----:B------:R-:W-:Y:S01]  /*fb90*/  LOP3.LUT R27, R26, 0x3fc, RZ, 0xc0, !PT ;  /* 0x000003fc1a1b7812 */ /* 0x000fe200078ec0ff */
[----:B------:R-:W0:Y:S01]  /*fba0*/  LDS R21, [R21+UR6] ;  /* 0x0000000615157984 */ /* 0x000e220008000800 */
[----:B------:R-:W-:-:S03]  /*fbb0*/  LOP3.LUT R25, R15, 0x3fc, RZ, 0xc0, !PT ;  /* 0x000003fc0f197812 */ /* 0x000fc600078ec0ff */
[----:B------:R-:W3:Y:S04]  /*fbc0*/  LDS R15, [R20+UR7] ;  /* 0x00000007140f7984 */ /* 0x000ee80008000800 */
[----:B------:R1:W-:Y:S04]  /*fbd0*/  LDS R26, [R25+UR8] ;  /* 0x00000008191a7984 */ /* 0x0003e80008000800 */
[----:B------:R-:W4:Y:S01]  /*fbe0*/  LDS R27, [R27+UR9] ;  /* 0x000000091b1b7984 */ /* 0x000f220008000800 */
[----:B------:R-:W-:-:S03]  /*fbf0*/  SHF.R.U32.HI R28, RZ, 0x6, R24 ;  /* 0x00000006ff1c7819 */ /* 0x000fc60000011618 */
[----:B-1----:R-:W2:Y:S01]  /*fc00*/  LDG.E R25, desc[UR36][R2.64+0xa4] ;  /* 0x0000a42402197981 */ /* 0x002ea2000c1e1900 */
[----:B0-----:R-:W-:-:S04]  /*fc10*/  LOP3.LUT R18, R19, R18, R21, 0x96, !PT ;  /* 0x0000001213127212 */ /* 0x001fc800078e9615 */
[----:B---3--:R-:W-:Y:S02]  /*fc20*/  LOP3.LUT R0, R0, R18, R15, 0x96, !PT ;  /* 0x0000001200007212 */ /* 0x008fe400078e960f */
[--C-:B------:R-:W-:Y:S02]  /*fc30*/  SHF.R.U32.HI R21, RZ, 0x16, R24.reuse ;  /* 0x00000016ff157819 */ /* 0x100fe40000011618 */
[----:B----4-:R-:W-:Y:S02]  /*fc40*/  LOP3.LUT R15, R27, R26, R17, 0x96, !PT ;  /* 0x0000001a1b0f7212 */ /* 0x010fe400078e9611 */
[----:B------:R-:W-:Y:S01]  /*fc50*/  SHF.R.U32.HI R26, RZ, 0xe, R24 ;  /* 0x0000000eff1a7819 */ /* 0x000fe20000011618 */
[----:B------:R-:W-:Y:S01]  /*fc60*/  IMAD.SHL.U32 R29, R0, 0x4, RZ ;  /* 0x00000004001d7824 */ /* 0x000fe200078e00ff */
[--C-:B------:R-:W-:Y:S01]  /*fc70*/  SHF.R.U32.HI R31, RZ, 0xe, R0.reuse ;  /* 0x0000000eff1f7819 */ /* 0x100fe20000011600 */
[----:B------:R-:W3:Y:S01]  /*fc80*/  LDG.E R27, desc[UR36][R2.64+0xa8] ;  /* 0x0000a824021b7981 */ /* 0x000ee2000c1e1900 */
[----:B------:R-:W-:-:S02]  /*fc90*/  SHF.R.U32.HI R30, RZ, 0x6, R0 ;  /* 0x00000006ff1e7819 */ /* 0x000fc40000011600 */
[----:B------:R-:W-:Y:S02]  /*fca0*/  SHF.R.U32.HI R24, RZ, 0x16, R0 ;  /* 0x00000016ff187819 */ /* 0x000fe40000011600 */
[----:B------:R-:W-:Y:S02]  /*fcb0*/  LOP3.LUT R0, R26, 0x3fc, RZ, 0xc0, !PT ;  /* 0x000003fc1a007812 */ /* 0x000fe400078ec0ff */
[----:B------:R-:W-:Y:S01]  /*fcc0*/  LOP3.LUT R17, R28, 0x3fc, RZ, 0xc0, !PT ;  /* 0x000003fc1c117812 */ /* 0x000fe200078ec0ff */
[----:B------:R-:W4:Y:S04]  /*fcd0*/  LDG.E R26, desc[UR36][R2.64+0xac] ;  /* 0x0000ac24021a7981 */ /* 0x000f28000c1e1900 */
[----:B------:R0:W3:Y:S01]  /*fce0*/  LDG.E R28, desc[UR36][R2.64+0xa0] ;  /* 0x0000a024021c7981 */ /* 0x0000e2000c1e1900 */
[----:B------:R-:W-:Y:S01]  /*fcf0*/  IMAD.SHL.U32 R33, R22, 0x4, RZ ;  /* 0x0000000416217824 */ /* 0x000fe200078e00ff */
[----:B------:R-:W-:-:S02]  /*fd00*/  SHF.L.U32 R18, R23, 0x2, RZ ;  /* 0x0000000217127819 */ /* 0x000fc400000006ff */
[----:B------:R-:W-:Y:S01]  /*fd10*/  SHF.R.U32.HI R19, RZ, 0x6, R22 ;  /* 0x00000006ff137819 */ /* 0x000fe20000011616 */
[----:B------:R-:W-:Y:S01]  /*fd20*/  LDS R0, [R0+UR9] ;  /* 0x0000000900007984 */ /* 0x000fe20008000800 */
[--C-:B------:R-:W-:Y:S02]  /*fd30*/  SHF.R.U32.HI R20, RZ, 0x16, R23.reuse ;  /* 0x00000016ff147819 */ /* 0x100fe40000011617 */
[----:B------:R-:W-:Y:S01]  /*fd40*/  SHF.R.U32.HI R32, RZ, 0xe, R23 ;  /* 0x0000000eff207819 */ /* 0x000fe20000011617 */
[----:B------:R-:W-:Y:S01]  /*fd50*/  LDS R17, [R17+UR8] ;  /* 0x0000000811117984 */ /* 0x000fe20008000800 */
        /* <DEDUP_REMOVED lines=16> */
[----:B------:R-:W1:Y:S04]  /*fe60*/  LDS R31, [R31+UR9] ;  /* 0x000000091f1f7984 */ /* 0x000e680008000800 */
[----:B------:R-:W5:Y:S04]  /*fe70*/  LDS R30, [R30+UR8] ;  /* 0x000000081e1e7984 */ /* 0x000f680008000800 */
[----:B------:R-:W-:Y:S04]  /*fe80*/  LDS R20, [R20+UR9] ;  /* 0x0000000914147984 */ /* 0x000fe80008000800 */
[----:B------:R-:W0:Y:S04]  /*fe90*/  LDS R29, [R29+UR6] ;  /* 0x000000061d1d7984 */ /* 0x000e280008000800 */
[----:B------:R-:W0:Y:S04]  /*fea0*/  LDS R24, [R24+UR7] ;  /* 0x0000000718187984 */ /* 0x000e280008000800 */
[----:B------:R-:W0:Y:S04]  /*feb0*/  LDS R21, [R21+UR7] ;  /* 0x0000000715157984 */ /* 0x000e280008000800 */
[----:B------:R-:W0:Y:S01]  /*fec0*/  LDS R35, [R22+UR7] ;  /* 0x0000000716237984 */ /* 0x000e220008000800 */
[----:B-1----:R-:W-:-:S02]  /*fed0*/  LOP3.LUT R18, R31, R19, R18, 0x96, !PT ;  /* 0x000000131f127212 */ /* 0x002fc400078e9612 */
[----:B-----5:R-:W-:Y:S02]  /*fee0*/  LOP3.LUT R0, R0, R30, R33, 0x96, !PT ;  /* 0x0000001e00007212 */ /* 0x020fe400078e9621 */
[----:B------:R-:W-:Y:S02]  /*fef0*/  LOP3.LUT R4, R4, R18, R23, 0x96, !PT ;  /* 0x0000001204047212 */ /* 0x000fe400078e9617 */
[----:B0-----:R-:W-:Y:S02]  /*ff00*/  LOP3.LUT R17, R20, R17, R29, 0x96, !PT ;  /* 0x0000001114117212 */ /* 0x001fe400078e961d */
[----:B------:R-:W-:Y:S02]  /*ff10*/  LOP3.LUT R6, R6, R15, R24, 0x96, !PT ;  /* 0x0000000f06067212 */ /* 0x000fe400078e9618 */
[----:B------:R-:W-:Y:S02]  /*ff20*/  LOP3.LUT R0, R14, R0, R21, 0x96, !PT ;  /* 0x000000000e007212 */ /* 0x000fe400078e9615 */
[----:B------:R-:W-:-:S02]  /*ff30*/  SHF.L.U32 R19, R6, 0x2, RZ ;  /* 0x0000000206137819 */ /* 0x000fc400000006ff */
[----:B------:R-:W-:Y:S02]  /*ff40*/  LOP3.LUT R35, R16, R17, R35, 0x96, !PT ;  /* 0x0000001110237212 */ /* 0x000fe400078e9623 */
[--C-:B------:R-:W-:Y:S02]  /*ff50*/  SHF.R.U32.HI R31, RZ, 0xe, R6.reuse ;  /* 0x0000000eff1f7819 */ /* 0x100fe40000011606 */
[--C-:B------:R-:W-:Y:S02]  /*ff60*/  SHF.R.U32.HI R30, RZ, 0x16, R6.reuse ;  /* 0x00000016ff1e7819 */ /* 0x100fe40000011606 */
[----:B------:R-:W-:Y:S01]  /*ff70*/  SHF.R.U32.HI R3, RZ, 0x6, R6 ;  /* 0x00000006ff037819 */ /* 0x000fe20000011606 */
[----:B------:R-:W-:Y:S01]  /*ff80*/  IMAD.SHL.U32 R6, R4, 0x4, RZ ;  /* 0x0000000404067824 */ /* 0x000fe200078e00ff */
[----:B------:R-:W-:Y:S02]  /*ff90*/  SHF.R.U32.HI R29, RZ, 0x6, R4 ;  /* 0x00000006ff1d7819 */ /* 0x000fe40000011604 */
[----:B------:R-:W-:-:S02]  /*ffa0*/  SHF.R.U32.HI R16, RZ, 0xe, R0 ;  /* 0x0000000eff107819 */ /* 0x000fc40000011600 */
[----:B------:R-:W-:Y:S02]  /*ffb0*/  SHF.R.U32.HI R17, RZ, 0x6, R0 ;  /* 0x00000006ff117819 */ /* 0x000fe40000011600 */
[--C-:B------:R-:W-:Y:S02]  /*ffc0*/  SHF.R.U32.HI R21, RZ, 0xe, R35.reuse ;  /* 0x0000000eff157819 */ /* 0x100fe40000011623 */
[----:B------:R-:W-:Y:S01]  /*ffd0*/  SHF.L.U32 R23, R35, 0x2, RZ ;  /* 0x0000000223177819 */ /* 0x000fe200000006ff */
[----:B------:R-:W-:Y:S01]  /*ffe0*/  IMAD.SHL.U32 R18, R0, 0x4, RZ ;  /* 0x0000000400127824 */ /* 0x000fe200078e00ff */
[--C-:B------:R-:W-:Y:S02]  /*fff0*/  SHF.R.U32.HI R14, RZ, 0x16, R4.reuse ;  /* 0x00000016ff0e7819 */ /* 0x100fe40000011604 */
[----:B------:R-:W-:Y:S02]  /*10000*/  SHF.R.U32.HI R15, RZ, 0xe, R4 ;  /* 0x0000000eff0f7819 */ /* 0x000fe40000011604 */
[----:B------:R-:W-:-:S02]  /*10010*/  SHF.R.U32.HI R22, RZ, 0x6, R35 ;  /* 0x00000006ff167819 */ /* 0x000fc40000011623 */
[----:B------:R-:W-:Y:S02]  /*10020*/  LOP3.LUT R19, R19, 0x3fc, RZ, 0xc0, !PT ;  /* 0x000003fc13137812 */ /* 0x000fe400078ec0ff */
[----:B------:R-:W-:Y:S02]  /*10030*/  LOP3.LUT R4, R29, 0x3fc, RZ, 0xc0, !PT ;  /* 0x000003fc1d047812 */ /* 0x000fe400078ec0ff */
[----:B------:R-:W-:Y:S02]  /*10040*/  LOP3.LUT R16, R16, 0x3fc, RZ, 0xc0, !PT ;  /* 0x000003fc10107812 */ /* 0x000fe400078ec0ff */
[----:B------:R-:W-:Y:S01]  /*10050*/  SHF.R.U32.HI R24, RZ, 0x16, R35 ;  /* 0x00000016ff187819 */ /* 0x000fe20000011623 */
        /* <DEDUP_REMOVED lines=22> */
[----:B------:R-:W5:Y:S04]  /*101c0*/  LDS R23, [R23+UR6] ;  /* 0x0000000617177984 */ /* 0x000f680008000800 */
        /* <DEDUP_REMOVED lines=9> */
[----:B-----5:R-:W-:Y:S02]  /*10260*/  LOP3.LUT R3, R30, R3, R23, 0x96, !PT ;  /* 0x000000031e037212 */ /* 0x020fe400078e9617 */
[----:B--2---:R-:W-:Y:S02]  /*10270*/  LOP3.LUT R0, R0, R22, R29, 0x96, !PT ;  /* 0x0000001600007212 */ /* 0x004fe400078e961d */
[----:B------:R-:W-:Y:S02]  /*10280*/  LOP3.LUT R4, R8, R4, R31, 0x96, !PT ;  /* 0x0000000408047212 */ /* 0x000fe400078e961f */
[----:B------:R-:W-:-:S03]  /*10290*/  LOP3.LUT R5, R5, R6, R2, 0x96, !PT ;  /* 0x0000000605057212 */ /* 0x000fc600078e9602 */
[----:B------:R-:W-:Y:S01]  /*102a0*/  IMAD.SHL.U32 R15, R4, 0x4, RZ ;  /* 0x00000004040f7824 */ /* 0x000fe200078e00ff */
[----:B------:R-:W-:Y:S02]  /*102b0*/  LOP3.LUT R10, R10, R3, R33, 0x96, !PT ;  /* 0x000000030a0a7212 */ /* 0x000fe400078e9621 */
[----:B------:R-:W-:Y:S02]  /*102c0*/  SHF.R.U32.HI R16, RZ, 0xe, R4 ;  /* 0x0000000eff107819 */ /* 0x000fe40000011604 */
[----:B------:R-:W-:Y:S02]  /*102d0*/  LOP3.LUT R0, R9, R0, R14, 0x96, !PT ;  /* 0x0000000009007212 */ /* 0x000fe400078e960e */
[--C-:B------:R-:W-:Y:S02]  /*102e0*/  SHF.R.U32.HI R2, RZ, 0x16, R4.reuse ;  /* 0x00000016ff027819 */ /* 0x100fe40000011604 */
[----:B------:R-:W-:Y:S01]  /*102f0*/  SHF.R.U32.HI R17, RZ, 0x6, R4 ;  /* 0x00000006ff117819 */ /* 0x000fe20000011604 */
[----:B------:R-:W-:Y:S01]  /*10300*/  IMAD.SHL.U32 R19, R5, 0x4, RZ ;  /* 0x0000000405137824 */ /* 0x000fe200078e00ff */
[----:B------:R-:W-:-:S02]  /*10310*/  SHF.R.U32.HI R4, RZ, 0x16, R5 ;  /* 0x00000016ff047819 */ /* 0x000fc40000011605 */
[--C-:B------:R-:W-:Y:S02]  /*10320*/  SHF.R.U32.HI R20, RZ, 0xe, R10.reuse ;  /* 0x0000000eff147819 */ /* 0x100fe4000001160a */
[--C-:B------:R-:W-:Y:S02]  /*10330*/  SHF.R.U32.HI R14, RZ, 0x6, R10.reuse ;  /* 0x00000006ff0e7819 */ /* 0x100fe4000001160a */
[----:B------:R-:W-:Y:S01]  /*10340*/  SHF.R.U32.HI R9, RZ, 0x16, R10 ;  /* 0x00000016ff097819 */ /* 0x000fe2000001160a */
[----:B------:R-:W-:Y:S01]  /*10350*/  IMAD.SHL.U32 R10, R10, 0x4, RZ ;  /* 0x000000040a0a7824 */ /* 0x000fe200078e00ff */
[--C-:B------:R-:W-:Y:S02]  /*10360*/  SHF.R.U32.HI R18, RZ, 0x6, R5.reuse ;  /* 0x00000006ff127819 */ /* 0x100fe40000011605 */
[----:B------:R-:W-:Y:S02]  /*10370*/  SHF.R.U32.HI R21, RZ, 0xe, R5 ;  /* 0x0000000eff157819 */ /* 0x000fe40000011605 */
        /* <DEDUP_REMOVED lines=26> */
[----:B------:R-:W-:Y:S04]  /*10520*/  LDS R15, [R15+UR6] ;  /* 0x000000060f0f7984 */ /* 0x000fe80008000800 */
[----:B------:R-:W1:Y:S04]  /*10530*/  LDS R9, [R16+UR9] ;  /* 0x0000000910097984 */ /* 0x000e680008000800 */
[----:B------:R-:W-:Y:S04]  /*10540*/  LDS R18, [R18+UR8] ;  /* 0x0000000812127984 */ /* 0x000fe80008000800 */
[----:B------:R-:W2:Y:S04]  /*10550*/  LDS R5, [R5+UR9] ;  /* 0x0000000905057984 */ /* 0x000ea80008000800 */
[----:B------:R-:W-:Y:S04]  /*10560*/  LDS R19, [R19+UR6] ;  /* 0x0000000613137984 */ /* 0x000fe80008000800 */
[----:B------:R-:W-:Y:S04]  /*10570*/  LDS R10, [R3+UR8] ;  /* 0x00000008030a7984 */ /* 0x000fe80008000800 */
[----:B------:R-:W5:Y:S04]  /*10580*/  LDS R20, [R20+UR9] ;  /* 0x0000000914147984 */ /* 0x000f680008000800 */
[----:B------:R-:W4:Y:S04]  /*10590*/  LDS R2, [R2+UR7] ;  /* 0x0000000702027984 */ /* 0x000f280008000800 */
[----:B------:R-:W3:Y:S04]  /*105a0*/  LDS R23, [R6+UR7] ;  /* 0x0000000706177984 */ /* 0x000ee80008000800 */
[----:B------:R-:W3:Y:S01]  /*105b0*/  LDS R14, [R14+UR7] ;  /* 0x000000070e0e7984 */ /* 0x000ee20008000800 */
[----:B0-----:R-:W-:Y:S01]  /*105c0*/  LOP3.LUT R4, R4, R17, R22, 0x96, !PT ;  /* 0x0000001104047212 */ /* 0x001fe200078e9616 */
[----:B------:R-:W-:Y:S01]  /*105d0*/  UIADD3 UR4, UPT, UPT, UR4, 0x1100, URZ ;  /* 0x0000110004047890 */ /* 0x000fe2000fffe0ff */
[----:B-1----:R-:W-:-:S03]  /*105e0*/  LOP3.LUT R9, R9, R21, R8, 0x96, !PT ;  /* 0x0000001509097212 */ /* 0x002fc600078e9608 */
[----:B------:R-:W-:Y:S01]  /*105f0*/  ULEA UR4, UR5, UR4, 0x18 ;  /* 0x0000000405047291 */ /* 0x000fe2000f8ec0ff */
[----:B--2---:R-:W-:Y:S02]  /*10600*/  LOP3.LUT R15, R5, R18, R15, 0x96, !PT ;  /* 0x00000012050f7212 */ /* 0x004fe400078e960f */
[----:B-----5:R-:W-:Y:S02]  /*10610*/  LOP3.LUT R10, R20, R10, R19, 0x96, !PT ;  /* 0x0000000a140a7212 */ /* 0x020fe400078e9613 */
[----:B----4-:R-:W-:Y:S02]  /*10620*/  LOP3.LUT R9, R13, R9, R2, 0x96, !PT ;  /* 0x000000090d097212 */ /* 0x010fe400078e9602 */
[----:B---3--:R-:W-:Y:S02]  /*10630*/  LOP3.LUT R23, R12, R4, R23, 0x96, !PT ;  /* 0x000000040c177212 */ /* 0x008fe400078e9617 */
[----:B------:R-:W-:Y:S02]  /*10640*/  LOP3.LUT R11, R11, R15, R14, 0x96, !PT ;  /* 0x0000000f0b0b7212 */ /* 0x000fe400078e960e */
[----:B------:R-:W-:-:S02]  /*10650*/  LOP3.LUT R7, R7, R10, R0, 0x96, !PT ;  /* 0x0000000a07077212 */ /* 0x000fc400078e9600 */
[----:B------:R-:W-:Y:S02]  /*10660*/  SHF.R.U32.HI R12, RZ, 0x10, R9 ;  /* 0x00000010ff0c7819 */ /* 0x000fe40000011609 */
[----:B------:R-:W-:Y:S02]  /*10670*/  SHF.R.U32.HI R15, RZ, 0x10, R23 ;  /* 0x00000010ff0f7819 */ /* 0x000fe40000011617 */
[--C-:B------:R-:W-:Y:S02]  /*10680*/  SHF.R.U32.HI R3, RZ, 0x10, R11.reuse ;  /* 0x00000010ff037819 */ /* 0x100fe4000001160b */
[----:B------:R-:W-:Y:S02]  /*10690*/  SHF.R.U32.HI R2, RZ, 0x8, R11 ;  /* 0x00000008ff027819 */ /* 0x000fe4000001160b */
[C---:B------:R-:W-:Y:S02]  /*106a0*/  LOP3.LUT R4, R11.reuse, 0xff, RZ, 0xc0, !PT ;  /* 0x000000ff0b047812 */ /* 0x040fe400078ec0ff */
[----:B------:R-:W-:-:S02]  /*106b0*/  LEA.HI R6, R11, UR4, RZ, 0x8 ;  /* 0x000000040b067c11 */ /* 0x000fc4000f8f40ff */
[C---:B------:R-:W-:Y:S02]  /*106c0*/  LOP3.LUT R20, R23.reuse, 0xff, RZ, 0xc0, !PT ;  /* 0x000000ff17147812 */ /* 0x040fe400078ec0ff */
[----:B------:R-:W-:Y:S01]  /*106d0*/  SHF.R.U32.HI R13, RZ, 0x8, R23 ;  /* 0x00000008ff0d7819 */ /* 0x000fe20000011617 */
[----:B------:R-:W-:Y:S01]  /*106e0*/  LDS.U8 R4, [R4+UR4] ;  /* 0x0000000404047984 */ /* 0x000fe20008000000 */
[----:B------:R-:W-:Y:S02]  /*106f0*/  LEA.HI R24, R23, UR4, RZ, 0x8 ;  /* 0x0000000417187c11 */ /* 0x000fe4000f8f40ff */
[----:B------:R-:W-:Y:S01]  /*10700*/  SHF.R.U32.HI R10, RZ, 0x10, R7 ;  /* 0x00000010ff0a7819 */ /* 0x000fe20000011607 */
[----:B------:R-:W-:Y:S01]  /*10710*/  LDS.U8 R6, [R6] ;  /* 0x0000000006067984 */ /* 0x000fe20000000000 */
[----:B------:R-:W-:Y:S02]  /*10720*/  SHF.R.U32.HI R11, RZ, 0x8, R9 ;  /* 0x00000008ff0b7819 */ /* 0x000fe40000011609 */
[----:B------:R-:W-:-:S02]  /*10730*/  LOP3.LUT R23, R15, 0xff, RZ, 0xc0, !PT ;  /* 0x000000ff0f177812 */ /* 0x000fc400078ec0ff */
[----:B------:R-:W-:Y:S02]  /*10740*/  LOP3.LUT R21, R12, 0xff, RZ, 0xc0, !PT ;  /* 0x000000ff0c157812 */ /* 0x000fe400078ec0ff */
[----:B------:R-:W-:Y:S01]  /*10750*/  SHF.R.U32.HI R14, RZ, 0x8, R7 ;  /* 0x00000008ff0e7819 */ /* 0x000fe20000011607 */
[----:B------:R-:W-:Y:S01]  /*10760*/  LDS.U8 R12, [R24] ;  /* 0x00000000180c7984 */ /* 0x000fe20000000000 */
[----:B------:R-:W-:Y:S02]  /*10770*/  LEA.HI R17, R7, UR4, RZ, 0x8 ;  /* 0x0000000407117c11 */ /* 0x000fe4000f8f40ff */
[----:B------:R-:W-:Y:S01]  /*10780*/  LOP3.LUT R3, R3, 0xff, RZ, 0xc0, !PT ;  /* 0x000000ff03037812 */ /* 0x000fe200078ec0ff */
[----:B------:R-:W-:Y:S01]  /*10790*/  LDS.U8 R21, [R21+UR4] ;  /* 0x0000000415157984 */ /* 0x000fe20008000000 */
[----:B------:R-:W-:Y:S02]  /*107a0*/  LOP3.LUT R2, R2, 0xff, RZ, 0xc0, !PT ;  /* 0x000000ff02027812 */ /* 0x000fe400078ec0ff */
[----:B------:R-:W-:Y:S01]  /*107b0*/  LOP3.LUT R18, R11, 0xff, RZ, 0xc0, !PT ;  /* 0x000000ff0b127812 */ /* 0x000fe200078ec0ff */
[----:B------:R-:W-:Y:S01]  /*107c0*/  LDS.U8 R15, [R3+UR4] ;  /* 0x00000004030f7984 */ /* 0x000fe20008000000 */
[----:B------:R-:W-:-:S02]  /*107d0*/  LOP3.LUT R22, R13, 0xff, RZ, 0xc0, !PT ;  /* 0x000000ff0d167812 */ /* 0x000fc400078ec0ff */
[----:B------:R-:W-:Y:S01]  /*107e0*/  LOP3.LUT R19, R10, 0xff, RZ, 0xc0, !PT ;  /* 0x000000ff0a137812 */ /* 0x000fe200078ec0ff */
[----:B------:R-:W0:Y:S01]  /*107f0*/  LDS.U8 R13, [R23+UR4] ;  /* 0x00000004170d7984 */ /* 0x000e220008000000 */
[----:B------:R-:W-:-:S03]  /*10800*/  LOP3.LUT R14, R14, 0xff, RZ, 0xc0, !PT ;  /* 0x000000ff0e0e7812 */ /* 0x000fc600078ec0ff */
[----:B------:R-:W1:Y:S01]  /*10810*/  LDS.U8 R10, [R17] ;  /* 0x00000000110a7984 */ /* 0x000e620000000000 */
[----:B------:R-:W-:-:S03]  /*10820*/  LOP3.LUT R8, R7, 0xff, RZ, 0xc0, !PT ;  /* 0x000000ff07087812 */ /* 0x000fc600078ec0ff */
[----:B------:R-:W-:Y:S01]  /*10830*/  LDS.U8 R11, [R20+UR4] ;  /* 0x00000004140b7984 */ /* 0x000fe20008000000 */
[----:B------:R-:W-:-:S03]  /*10840*/  LOP3.LUT R7, R9, 0xff, RZ, 0xc0, !PT ;  /* 0x000000ff09077812 */ /* 0x000fc600078ec0ff */
[----:B------:R2:W3:Y:S01]  /*10850*/  LDS.U8 R16, [R2+UR4] ;  /* 0x0000000402107984 */ /* 0x0004e20008000000 */
[----:B------:R-:W-:-:S03]  /*10860*/  LEA.HI R9, R9, UR4, RZ, 0x8 ;  /* 0x0000000409097c11 */ /* 0x000fc6000f8f40ff */
[----:B------:R-:W4:Y:S04]  /*10870*/  LDS.U8 R18, [R18+UR4] ;  /* 0x0000000412127984 */ /* 0x000f280008000000 */
[----:B------:R-:W-:Y:S01]  /*10880*/  LDS.U8 R17, [R22+UR4] ;  /* 0x0000000416117984 */ /* 0x000fe20008000000 */
[----:B--2---:R-:W2:Y:S03]  /*10890*/  LDC.64 R2, c[0x0][0x380] ;  /* 0x0000e000ff027b82 */ /* 0x004ea60000000a00 */
[----:B------:R-:W5:Y:S04]  /*108a0*/  LDS.U8 R14, [R14+UR4] ;  /* 0x000000040e0e7984 */ /* 0x000f680008000000 */
[----:B------:R-:W2:Y:S04]  /*108b0*/  LDS.U8 R19, [R19+UR4] ;  /* 0x0000000413137984 */ /* 0x000ea80008000000 */
[----:B------:R-:W2:Y:S04]  /*108c0*/  LDS.U8 R8, [R8+UR4] ;  /* 0x0000000408087984 */ /* 0x000ea80008000000 */
[----:B------:R-:W-:Y:S04]  /*108d0*/  LDS.U8 R7, [R7+UR4] ;  /* 0x0000000407077984 */ /* 0x000fe80008000000 */
[----:B------:R-:W2:Y:S01]  /*108e0*/  LDS.U8 R9, [R9] ;  /* 0x0000000009097984 */ /* 0x000ea20000000000 */
[----:B------:R-:W2:Y:S01]  /*108f0*/  S2R R0, SR_CTAID.X ;  /* 0x0000000000007919 */ /* 0x000ea20000002500 */
[----:B------:R-:W2:Y:S01]  /*10900*/  S2R R5, SR_TID.X ;  /* 0x0000000000057919 */ /* 0x000ea20000002100 */
[----:B------:R-:W2:Y:S01]  /*10910*/  LDCU UR4, c[0x0][0x360] ;  /* 0x00006c00ff0477ac */ /* 0x000ea20008000800 */
[----:B0-----:R-:W-:-:S02]  /*10920*/  IMAD R13, R6, 0x100, R13 ;  /* 0x00000100060d7824 */ /* 0x001fc400078e020d */
[----:B-1----:R-:W-:Y:S01]  /*10930*/  IMAD R10, R10, 0x100, R15 ;  /* 0x000001000a0a7824 */ /* 0x002fe200078e020f */
[----:B---3--:R-:W-:Y:S01]  /*10940*/  LEA R16, R16, R11, 0x8 ;  /* 0x0000000b10107211 */ /* 0x008fe200078e40ff */
[----:B------:R-:W-:Y:S01]  /*10950*/  IMAD R21, R12, 0x100, R21 ;  /* 0x000001000c157824 */ /* 0x000fe200078e0215 */
[----:B----4-:R-:W-:-:S04]  /*10960*/  LEA R13, R13, R18, 0x8 ;  /* 0x000000120d0d7211 */ /* 0x010fc800078e40ff */
[----:B-----5:R-:W-:Y:S01]  /*10970*/  LEA R21, R21, R14, 0x8 ;  /* 0x0000000e15157211 */ /* 0x020fe200078e40ff */
[----:B--2---:R-:W-:Y:S02]  /*10980*/  IMAD R16, R19, 0x10000, R16 ;  /* 0x0001000013107824 */ /* 0x004fe400078e0210 */
[----:B------:R-:W-:Y:S02]  /*10990*/  IMAD.U32 R8, R13, 0x100, R8 ;  /* 0x000001000d087824 */ /* 0x000fe400078e0008 */
[----:B------:R-:W-:Y:S02]  /*109a0*/  IMAD R5, R0, UR4, R5 ;  /* 0x0000000400057c24 */ /* 0x000fe4000f8e0205 */
[----:B------:R-:W-:Y:S02]  /*109b0*/  IMAD R0, R10, 0x100, R17 ;  /* 0x000001000a007824 */ /* 0x000fe400078e0211 */
[----:B------:R-:W-:-:S03]  /*109c0*/  IMAD R9, R9, 0x1000000, R16 ;  /* 0x0100000009097824 */ /* 0x000fc600078e0210 */
[----:B------:R-:W-:Y:S01]  /*109d0*/  LEA R0, R0, R7, 0x8 ;  /* 0x0000000700007211 */ /* 0x000fe200078e40ff */
[----:B------:R-:W-:Y:S01]  /*109e0*/  IMAD.U32 R7, R21, 0x100, R4 ;  /* 0x0000010015077824 */ /* 0x000fe200078e0004 */
[----:B------:R-:W-:Y:S01]  /*109f0*/  LOP3.LUT R25, R25, R8, RZ, 0x3c, !PT ;  /* 0x0000000819197212 */ /* 0x000fe200078e3cff */
[----:B------:R-:W-:Y:S01]  /*10a00*/  IMAD.WIDE R2, R5, 0x10, R2 ;  /* 0x0000001005027825 */ /* 0x000fe200078e0202 */
[----:B------:R-:W-:Y:S02]  /*10a10*/  LOP3.LUT R9, R26, R9, RZ, 0x3c, !PT ;  /* 0x000000091a097212 */ /* 0x000fe400078e3cff */
[----:B------:R-:W-:Y:S02]  /*10a20*/  LOP3.LUT R8, R27, R0, RZ, 0x3c, !PT ;  /* 0x000000001b087212 */ /* 0x000fe400078e3cff */
[----:B------:R-:W-:-:S03]  /*10a30*/  LOP3.LUT R24, R28, R7, RZ, 0x3c, !PT ;  /* 0x000000071c187212 */ /* 0x000fc600078e3cff */
[----:B------:R0:W-:Y:S04]  /*10a40*/  ST.E.64 desc[UR36][R46.64+0x8], R8 ;  /* 0x000008082e007985 */ /* 0x0001e8000c101b24 */
[----:B------:R-:W-:Y:S04]  /*10a50*/  ST.E.64 desc[UR36][R46.64], R24 ;  /* 0x000000182e007985 */ /* 0x000fe8000c101b24 */
[----:B------:R-:W2:Y:S04]  /*10a60*/  LDG.E R5, desc[UR36][R2.64] ;  /* 0x0000002402057981 */ /* 0x000ea8000c1e1900 */
[----:B------:R-:W3:Y:S01]  /*10a70*/  LDG.E R0, desc[UR36][R2.64+0x4] ;  /* 0x0000042402007981 */ /* 0x000ee2000c1e1900 */
[----:B--2---:R-:W-:-:S05]  /*10a80*/  LOP3.LUT R5, R24, R5, RZ, 0x3c, !PT ;  /* 0x0000000518057212 */ /* 0x004fca00078e3cff */
[----:B------:R-:W-:Y:S04]  /*10a90*/  STG.E desc[UR36][R2.64], R5 ;  /* 0x0000000502007986 */ /* 0x000fe8000c101924 */
[----:B------:R-:W3:Y:S02]  /*10aa0*/  LD.E R7, desc[UR36][R46.64+0x4] ;  /* 0x000004242e077980 */ /* 0x000ee4000c101900 */
[----:B---3--:R-:W-:Y:S02]  /*10ab0*/  LOP3.LUT R7, R7, R0, RZ, 0x3c, !PT ;  /* 0x0000000007077212 */ /* 0x008fe400078e3cff */
[----:B------:R-:W2:Y:S04]  /*10ac0*/  LDG.E R0, desc[UR36][R2.64+0x8] ;  /* 0x0000082402007981 */ /* 0x000ea8000c1e1900 */
[----:B------:R-:W-:Y:S04]  /*10ad0*/  STG.E desc[UR36][R2.64+0x4], R7 ;  /* 0x0000040702007986 */ /* 0x000fe8000c101924 */
[----:B------:R-:W2:Y:S02]  /*10ae0*/  LD.E R11, desc[UR36][R46.64+0x8] ;  /* 0x000008242e0b7980 */ /* 0x000ea4000c101900 */
[----:B--2---:R-:W-:-:S02]  /*10af0*/  LOP3.LUT R11, R11, R0, RZ, 0x3c, !PT ;  /* 0x000000000b0b7212 */ /* 0x004fc400078e3cff */
[----:B------:R-:W2:Y:S04]  /*10b00*/  LDG.E R0, desc[UR36][R2.64+0xc] ;  /* 0x00000c2402007981 */ /* 0x000ea8000c1e1900 */
[----:B------:R-:W-:Y:S04]  /*10b10*/  STG.E desc[UR36][R2.64+0x8], R11 ;  /* 0x0000080b02007986 */ /* 0x000fe8000c101924 */
[----:B0-----:R-:W2:Y:S02]  /*10b20*/  LD.E R9, desc[UR36][R46.64+0xc] ;  /* 0x00000c242e097980 */ /* 0x001ea4000c101900 */
[----:B--2---:R-:W-:-:S05]  /*10b30*/  LOP3.LUT R9, R9, R0, RZ, 0x3c, !PT ;  /* 0x0000000009097212 */ /* 0x004fca00078e3cff */
[----:B------:R-:W-:Y:S01]  /*10b40*/  STG.E desc[UR36][R2.64+0xc], R9 ;  /* 0x00000c0902007986 */ /* 0x000fe2000c101924 */
[----:B------:R-:W-:Y:S05]  /*10b50*/  EXIT ;  /* 0x000000000000794d */ /* 0x000fea0003800000 */
.L_x_2:
[----:B------:R-:W1:Y:S01]  /*10b60*/  LDCU.128 UR4, c[0x0][0x380] ;  /* 0x00007000ff0477ac */ /* 0x000e620008000c00 */
[C---:B------:R-:W-:Y:S01]  /*10b70*/  IMAD.SHL.U32 R6, R16.reuse, 0x10, RZ ;  /* 0x0000001010067824 */ /* 0x040fe200078e00ff */
[----:B------:R-:W-:-:S04]  /*10b80*/  SHF.L.U64.HI R17, R16, 0x4, R17 ;  /* 0x0000000410117819 */ /* 0x000fc80000010211 */
        /* <DEDUP_REMOVED lines=23> */
[----:B0-----:R-:W-:Y:S02]  /*10d00*/  HFMA2 R4, -RZ, RZ, -86.625, 0.0001623630523681640625 ;  /* 0xd56a0952ff047431 */ /* 0x001fe400000001ff */
[----:B------:R-:W-:Y:S01]  /*10d10*/  IMAD.MOV.U32 R5, RZ, RZ, 0x38a53630 ;  /* 0x38a53630ff057424 */ /* 0x000fe200078e00ff */
[----:B------:R-:W-:Y:S01]  /*10d20*/  MOV R7, 0xfbd7f381 ;  /* 0xfbd7f38100077802 */ /* 0x000fe20000000f00 */
[----:B------:R-:W-:Y:S02]  /*10d30*/  IMAD.MOV.U32 R6, RZ, RZ, -0x615cbf41 ;  /* 0x9ea340bfff067424 */ /* 0x000fe400078e00ff */
[----:B------:R-:W-:Y:S02]  /*10d40*/  HFMA2 R10, -RZ, RZ, 4.26171875, -0.00037860870361328125 ;  /* 0x44438e34ff0a7431 */ /* 0x000fe400000001ff */
[----:B------:R-:W-:Y:S01]  /*10d50*/  IMAD.MOV.U32 R8, RZ, RZ, -0x7dc61c84 ;  /* 0x8239e37cff087424 */ /* 0x000fe200078e00ff */
[----:B------:R-:W-:Y:S01]  /*10d60*/  MOV R13, 0x3d23c2a6 ;  /* 0x3d23c2a6000d7802 */ /* 0x000fe20000000f00 */
[----:B------:R-:W-:Y:S01]  /*10d70*/  IMAD.MOV.U32 R9, RZ, RZ, -0x7800d065 ;  /* 0x87ff2f9bff097424 */ /* 0x000fe200078e00ff */
[----:B------:R0:W-:Y:S01]  /*10d80*/  STL.128 [R2], R4 ;  /* 0x0000000402007387 */ /* 0x0001e20000100c00 */
[----:B------:R-:W-:-:S02]  /*10d90*/  IMAD.MOV.U32 R11, RZ, RZ, -0x3416213c ;  /* 0xcbe9dec4ff0b7424 */ /* 0x000fc400078e00ff */
[----:B------:R-:W-:Y:S02]  /*10da0*/  HFMA2 R16, -RZ, RZ, 1697, 0.09423828125 ;  /* 0x66a12e08ff107431 */ /* 0x000fe400000001ff */
[----:B------:R-:W-:Y:S01]  /*10db0*/  IMAD.MOV.U32 R12, RZ, RZ, 0x32947b54 ;  /* 0x32947b54ff0c7424 */ /* 0x000fe200078e00ff */
[----:B------:R-:W-:Y:S01]  /*10dc0*/  MOV R19, 0x25d18b6d ;  /* 0x25d18b6d00137802 */ /* 0x000fe20000000f00 */
[----:B------:R-:W-:Y:S01]  /*10dd0*/  IMAD.MOV.U32 R14, RZ, RZ, 0xb954cee ;  /* 0x0b954ceeff0e7424 */ /* 0x000fe200078e00ff */
[----:B------:R1:W-:Y:S01]  /*10de0*/  STL.128 [R2+0x10], R8 ;  /* 0x0000100802007387 */ /* 0x0003e20000100c00 */
[----:B------:R-:W-:Y:S01]  /*10df0*/  IMAD.MOV.U32 R15, RZ, RZ, 0x4ec3fa42 ;  /* 0x4ec3fa42ff0f7424 */ /* 0x000fe200078e00ff */
[----:B------:R-:W-:Y:S01]  /*10e00*/  MOV R25, 0xdab9edfd ;  /* 0xdab9edfd00197802 */ /* 0x000fe20000000f00 */
[----:B------:R-:W-:Y:S02]  /*10e10*/  IMAD.MOV.U32 R17, RZ, RZ, -0x4ddb26d8 ;  /* 0xb224d928ff117424 */ /* 0x000fe400078e00ff */
[----:B------:R-:W-:-:S02]  /*10e20*/  HFMA2 R22, -RZ, RZ, -17.4375, -0.01885986328125 ;  /* 0xcc5ca4d4ff167431 */ /* 0x000fc400000001ff */
[----:B------:R-:W-:Y:S01]  /*10e30*/  IMAD.MOV.U32 R18, RZ, RZ, 0x49a25b76 ;  /* 0x49a25b76ff127424 */ /* 0x000fe200078e00ff */
[----:B------:R2:W-:Y:S01]  /*10e40*/  STL.128 [R2+0x20], R12 ;  /* 0x0000200c02007387 */ /* 0x0005e20000100c00 */
[----:B------:R-:W-:Y:S02]  /*10e50*/  IMAD.MOV.U32 R24, RZ, RZ, 0x5048706c ;  /* 0x5048706cff187424 */ /* 0x000fe400078e00ff */
[----:B------:R-:W-:Y:S02]  /*10e60*/  HFMA2 R30, -RZ, RZ, 0.000389575958251953125, -0.464599609375 ;  /* 0x0e62b76fff1e7431 */ /* 0x000fe400000001ff */
[----:B------:R-:W-:Y:S02]  /*10e70*/  IMAD.MOV.U32 R26, RZ, RZ, 0x5746155e ;  /* 0x5746155eff1a7424 */ /* 0x000fe400078e00ff */
[----:B0-----:R-:W-:Y:S02]  /*10e80*/  HFMA2 R4, -RZ, RZ, 1.0192394256591796875e-05, -146 ;  /* 0x00abd890ff047431 */ /* 0x001fe400000001ff */
[----:B------:R-:W-:Y:S01]  /*10e90*/  IMAD.MOV.U32 R5, RZ, RZ, 0xad3bc8c ;  /* 0x0ad3bc8cff057424 */ /* 0x000fe200078e00ff */
[----:B------:R-:W-:Y:S01]  /*10ea0*/  MOV R7, 0x645b3b8 ;  /* 0x0645b3b800077802 */ /* 0x000fe20000000f00 */
[----:B------:R-:W-:Y:S01]  /*10eb0*/  IMAD.MOV.U32 R6, RZ, RZ, 0x558e4f7 ;  /* 0x0558e4f7ff067424 */ /* 0x000fe200078e00ff */
[----:B------:R0:W-:Y:S01]  /*10ec0*/  STL.128 [R2+0x30], R16 ;  /* 0x0000301002007387 */ /* 0x0001e20000100c00 */
[----:B------:R-:W-:-:S02]  /*10ed0*/  IMAD.MOV.U32 R27, RZ, RZ, -0x7b627259 ;  /* 0x849d8da7ff1b7424 */ /* 0x000fc400078e00ff */
[----:B-1----:R-:W-:Y:S02]  /*10ee0*/  HFMA2 R10, -RZ, RZ, 5.7041645050048828125e-05, -0.12115478515625 ;  /* 0x03bdafc1ff0a7431 */ /* 0x002fe400000001ff */
[----:B------:R-:W-:Y:S01]  /*10ef0*/  IMAD.MOV.U32 R8, RZ, RZ, -0x70e1d330 ;  /* 0x8f1e2cd0ff087424 */ /* 0x000fe200078e00ff */
[----:B------:R1:W-:Y:S01]  /*10f00*/  STL.128 [R2+0x60], R4 ;  /* 0x0000600402007387 */ /* 0x0003e20000100c00 */
[----:B------:R-:W-:Y:S01]  /*10f10*/  IMAD.MOV.U32 R9, RZ, RZ, 0x20f3fca ;  /* 0x020f3fcaff097424 */ /* 0x000fe200078e00ff */
[----:B------:R-:W-:Y:S01]  /*10f20*/  MOV R32, 0x7e042b17 ;  /* 0x7e042b1700207802 */ /* 0x000fe20000000f00 */
[----:B------:R-:W-:Y:S01]  /*10f30*/  IMAD.MOV.U32 R11, RZ, RZ, 0x6b8a1301 ;  /* 0x6b8a1301ff0b7424 */ /* 0x000fe200078e00ff */
[----:B--2---:R-:W-:Y:S01]  /*10f40*/  MOV R13, 0xeadc674f ;  /* 0xeadc674f000d7802 */ /* 0x004fe20000000f00 */
[----:B------:R-:W-:Y:S01]  /*10f50*/  IMAD.MOV.U32 R12, RZ, RZ, 0x4111913a ;  /* 0x4111913aff0c7424 */ /* 0x000fe200078e00ff */
[----:B------:R2:W-:Y:S01]  /*10f60*/  STL.128 [R2+0x50], R24 ;  /* 0x0000501802007387 */ /* 0x0005e20000100c00 */
[----:B------:R-:W-:Y:S01]  /*10f70*/  IMAD.MOV.U32 R14, RZ, RZ, -0x31300d69 ;  /* 0xcecff297ff0e7424 */ /* 0x000fe200078e00ff */
[----:B------:R-:W-:Y:S01]  /*10f80*/  MOV R35, 0x7d0c2155 ;  /* 0x7d0c215500237802 */ /* 0x000fe20000000f00 */
[----:B------:R-:W-:Y:S01]  /*10f90*/  IMAD.MOV.U32 R15, RZ, RZ, 0x73e6b4f0 ;  /* 0x73e6b4f0ff0f7424 */ /* 0x000fe200078e00ff */
[----:B------:R3:W-:Y:S01]  /*10fa0*/  STL.128 [R2+0x70], R8 ;  /* 0x0000700802007387 */ /* 0x0007e20000100c00 */
[----:B------:R-:W-:-:S02]  /*10fb0*/  IMAD.MOV.U32 R20, RZ, RZ, 0x64f6f872 ;  /* 0x64f6f872ff147424 */ /* 0x000fc400078e00ff */
[----:B0-----:R-:W-:Y:S02]  /*10fc0*/  HFMA2 R16, -RZ, RZ, 0.012603759765625, -0.0716552734375 ;  /* 0x2274ac96ff107431 */ /* 0x001fe400000001ff */
        /* <DEDUP_REMOVED lines=8> */
[----:B------:R-:W-:Y:S01]  /*11050*/  IMAD.MOV.U32 R7, RZ, RZ, -0xba53288 ;  /* 0xf45acd78ff077424 */ /* 0x000fe200078e00ff */
[----:B--2---:R-:W-:Y:S01]  /*11060*/  MOV R25, 0xb0f52aae ;  /* 0xb0f52aae00197802 */ /* 0x004fe20000000f00 */
[----:B------:R-:W-:Y:S01]  /*11070*/  IMAD.MOV.U32 R17, RZ, RZ, -0x7aca5219 ;  /* 0x8535ade7ff117424 */ /* 0x000fe200078e00ff */
[----:B------:R-:W2:Y:S01]  /*11080*/  S2UR UR5, SR_CgaCtaId ;  /* 0x00000000000579c3 */ /* 0x000ea20000008800 */
[----:B------:R-:W-:-:S02]  /*11090*/  IMAD.MOV.U32 R18, RZ, RZ, -0x17c8061e ;  /* 0xe837f9e2ff127424 */ /* 0x000fc400078e00ff */
[----:B---3--:R-:W-:Y:S02]  /*110a0*/  HFMA2 R8, -RZ, RZ, 0.2392578125, -327.75 ;  /* 0x33a8dd1fff087431 */ /* 0x008fe400000001ff */
[----:B------:R-:W-:Y:S01]  /*110b0*/  IMAD.MOV.U32 R9, RZ, RZ, 0x31c70788 ;  /* 0x31c70788ff097424 */ /* 0x000fe200078e00ff */
[----:B------:R-:W-:Y:S01]  /*110c0*/  MOV R11, 0x5fec8027 ;  /* 0x5fec8027000b7802 */ /* 0x000fe20000000f00 */
[----:B------:R-:W-:Y:S02]  /*110d0*/  IMAD.MOV.U32 R10, RZ, RZ, 0x591012b1 ;  /* 0x591012b1ff0a7424 */ /* 0x000fe400078e00ff */
[----:B0-----:R-:W-:Y:S02]  /*110e0*/  HFMA2 R14, -RZ, RZ, -0.00730133056640625, -1325 ;  /* 0x9f7ae52dff0e7431 */ /* 0x001fe400000001ff */
[----:B------:R-:W-:Y:S01]  /*110f0*/  IMAD.MOV.U32 R12, RZ, RZ, -0x5680aea0 ;  /* 0xa97f5160ff0c7424 */ /* 0x000fe200078e00ff */
[----:B------:R0:W-:Y:S01]  /*11100*/  STL.128 [R2+0xb0], R4 ;  /* 0x0000b00402007387 */ /* 0x0001e20000100c00 */
[----:B------:R-:W-:Y:S01]  /*11110*/  IMAD.MOV.U32 R13, RZ, RZ, 0xd4ab519 ;  /* 0x0d4ab519ff0d7424 */ /* 0x000fe200078e00ff */
[----:B------:R-:W-:Y:S01]  /*11120*/  UMOV UR4, 0x400 ;  /* 0x0000040000047882 */ /* 0x000fe20000000000 */
[----:B------:R-:W-:Y:S01]  /*11130*/  IMAD.MOV.U32 R15, RZ, RZ, -0x1063366d ;  /* 0xef9cc993ff0f7424 */ /* 0x000fe200078e00ff */
[----:B------:R3:W-:Y:S01]  /*11140*/  STL.128 [R2+0xc0], R8 ;  /* 0x0000c00802007387 */ /* 0x0007e20000100c00 */
[----:B------:R-:W-:Y:S01]  /*11150*/  IMAD.MOV.U32 R28, RZ, RZ, 0x711af147 ;  /* 0x711af147ff1c7424 */ /* 0x000fe200078e00ff */
[----:B-1----:R-:W-:Y:S01]  /*11160*/  MOV R21, 0x671bba25 ;  /* 0x671bba2500157802 */ /* 0x002fe20000000f00 */
[----:B------:R-:W-:Y:S01]  /*11170*/  IMAD.MOV.U32 R29, RZ, RZ, -0x763ad6e3 ;  /* 0x89c5291dff1d7424 */ /* 0x000fe200078e00ff */
[----:B------:R1:W-:Y:S01]  /*11180*/  STL.128 [R2+0xd0], R12 ;  /* 0x0000d00c02007387 */ /* 0x0003e20000100c00 */
[----:B------:R-:W-:Y:S01]  /*11190*/  IMAD.MOV.U32 R31, RZ, RZ, 0x1bbe18aa ;  /* 0x1bbe18aaff1f7424 */ /* 0x000fe200078e00ff */
[----:B------:R-:W-:Y:S01]  /*111a0*/  UIADD3 UR9, UPT, UPT, UR4, 0x500, URZ ;  /* 0x0000050004097890 */ /* 0x000fe2000fffe0ff */
[----:B------:R-:W-:Y:S01]  /*111b0*/  IMAD.MOV.U32 R24, RZ, RZ, 0x4d3be0a0 ;  /* 0x4d3be0a0ff187424 */ /* 0x000fe200078e00ff */
[----:B------:R4:W-:Y:S01]  /*111c0*/  STL.128 [R2+0x90], R16 ;  /* 0x0000901002007387 */ /* 0x0009e20000100c00 */
[----:B------:R-:W-:Y:S01]  /*111d0*/  IMAD.MOV.U32 R26, RZ, RZ, 0x3cbbebc8 ;  /* 0x3cbbebc8ff1a7424 */ /* 0x000fe200078e00ff */
[----:B------:R-:W-:Y:S01]  /*111e0*/  UIADD3 UR7, UPT, UPT, UR4, 0x100, URZ ;  /* 0x0000010004077890 */ /* 0x000fe2000fffe0ff */
[----:B------:R-:W-:-:S02]  /*111f0*/  IMAD.MOV.U32 R27, RZ, RZ, 0x61995383 ;  /* 0x61995383ff1b7424 */ /* 0x000fc400078e00ff */
[----:B0-----:R-:W-:Y:S02]  /*11200*/  HFMA2 R6, -RZ, RZ, -3.8203125, 0.0017337799072265625 ;  /* 0xc3a4171aff067431 */ /* 0x001fe400000001ff */
[----:B------:R-:W-:Y:S01]  /*11210*/  IMAD.MOV.U32 R33, RZ, RZ, 0x26d677ba ;  /* 0x26d677baff217424 */ /* 0x000fe200078e00ff */
[----:B------:R0:W-:Y:S01]  /*11220*/  STL.128 [R2+0xa0], R28 ;  /* 0x0000a01c02007387 */ /* 0x0001e20000100c00 */
[----:B------:R-:W-:Y:S01]  /*11230*/  IMAD.MOV.U32 R34, RZ, RZ, 0x631469e1 ;  /* 0x631469e1ff227424 */ /* 0x000fe200078e00ff */
[----:B---3--:R-:W-:Y:S01]  /*11240*/  MOV R9, 0xf1459d1f ;  /* 0xf1459d1f00097802 */ /* 0x008fe20000000f00 */
[----:B------:R-:W-:Y:S01]  /*11250*/  IMAD.MOV.U32 R4, RZ, RZ, 0x50a7f451 ;  /* 0x50a7f451ff047424 */ /* 0x000fe200078e00ff */
[----:B------:R3:W-:Y:S01]  /*11260*/  STL.128 [R2+0xe0], R24 ;  /* 0x0000e01802007387 */ /* 0x0007e20000100c00 */
[----:B------:R-:W-:Y:S02]  /*11270*/  IMAD.MOV.U32 R5, RZ, RZ, 0x5365417e ;  /* 0x5365417eff057424 */ /* 0x000fe400078e00ff */
[----:B-1----:R-:W-:-:S02]  /*11280*/  HFMA2 R12, -RZ, RZ, 95.625, 0.12890625 ;  /* 0x55fa3020ff0c7431 */ /* 0x002fc400000001ff */
[----:B------:R-:W-:Y:S01]  /*11290*/  IMAD.MOV.U32 R7, RZ, RZ, -0x69a1d8c6 ;  /* 0x965e273aff077424 */ /* 0x000fe200078e00ff */
[----:B------:R-:W-:Y:S01]  /*112a0*/  MOV R15, 0x254c02f5 ;  /* 0x254c02f5000f7802 */ /* 0x000fe20000000f00 */
[----:B------:R-:W-:Y:S01]  /*112b0*/  IMAD.MOV.U32 R8, RZ, RZ, -0x349454c5 ;  /* 0xcb6bab3bff087424 */ /* 0x000fe200078e00ff */
[----:B------:R-:W-:Y:S01]  /*112c0*/  STL.128 [R2+0xf0], R32 ;  /* 0x0000f02002007387 */ /* 0x000fe20000100c00 */
[----:B------:R-:W-:Y:S02]  /*112d0*/  IMAD.MOV.U32 R10, RZ, RZ, -0x54a70554 ;  /* 0xab58faacff0a7424 */ /* 0x000fe400078e00ff */
[----:B----4-:R-:W-:Y:S02]  /*112e0*/  HFMA2 R18, -RZ, RZ, -4.0531158447265625e-06, 0.32177734375 ;  /* 0x80443526ff127431 */ /* 0x010fe400000001ff */
[----:B------:R-:W-:Y:S01]  /*112f0*/  IMAD.MOV.U32 R11, RZ, RZ, -0x6cfc1cb5 ;  /* 0x9303e34bff0b7424 */ /* 0x000fe200078e00ff */
[----:B------:R1:W-:Y:S01]  /*11300*/  STL.128 [R1+0x100], R4 ;  /* 0x0001000401007387 */ /* 0x0003e20000100c00 */
[----:B------:R-:W-:-:S02]  /*11310*/  IMAD.MOV.U32 R13, RZ, RZ, -0x9928953 ;  /* 0xf66d76adff0d7424 */ /* 0x000fc400078e00ff */
[----:B0-----:R-:W-:Y:S02]  /*11320*/  HFMA2 R30, -RZ, RZ, 1708, 0.00934600830078125 ;  /* 0x66ac20c9ff1e7431 */ /* 0x001fe400000001ff */
[----:B------:R-:W-:Y:S01]  /*11330*/  IMAD.MOV.U32 R14, RZ, RZ, -0x6e893378 ;  /* 0x9176cc88ff0e7424 */ /* 0x000fe200078e00ff */
[----:B------:R0:W-:Y:S01]  /*11340*/  STL.128 [R1+0x110], R8 ;  /* 0x0001100801007387 */ /* 0x0001e20000100c00 */
[----:B------:R-:W-:Y:S02]  /*11350*/  IMAD.MOV.U32 R16, RZ, RZ, -0x3281ab1 ;  /* 0xfcd7e54fff107424 */ /* 0x000fe400078e00ff */
[----:B---3--:R-:W-:Y:S02]  /*11360*/  HFMA2 R24, -RZ, RZ, 3346, -3.228515625 ;  /* 0x6a89c275ff187431 */ /* 0x008fe400000001ff */
[----:B------:R-:W-:Y:S01]  /*11370*/  IMAD.MOV.U32 R17, RZ, RZ, -0x2834d53b ;  /* 0xd7cb2ac5ff117424 */ /* 0x000fe200078e00ff */
[----:B------:R3:W-:Y:S01]  /*11380*/  STL.128 [R1+0x120], R12 ;  /* 0x0001200c01007387 */ /* 0x0007e20000100c00 */
[----:B------:R-:W-:Y:S01]  /*11390*/  IMAD.MOV.U32 R19, RZ, RZ, -0x705c9d4b ;  /* 0x8fa362b5ff137424 */ /* 0x000fe200078e00ff */
[----:B------:R-:W-:Y:S01]  /*113a0*/  MOV R27, 0xdd71b927 ;  /* 0xdd71b927001b7802 */ /* 0x000fe20000000f00 */
[----:B------:R-:W-:Y:S01]  /*113b0*/  IMAD.MOV.U32 R20, RZ, RZ, 0x495ab1de ;  /* 0x495ab1deff147424 */ /* 0x000fe200078e00ff */
[----:B------:R-:W-:Y:S01]  /*113c0*/  UIADD3 UR8, UPT, UPT, UR4, 0xd00, URZ ;  /* 0x00000d0004087890 */ /* 0x000fe2000fffe0ff */
[----:B------:R-:W-:Y:S01]  /*113d0*/  IMAD.MOV.U32 R22, RZ, RZ, -0x67f115bb ;  /* 0x980eea45ff167424 */ /* 0x000fe200078e00ff */
[----:B------:R4:W-:Y:S01]  /*113e0*/  STL.128 [R1+0x130], R16 ;  /* 0x0001301001007387 */ /* 0x0009e20000100c00 */
[----:B------:R-:W-:-:S02]  /*113f0*/  IMAD.MOV.U32 R23, RZ, RZ, -0x1e3f01a3 ;  /* 0xe1c0fe5dff177424 */ /* 0x000fc400078e00ff */
[----:B-1----:R-:W-:Y:S02]  /*11400*/  HFMA2 R4, -RZ, RZ, 3.7491321563720703125e-05, 0.12127685546875 ;  /* 0x02752fc3ff047431 */ /* 0x002fe400000001ff */
[----:B------:R-:W-:Y:S01]  /*11410*/  IMAD.MOV.U32 R5, RZ, RZ, 0x12f04c81 ;  /* 0x12f04c81ff057424 */ /* 0x000fe200078e00ff */
[----:B------:R-:W-:Y:S01]  /*11420*/  MOV R7, 0xc6f9d36b ;  /* 0xc6f9d36b00077802 */ /* 0x000fe20000000f00 */
[----:B------:R-:W-:Y:S02]  /*11430*/  IMAD.MOV.U32 R6, RZ, RZ, -0x5c68b973 ;  /* 0xa397468dff067424 */ /* 0x000fe400078e00ff */
[----:B0-----:R-:W-:Y:S02]  /*11440*/  HFMA2 R10, -RZ, RZ, -3828, 5884 ;  /* 0xeb7a6dbfff0a7431 */ /* 0x001fe400000001ff */
[----:B------:R-:W-:Y:S01]  /*11450*/  IMAD.MOV.U32 R8, RZ, RZ, -0x18a070fd ;  /* 0xe75f8f03ff087424 */ /* 0x000fe200078e00ff */
[----:B------:R0:W-:Y:S01]  /*11460*/  STL.128 [R1+0x140], R20 ;  /* 0x0001401401007387 */ /* 0x0001e20000100c00 */
[----:B------:R-:W-:Y:S01]  /*11470*/  IMAD.MOV.U32 R9, RZ, RZ, -0x6a636deb ;  /* 0x959c9215ff097424 */ /* 0x000fe200078e00ff */
[----:B---3--:R-:W-:Y:S01]  /*11480*/  MOV R13, 0xd3217458 ;  /* 0xd3217458000d7802 */ /* 0x008fe20000000f00 */
[----:B------:R-:W-:Y:S01]  /*11490*/  IMAD.MOV.U32 R11, RZ, RZ, -0x25a6ad6b ;  /* 0xda595295ff0b7424 */ /* 0x000fe200078e00ff */
[----:B------:R1:W-:Y:S01]  /*114a0*/  STL.128 [R1+0x150], R4 ;  /* 0x0001500401007387 */ /* 0x0003e20000100c00 */
[----:B------:R-:W-:Y:S01]  /*114b0*/  IMAD.MOV.U32 R12, RZ, RZ, 0x2d83bed4 ;  /* 0x2d83bed4ff0c7424 */ /* 0x000fe200078e00ff */
[----:B------:R-:W-:Y:S01]  /*114c0*/  UIADD3 UR10, UPT, UPT, UR4, 0x900, URZ ;  /* 0x00000900040a7890 */ /* 0x000fe2000fffe0ff */
[----:B------:R-:W-:Y:S01]  /*114d0*/  IMAD.MOV.U32 R14, RZ, RZ, 0x2969e049 ;  /* 0x2969e049ff0e7424 */ /* 0x000fe200078e00ff */
[----:B------:R3:W-:Y:S01]  /*114e0*/  STL.128 [R1+0x160], R8 ;  /* 0x0001600801007387 */ /* 0x0007e20000100c00 */
[----:B------:R-:W-:Y:S01]  /*114f0*/  IMAD.MOV.U32 R15, RZ, RZ, 0x44c8c98e ;  /* 0x44c8c98eff0f7424 */ /* 0x000fe200078e00ff */
[----:B----4-:R-:W-:Y:S01]  /*11500*/  MOV R17, 0xe2024b72 ;  /* 0xe2024b7200117802 */ /* 0x010fe20000000f00 */
[----:B------:R-:W-:Y:S01]  /*11510*/  IMAD.MOV.U32 R16, RZ, RZ, 0x23d373ab ;  /* 0x23d373abff107424 */ /* 0x000fe200078e00ff */
[----:B--2---:R-:W-:Y:S01]  /*11520*/  ULEA UR9, UR5, UR9, 0x18 ;  /* 0x0000000905097291 */ /* 0x004fe2000f8ec0ff */
[----:B------:R-:W-:Y:S01]  /*11530*/  IMAD.MOV.U32 R18, RZ, RZ, 0x578f1fe3 ;  /* 0x578f1fe3ff127424 */ /* 0x000fe200078e00ff */
[----:B------:R2:W-:Y:S01]  /*11540*/  STL.128 [R1+0x170], R12 ;  /* 0x0001700c01007387 */ /* 0x0005e20000100c00 */
[----:B------:R-:W-:-:S02]  /*11550*/  IMAD.MOV.U32 R19, RZ, RZ, 0x2aab5566 ;  /* 0x2aab5566ff137424 */ /* 0x000fc400078e00ff */
[----:B0-----:R-:W-:Y:S02]  /*11560*/  HFMA2 R20, -RZ, RZ, 0.000109195709228515625, -3940 ;  /* 0x0728ebb2ff147431 */ /* 0x001fe400000001ff */
[----:B------:R-:W-:Y:S01]  /*11570*/  IMAD.MOV.U32 R28, RZ, RZ, -0x49b01e42 ;  /* 0xb64fe1beff1c7424 */ /* 0x000fe200078e00ff */
[----:B------:R-:W-:Y:S01]  /*11580*/  MOV R23, 0xa50837d3 ;  /* 0xa50837d300177802 */ /* 0x000fe20000000f00 */
[----:B------:R-:W-:Y:S01]  /*11590*/  IMAD.MOV.U32 R29, RZ, RZ, 0x17ad88f0 ;  /* 0x17ad88f0ff1d7424 */ /* 0x000fe200078e00ff */
[----:B-1----:R-:W-:Y:S01]  /*115a0*/  MOV R5, 0x82311ae5 ;  /* 0x82311ae500057802 */ /* 0x002fe20000000f00 */
[----:B------:R-:W-:Y:S01]  /*115b0*/  IMAD.MOV.U32 R4, RZ, RZ, 0x184adf63 ;  /* 0x184adf63ff047424 */ /* 0x000fe200078e00ff */
[----:B------:R0:W-:Y:S01]  /*115c0*/  STL.128 [R1+0x1d0], R16 ;  /* 0x0001d01001007387 */ /* 0x0001e20000100c00 */
[----:B------:R-:W-:Y:S02]  /*115d0*/  IMAD.MOV.U32 R6, RZ, RZ, 0x60335197 ;  /* 0x60335197ff067424 */ /* 0x000fe400078e00ff */
[----:B---3--:R-:W-:-:S02]  /*115e0*/  HFMA2 R8, -RZ, RZ, -571.5, 1201 ;  /* 0xe07764b1ff087431 */ /* 0x008fc400000001ff */
[----:B------:R-:W-:Y:S01]  /*115f0*/  IMAD.MOV.U32 R7, RZ, RZ, 0x457f5362 ;  /* 0x457f5362ff077424 */ /* 0x000fe200078e00ff */
[----:B------:R-:W-:Y:S01]  /*11600*/  MOV R11, 0x942b08f9 ;  /* 0x942b08f9000b7802 */ /* 0x000fe20000000f00 */
[----:B------:R-:W-:Y:S01]  /*11610*/  IMAD.MOV.U32 R9, RZ, RZ, -0x7b519445 ;  /* 0x84ae6bbbff097424 */ /* 0x000fe200078e00ff */
[----:B------:R-:W-:Y:S01]  /*11620*/  ULEA UR6, UR5, UR4, 0x18 ;  /* 0x0000000405067291 */ /* 0x000fe2000f8ec0ff */
[----:B------:R-:W-:Y:S02]  /*11630*/  IMAD.MOV.U32 R10, RZ, RZ, 0x1ca081fe ;  /* 0x1ca081feff0a7424 */ /* 0x000fe400078e00ff */
[----:B--2---:R-:W-:Y:S02]  /*11640*/  HFMA2 R14, -RZ, RZ, -0.0001132488250732421875, -421 ;  /* 0x876cde94ff0e7431 */ /* 0x004fe400000001ff */
[----:B------:R-:W-:Y:S01]  /*11650*/  IMAD.MOV.U32 R12, RZ, RZ, 0x58684870 ;  /* 0x58684870ff0c7424 */ /* 0x000fe200078e00ff */
[----:B------:R1:W-:Y:S01]  /*11660*/  STL.128 [R1+0x1a0], R4 ;  /* 0x0001a00401007387 */ /* 0x0003e20000100c00 */
[----:B------:R-:W-:Y:S01]  /*11670*/  IMAD.MOV.U32 R13, RZ, RZ, 0x19fd458f ;  /* 0x19fd458fff0d7424 */ /* 0x000fe200078e00ff */
[----:B------:R-:W-:Y:S01]  /*11680*/  ULEA UR7, UR5, UR7, 0x18 ;  /* 0x0000000705077291 */ /* 0x000fe2000f8ec0ff */
[----:B------:R-:W-:Y:S01]  /*11690*/  IMAD.MOV.U32 R15, RZ, RZ, -0x480784ae ;  /* 0xb7f87b52ff0f7424 */ /* 0x000fe200078e00ff */
[----:B------:R2:W-:Y:S01]  /*116a0*/  STL.128 [R1+0x1b0], R8 ;  /* 0x0001b00801007387 */ /* 0x0005e20000100c00 */
[----:B------:R-:W-:-:S02]  /*116b0*/  IMAD.MOV.U32 R31, RZ, RZ, -0x4bc53183 ;  /* 0xb43ace7dff1f7424 */ /* 0x000fc400078e00ff */
[----:B0-----:R-:W-:Y:S02]  /*116c0*/  HFMA2 R16, -RZ, RZ, -1.314453125, -2400 ;  /* 0xbd42e8b0ff107431 */ /* 0x001fe400000001ff */
[----:B------:R-:W-:Y:S01]  /*116d0*/  IMAD.MOV.U32 R21, RZ, RZ, 0x3c2b52f ;  /* 0x03c2b52fff157424 */ /* 0x000fe200078e00ff */
[----:B------:R0:W-:Y:S01]  /*116e0*/  STL.128 [R1+0x1c0], R12 ;  /* 0x0001c00c01007387 */ /* 0x0001e20000100c00 */
[----:B------:R-:W-:Y:S01]  /*116f0*/  IMAD.MOV.U32 R22, RZ, RZ, -0x65843a7a ;  /* 0x9a7bc586ff167424 */ /* 0x000fe200078e00ff */
[----:B------:R-:W-:Y:S01]  /*11700*/  MOV R19, 0xdbeec879 ;  /* 0xdbeec87900137802 */ /* 0x000fe20000000f00 */
[----:B------:R-:W-:Y:S01]  /*11710*/  IMAD.MOV.U32 R25, RZ, RZ, 0x78798ef4 ;  /* 0x78798ef4ff197424 */ /* 0x000fe200078e00ff */
[----:B------:R3:W-:Y:S01]  /*11720*/  STL.128 [R1+0x190], R28 ;  /* 0x0001901c01007387 */ /* 0x0007e20000100c00 */
[----:B------:R-:W-:Y:S01]  /*11730*/  IMAD.MOV.U32 R26, RZ, RZ, 0x6b3e5899 ;  /* 0x6b3e5899ff1a7424 */ /* 0x000fe200078e00ff */
[----:B------:R-:W-:Y:S01]  /*11740*/  ULEA UR8, UR5, UR8, 0x18 ;  /* 0x0000000805087291 */ /* 0x000fe2000f8ec0ff */
[----:B------:R-:W-:-:S02]  /*11750*/  IMAD.MOV.U32 R17, RZ, RZ, -0x777476f9 ;  /* 0x888b8907ff117424 */ /* 0x000fc400078e00ff */
[----:B-1----:R-:W-:Y:S02]  /*11760*/  HFMA2 R6, -RZ, RZ, -0.8017578125, 4.589557647705078125e-05 ;  /* 0xba6a0302ff067431 */ /* 0x002fe400000001ff */
[----:B------:R-:W-:Y:S01]  /*11770*/  IMAD.MOV.U32 R4, RZ, RZ, -0xd78d7d0 ;  /* 0xf2872830ff047424 */ /* 0x000fe200078e00ff */
[----:B------:R1:W-:Y:S01]  /*11780*/  STL.128 [R1+0x1e0], R20 ;  /* 0x0001e01401007387 */ /* 0x0003e20000100c00 */
[----:B------:R-:W-:Y:S01]  /*11790*/  IMAD.MOV.U32 R5, RZ, RZ, -0x4d5a40dd ;  /* 0xb2a5bf23ff057424 */ /* 0x000fe200078e00ff */
[----:B--2---:R-:W-:Y:S01]  /*117a0*/  MOV R9, 0x92b479a7 ;  /* 0x92b479a700097802 */ /* 0x004fe20000000f00 */
[----:B------:R-:W-:Y:S01]  /*117b0*/  IMAD.MOV.U32 R7, RZ, RZ, 0x5c8216ed ;  /* 0x5c8216edff077424 */ /* 0x000fe200078e00ff */
[----:B------:R2:W-:Y:S01]  /*117c0*/  STL.128 [R1+0x180], R24 ;  /* 0x0001801801007387 */ /* 0x0005e20000100c00 */
[----:B------:R-:W-:Y:S02]  /*117d0*/  IMAD.MOV.U32 R8, RZ, RZ, 0x2b1ccf8a ;  /* 0x2b1ccf8aff087424 */ /* 0x000fe400078e00ff */
[----:B0-----:R-:W-:-:S02]  /*117e0*/  HFMA2 R12, -RZ, RZ, -23.8125, -204.625 ;  /* 0xcdf4da65ff0c7431 */ /* 0x001fc400000001ff */
[----:B------:R-:W-:Y:S01]  /*117f0*/  IMAD.MOV.U32 R10, RZ, RZ, -0xf0df80d ;  /* 0xf0f207f3ff0a7424 */ /* 0x000fe200078e00ff */
[----:B------:R-:W-:Y:S01]  /*11800*/  MOV R15, 0x8afea6c4 ;  /* 0x8afea6c4000f7802 */ /* 0x000fe20000000f00 */
[----:B------:R-:W-:Y:S01]  /*11810*/  IMAD.MOV.U32 R11, RZ, RZ, -0x5e1d96b2 ;  /* 0xa1e2694eff0b7424 */ /* 0x000fe200078e00ff */
[----:B------:R0:W-:Y:S01]  /*11820*/  STL.128 [R1+0x1f0], R4 ;  /* 0x0001f00401007387 */ /* 0x0001e20000100c00 */
[----:B------:R-:W-:Y:S01]  /*11830*/  IMAD.MOV.U32 R13, RZ, RZ, -0x2a41fafa ;  /* 0xd5be0506ff0d7424 */ /* 0x000fe200078e00ff */
[----:B---3--:R-:W-:Y:S01]  /*11840*/  MOV R29, 0xaaef6040 ;  /* 0xaaef6040001d7802 */ /* 0x008fe20000000f00 */
[----:B------:R-:W-:Y:S01]  /*11850*/  IMAD.MOV.U32 R14, RZ, RZ, 0x1f6234d1 ;  /* 0x1f6234d1ff0e7424 */ /* 0x000fe200078e00ff */
[----:B------:R3:W-:Y:S01]  /*11860*/  STL.128 [R1+0x200], R8 ;  /* 0x0002000801007387 */ /* 0x0007e20000100c00 */
[----:B------:R-:W-:Y:S02]  /*11870*/  IMAD.MOV.U32 R18, RZ, RZ, 0x385b19e7 ;  /* 0x385b19e7ff127424 */ /* 0x000fe400078e00ff */
[----:B-1----:R-:W-:-:S02]  /*11880*/  HFMA2 R22, -RZ, RZ, -10.234375, -7.5817108154296875e-05 ;  /* 0xc91e84f8ff167431 */ /* 0x002fc400000001ff */
[----:B------:R-:W-:Y:S01]  /*11890*/  IMAD.MOV.U32 R28, RZ, RZ, 0x39ec830b ;  /* 0x39ec830bff1c7424 */ /* 0x000fe200078e00ff */
[----:B------:R1:W-:Y:S01]  /*118a0*/  STL.128 [R1+0x210], R12 ;  /* 0x0002100c01007387 */ /* 0x0003e20000100c00 */
[----:B------:R-:W-:Y:S02]  /*118b0*/  IMAD.MOV.U32 R30, RZ, RZ, 0x69f715e ;  /* 0x069f715eff1e7424 */ /* 0x000fe400078e00ff */
[----:B--2---:R-:W-:Y:S02]  /*118c0*/  HFMA2 R26, -RZ, RZ, 0.2149658203125, -0.00018370151519775390625 ;  /* 0x32e18a05ff1a7431 */ /* 0x004fe400000001ff */
[----:B------:R-:W-:Y:S01]  /*118d0*/  IMAD.MOV.U32 R31, RZ, RZ, 0x51106ebd ;  /* 0x51106ebdff1f7424 */ /* 0x000fe200078e00ff */
[----:B------:R2:W-:Y:S01]  /*118e0*/  STL.128 [R1+0x270], R16 ;  /* 0x0002701001007387 */ /* 0x0005e20000100c00 */
[----:B------:R-:W-:Y:S01]  /*118f0*/  IMAD.MOV.U32 R20, RZ, RZ, 0x470a7ca1 ;  /* 0x470a7ca1ff147424 */ /* 0x000fe200078e00ff */
[----:B------:R-:W-:Y:S01]  /*11900*/  ULEA UR10, UR5, UR10, 0x18 ;  /* 0x0000000a050a7291 */ /* 0x000fe2000f8ec0ff */
[----:B------:R-:W-:-:S02]  /*11910*/  IMAD.MOV.U32 R21, RZ, RZ, -0x16f0bd84 ;  /* 0xe90f427cff157424 */ /* 0x000fc400078e00ff */
[----:B0-----:R-:W-:Y:S02]  /*11920*/  HFMA2 R4, -RZ, RZ, -45376, 0.0102386474609375 ;  /* 0xf98a213eff047431 */ /* 0x001fe400000001ff */
[----:B------:R-:W-:Y:S01]  /*11930*/  IMAD.MOV.U32 R5, RZ, RZ, 0x3d06dd96 ;  /* 0x3d06dd96ff057424 */ /* 0x000fe200078e00ff */
[----:B------:R-:W-:Y:S01]  /*11940*/  MOV R7, 0x46bde64d ;  /* 0x46bde64d00077802 */ /* 0x000fe20000000f00 */
[----:B------:R-:W-:Y:S02]  /*11950*/  IMAD.MOV.U32 R6, RZ, RZ, -0x51fac123 ;  /* 0xae053eddff067424 */ /* 0x000fe400078e00ff */
[----:B---3--:R-:W-:Y:S02]  /*11960*/  HFMA2 R10, -RZ, RZ, 8016, 9.17911529541015625e-05 ;  /* 0x6fd40604ff0a7431 */ /* 0x008fe400000001ff */
[----:B------:R-:W-:Y:S01]  /*11970*/  IMAD.MOV.U32 R8, RZ, RZ, -0x4a72ab6f ;  /* 0xb58d5491ff087424 */ /* 0x000fe200078e00ff */
[----:B------:R0:W-:Y:S01]  /*11980*/  STL.128 [R1+0x230], R28 ;  /* 0x0002301c01007387 */ /* 0x0001e20000100c00 */
[----:B------:R-:W-:Y:S01]  /*11990*/  IMAD.MOV.U32 R9, RZ, RZ, 0x55dc471 ;  /* 0x055dc471ff097424 */ /* 0x000fe200078e00ff */
[----:B-1----:R-:W-:Y:S01]  /*119a0*/  MOV R13, 0x97e9bdd6 ;  /* 0x97e9bdd6000d7802 */ /* 0x002fe20000000f00 */
[----:B------:R-:W-:Y:S01]  /*119b0*/  IMAD.MOV.U32 R11, RZ, RZ, -0xeaafa0 ;  /* 0xff155060ff0b7424 */ /* 0x000fe200078e00ff */
[----:B------:R1:W-:Y:S01]  /*119c0*/  STL.128 [R1+0x240], R4 ;  /* 0x0002400401007387 */ /* 0x0003e20000100c00 */
[----:B------:R-:W-:-:S02]  /*119d0*/  IMAD.MOV.U32 R12, RZ, RZ, 0x24fb9819 ;  /* 0x24fb9819ff0c7424 */ /* 0x000fc400078e00ff */
[----:B--2---:R-:W-:Y:S02]  /*119e0*/  HFMA2 R18, -RZ, RZ, -5.23046875, 1604 ;  /* 0xc53b6644ff127431 */ /* 0x004fe400000001ff */
[----:B------:R-:W-:Y:S01]  /*119f0*/  IMAD.MOV.U32 R14, RZ, RZ, -0x33bcbf77 ;  /* 0xcc434089ff0e7424 */ /* 0x000fe200078e00ff */
[----:B------:R2:W-:Y:S01]  /*11a00*/  STL.128 [R1+0x250], R8 ;  /* 0x0002500801007387 */ /* 0x0005e20000100c00 */
[----:B------:R-:W-:Y:S01]  /*11a10*/  IMAD.MOV.U32 R15, RZ, RZ, 0x779ed967 ;  /* 0x779ed967ff0f7424 */ /* 0x000fe200078e00ff */
[C---:B------:R-:W-:Y:S01]  /*11a20*/  IADD3 R38, PT, PT, R1.reuse, 0x110, RZ ;  /* 0x0000011001267810 */ /* 0x040fe20007ffe0ff */
[----:B------:R-:W-:Y:S01]  /*11a30*/  IMAD.MOV.U32 R23, RZ, RZ, RZ ;  /* 0x000000ffff177224 */ /* 0x000fe200078e00ff */
[----:B------:R-:W-:Y:S01]  /*11a40*/  IADD3 R40, PT, PT, R1, 0x910, RZ ;  /* 0x0000091001287810 */ /* 0x000fe20007ffe0ff */
[----:B------:R-:W-:Y:S01]  /*11a50*/  IMAD.MOV.U32 R24, RZ, RZ, -0x62acd1cc ;  /* 0x9d532e34ff187424 */ /* 0x000fe200078e00ff */
[----:B------:R3:W-:Y:S01]  /*11a60*/  STL.128 [R1+0x260], R12 ;  /* 0x0002600c01007387 */ /* 0x0007e20000100c00 */
[----:B------:R-:W-:-:S02]  /*11a70*/  IMAD.MOV.U32 R25, RZ, RZ, -0x5faa0c5e ;  /* 0xa055f3a2ff197424 */ /* 0x000fc400078e00ff */
[----:B0-----:R-:W-:Y:S02]  /*11a80*/  HFMA2 R28, -RZ, RZ, 31.078125, -2.25 ;  /* 0x4fc5c080ff1c7431 */ /* 0x001fe400000001ff */
[----:B------:R-:W-:Y:S01]  /*11a90*/  IMAD.MOV.U32 R27, RZ, RZ, 0x75ebf6a4 ;  /* 0x75ebf6a4ff1b7424 */ /* 0x000fe200078e00ff */
[----:B------:R0:W-:Y:S01]  /*11aa0*/  STL.128 [R1+0x280], R20 ;  /* 0x0002801401007387 */ /* 0x0001e20000100c00 */
[----:B------:R-:W-:Y:S01]  /*11ab0*/  IMAD.MOV.U32 R16, RZ, RZ, -0x60d9fe09 ;  /* 0x9f2601f7ff107424 */ /* 0x000fe200078e00ff */
[----:B-1----:R-:W-:Y:S01]  /*11ac0*/  MOV R5, 0x48ed2b32 ;  /* 0x48ed2b3200057802 */ /* 0x002fe20000000f00 */
[----:B------:R-:W-:Y:S01]  /*11ad0*/  IMAD.MOV.U32 R4, RZ, RZ, -0x7c797ff7 ;  /* 0x83868009ff047424 */ /* 0x000fe200078e00ff */
[----:B------:R-:W-:Y:S01]  /*11ae0*/  MOV R31, 0x161a121c ;  /* 0x161a121c001f7802 */ /* 0x000fe20000000f00 */
[----:B------:R-:W-:Y:S02]  /*11af0*/  IMAD.MOV.U32 R6, RZ, RZ, -0x538feee2 ;  /* 0xac70111eff067424 */ /* 0x000fe400078e00ff */
[----:B--2---:R-:W-:-:S02]  /*11b00*/  HFMA2 R8, -RZ, RZ, -65504, 0.0004265308380126953125 ;  /* 0xfbff0efdff087431 */ /* 0x004fc400000001ff */
[----:B------:R-:W-:Y:S01]  /*11b10*/  IMAD.MOV.U32 R7, RZ, RZ, 0x4e725a6c ;  /* 0x4e725a6cff077424 */ /* 0x000fe200078e00ff */
[----:B------:R-:W-:Y:S01]  /*11b20*/  MOV R11, 0x27392d36 ;  /* 0x27392d36000b7802 */ /* 0x000fe20000000f00 */
[----:B------:R-:W-:Y:S01]  /*11b30*/  IMAD.MOV.U32 R9, RZ, RZ, 0x5638850f ;  /* 0x5638850fff097424 */ /* 0x000fe200078e00ff */
[----:B------:R1:W-:Y:S01]  /*11b40*/  STL.128 [R1+0x220], R24 ;  /* 0x0002201801007387 */ /* 0x0003e20000100c00 */
[----:B------:R-:W-:Y:S02]  /*11b50*/  IMAD.MOV.U32 R10, RZ, RZ, 0x1ed5ae3d ;  /* 0x1ed5ae3dff0a7424 */ /* 0x000fe400078e00ff */
[----:B---3--:R-:W-:Y:S02]  /*11b60*/  HFMA2 R14, -RZ, RZ, -42.625, 243.375 ;  /* 0xd1545b9bff0e7431 */ /* 0x008fe400000001ff */
[----:B------:R-:W-:Y:S01]  /*11b70*/  IMAD.MOV.U32 R12, RZ, RZ, 0x64d90f0a ;  /* 0x64d90f0aff0c7424 */ /* 0x000fe200078e00ff */
[----:B------:R2:W-:Y:S01]  /*11b80*/  STL.128 [R1+0x290], R4 ;  /* 0x0002900401007387 */ /* 0x0005e20000100c00 */
[----:B------:R-:W-:Y:S01]  /*11b90*/  IMAD.MOV.U32 R13, RZ, RZ, 0x21a65c68 ;  /* 0x21a65c68ff0d7424 */ /* 0x000fe200078e00ff */
[----:B0-----:R-:W-:Y:S01]  /*11ba0*/  MOV R21, 0xdcc623cb ;  /* 0xdcc623cb00157802 */ /* 0x001fe20000000f00 */
[----:B------:R-:W-:Y:S01]  /*11bb0*/  IMAD.MOV.U32 R15, RZ, RZ, 0x3a2e3624 ;  /* 0x3a2e3624ff0f7424 */ /* 0x000fe200078e00ff */
[----:B------:R0:W-:Y:S01]  /*11bc0*/  STL.128 [R1+0x2a0], R8 ;  /* 0x0002a00801007387 */ /* 0x0001e20000100c00 */
[----:B------:R-:W-:Y:S01]  /*11bd0*/  IMAD.MOV.U32 R17, RZ, RZ, -0x430a8da4 ;  /* 0xbcf5725cff117424 */ /* 0x000fe200078e00ff */
[----:B------:R-:W-:Y:S01]  /*11be0*/  UIADD3 UR4, UPT, UPT, UR6, 0x3, URZ ;  /* 0x0000000306047890 */ /* 0x000fe2000fffe0ff */
[----:B------:R-:W-:Y:S01]  /*11bf0*/  IMAD.MOV.U32 R19, RZ, RZ, 0x347efb5b ;  /* 0x347efb5bff137424 */ /* 0x000fe200078e00ff */
[----:B------:R3:W-:Y:S01]  /*11c00*/  STL.128 [R1+0x2b0], R12 ;  /* 0x0002b00c01007387 */ /* 0x0007e20000100c00 */
[----:B------:R-:W-:Y:S01]  /*11c10*/  IMAD.MOV.U32 R29, RZ, RZ, -0x5ddf239f ;  /* 0xa220dc61ff1d7424 */ /* 0x000fe200078e00ff */
[----:B------:R-:W-:Y:S01]  /*11c20*/  UIADD3 UR5, UPT, UPT, UR7, 0x10, URZ ;  /* 0x0000001007057890 */ /* 0x000fe2000fffe0ff */
[----:B------:R-:W-:Y:S01]  /*11c30*/  IMAD.MOV.U32 R30, RZ, RZ, 0x694b775a ;  /* 0x694b775aff1e7424 */ /* 0x000fe200078e00ff */
[----:B------:R4:W-:Y:S01]  /*11c40*/  STL.128 [R1+0x310], R16 ;  /* 0x0003101001007387 */ /* 0x0009e20000100c00 */
[----:B------:R-:W-:Y:S01]  /*11c50*/  IMAD.MOV.U32 R20, RZ, RZ, 0x7629438b ;  /* 0x7629438bff147424 */ /* 0x000fe200078e00ff */
[----:B-1----:R-:W-:Y:S01]  /*11c60*/  MOV R25, 0xfe75793 ;  /* 0x0fe7579300197802 */ /* 0x002fe20000000f00 */
[----:B------:R-:W-:-:S02]  /*11c70*/  IMAD.MOV.U32 R22, RZ, RZ, 0x68fcedb6 ;  /* 0x68fcedb6ff167424 */ /* 0x000fc400078e00ff */
[----:B--2---:R-:W-:Y:S02]  /*11c80*/  HFMA2 R6, -RZ, RZ, 3.9375, 0.012176513671875 ;  /* 0x43e0223cff067431 */ /* 0x004fe400000001ff */
[----:B------:R-:W-:Y:S01]  /*11c90*/  IMAD.MOV.U32 R4, RZ, RZ, 0xaba93e2 ;  /* 0x0aba93e2ff047424 */ /* 0x000fe200078e00ff */
[----:B------:R1:W-:Y:S01]  /*11ca0*/  STL.128 [R1+0x2d0], R28 ;  /* 0x0002d01c01007387 */ /* 0x0003e20000100c00 */
[----:B------:R-:W-:Y:S01]  /*11cb0*/  IMAD.MOV.U32 R5, RZ, RZ, -0x1ad55f40 ;  /* 0xe52aa0c0ff057424 */ /* 0x000fe200078e00ff */
[----:B0-----:R-:W-:Y:S01]  /*11cc0*/  MOV R9, 0xadc78bf2 ;  /* 0xadc78bf200097802 */ /* 0x001fe20000000f00 */
[----:B------:R-:W-:Y:S01]  /*11cd0*/  IMAD.MOV.U32 R7, RZ, RZ, 0x1d171b12 ;  /* 0x1d171b12ff077424 */ /* 0x000fe200078e00ff */
[----:B------:R-:W-:Y:S01]  /*11ce0*/  UIADD3 UR6, UPT, UPT, UR8, 0x10, URZ ;  /* 0x0000001008067890 */ /* 0x000fe2000fffe0ff */
[----:B------:R-:W-:Y:S02]  /*11cf0*/  IMAD.MOV.U32 R8, RZ, RZ, 0xb0d090e ;  /* 0x0b0d090eff087424 */ /* 0x000fe400078e00ff */
[----:B---3--:R-:W-:-:S02]  /*11d00*/  HFMA2 R12, -RZ, RZ, -7.7784061431884765625e-05, -10936 ;  /* 0x8519f157ff0c7431 */ /* 0x008fc400000001ff */
[----:B------:R-:W-:Y:S01]  /*11d10*/  IMAD.MOV.U32 R10, RZ, RZ, -0x465749d3 ;  /* 0xb9a8b62dff0a7424 */ /* 0x000fe200078e00ff */
[----:B------:R-:W-:Y:S01]  /*11d20*/  MOV R15, 0xfd607fa3 ;  /* 0xfd607fa3000f7802 */ /* 0x000fe20000000f00 */
[----:B------:R-:W-:Y:S01]  /*11d30*/  IMAD.MOV.U32 R11, RZ, RZ, -0x3756e1ec ;  /* 0xc8a91e14ff0b7424 */ /* 0x000fe200078e00ff */
[----:B------:R0:W-:Y:S01]  /*11d40*/  STL.128 [R1+0x2e0], R4 ;  /* 0x0002e00401007387 */ /* 0x0001e20000100c00 */
[----:B------:R-:W-:Y:S02]  /*11d50*/  IMAD.MOV.U32 R13, RZ, RZ, 0x4c0775af ;  /* 0x4c0775afff0d7424 */ /* 0x000fe400078e00ff */
[----:B----4-:R-:W-:Y:S02]  /*11d60*/  HFMA2 R17, -RZ, RZ, -2416, -146 ;  /* 0xe8b8d890ff117431 */ /* 0x010fe400000001ff */
[----:B------:R-:W-:Y:S01]  /*11d70*/  IMAD.MOV.U32 R14, RZ, RZ, -0x44226612 ;  /* 0xbbdd99eeff0e7424 */ /* 0x000fe200078e00ff */
[----:B------:R2:W-:Y:S01]  /*11d80*/  STL.128 [R1+0x2f0], R8 ;  /* 0x0002f00801007387 */ /* 0x0005e20000100c00 */
[----:B------:R-:W-:Y:S01]  /*11d90*/  IMAD.MOV.U32 R23, RZ, RZ, 0x63f1e4b8 ;  /* 0x63f1e4b8ff177424 */ /* 0x000fe200078e00ff */
[----:B-1----:R-:W-:Y:S01]  /*11da0*/  MOV R30, 0xd82c7d56 ;  /* 0xd82c7d56001e7802 */ /* 0x002fe20000000f00 */
[----:B------:R-:W-:Y:S01]  /*11db0*/  IMAD.MOV.U32 R24, RZ, RZ, -0x4e98f5f4 ;  /* 0xb1670a0cff187424 */ /* 0x000fe200078e00ff */
[----:B------:R1:W-:Y:S01]  /*11dc0*/  STL.128 [R1+0x300], R12 ;  /* 0x0003000c01007387 */ /* 0x0003e20000100c00 */
[----:B------:R-:W-:Y:S01]  /*11dd0*/  IMAD.MOV.U32 R26, RZ, RZ, -0x2d69114c ;  /* 0xd296eeb4ff1a7424 */ /* 0x000fe200078e00ff */
[----:B------:R-:W-:Y:S01]  /*11de0*/  UIADD3 UR7, UPT, UPT, UR9, 0x10, URZ ;  /* 0x0000001009077890 */ /* 0x000fe2000fffe0ff */
[----:B------:R-:W-:Y:S01]  /*11df0*/  IMAD.MOV.U32 R27, RZ, RZ, -0x616e64e5 ;  /* 0x9e919b1bff1b7424 */ /* 0x000fe200078e00ff */
[----:B------:R3:W-:Y:S01]  /*11e00*/  STL.128 [R1+0x320], R20 ;  /* 0x0003201401007387 */ /* 0x0007e20000100c00 */
[----:B------:R-:W-:Y:S01]  /*11e10*/  IMAD.MOV.U32 R28, RZ, RZ, -0x3b730358 ;  /* 0xc48cfca8ff1c7424 */ /* 0x000fe200078e00ff */
[----:B------:R-:W-:Y:S01]  /*11e20*/  UIADD3 UR8, UPT, UPT, UR10, 0x10, URZ ;  /* 0x000000100a087890 */ /* 0x000fe2000fffe0ff */
[----:B------:R-:W-:-:S02]  /*11e30*/  IMAD.MOV.U32 R29, RZ, RZ, 0x1a3ff0a0 ;  /* 0x1a3ff0a0ff1d7424 */ /* 0x000fc400078e00ff */
[----:B0-----:R-:W-:Y:S02]  /*11e40*/  HFMA2 R4, -RZ, RZ, -13.71875, 0.1824951171875 ;  /* 0xcadc31d7ff047431 */ /* 0x001fe400000001ff */
[----:B------:R-:W-:Y:S01]  /*11e50*/  IMAD.MOV.U32 R5, RZ, RZ, 0x10856342 ;  /* 0x10856342ff057424 */ /* 0x000fe200078e00ff */
[----:B------:R-:W-:Y:S01]  /*11e60*/  MOV R7, 0x2011c684 ;  /* 0x2011c68400077802 */ /* 0x000fe20000000f00 */
[----:B------:R-:W-:Y:S02]  /*11e70*/  IMAD.MOV.U32 R6, RZ, RZ, 0x40229713 ;  /* 0x40229713ff067424 */ /* 0x000fe400078e00ff */
[----:B--2---:R-:W-:Y:S02]  /*11e80*/  HFMA2 R10, -RZ, RZ, 0.00063419342041015625, -46528 ;  /* 0x1132f9aeff0a7431 */ /* 0x004fe400000001ff */
[----:B------:R-:W-:Y:S01]  /*11e90*/  IMAD.MOV.U32 R8, RZ, RZ, 0x7d244a85 ;  /* 0x7d244a85ff087424 */ /* 0x000fe200078e00ff */
[----:B------:R0:W-:Y:S01]  /*11ea0*/  STL.128 [R1+0x2c0], R24 ;  /* 0x0002c01801007387 */ /* 0x0001e20000100c00 */
[----:B------:R-:W-:Y:S01]  /*11eb0*/  IMAD.MOV.U32 R9, RZ, RZ, -0x7c2442e ;  /* 0xf83dbbd2ff097424 */ /* 0x000fe200078e00ff */
[----:B-1----:R-:W-:Y:S01]  /*11ec0*/  MOV R13, 0xf330b2dc ;  /* 0xf330b2dc000d7802 */ /* 0x002fe20000000f00 */
[----:B------:R-:W-:Y:S01]  /*11ed0*/  IMAD.MOV.U32 R11, RZ, RZ, 0x6da129c7 ;  /* 0x6da129c7ff0b7424 */ /* 0x000fe200078e00ff */
[----:B------:R1:W-:Y:S01]  /*11ee0*/  STL.128 [R1+0x330], R4 ;  /* 0x0003300401007387 */ /* 0x0003e20000100c00 */
[----:B------:R-:W-:-:S02]  /*11ef0*/  IMAD.MOV.U32 R12, RZ, RZ, 0x4b2f9e1d ;  /* 0x4b2f9e1dff0c7424 */ /* 0x000fc400078e00ff */
[----:B---3--:R-:W-:Y:S02]  /*11f00*/  HFMA2 R23, -RZ, RZ, -0.220947265625, 0.0226898193359375 ;  /* 0xb31225cfff177431 */ /* 0x008fe400000001ff */
[----:B------:R-:W-:Y:S01]  /*11f10*/  IMAD.MOV.U32 R14, RZ, RZ, -0x13ad79f3 ;  /* 0xec52860dff0e7424 */ /* 0x000fe200078e00ff */
[----:B------:R2:W-:Y:S01]  /*11f20*/  STL.128 [R1+0x340], R8 ;  /* 0x0003400801007387 */ /* 0x0005e20000100c00 */
[----:B------:R-:W-:Y:S01]  /*11f30*/  IMAD.MOV.U32 R15, RZ, RZ, -0x2f1c3e89 ;  /* 0xd0e3c177ff0f7424 */ /* 0x000fe200078e00ff */
[----:B------:R-:W-:Y:S01]  /*11f40*/  MOV R20, 0xbe805d9f ;  /* 0xbe805d9f00147802 */ /* 0x000fe20000000f00 */
[----:B------:R-:W-:Y:S01]  /*11f50*/  IMAD.MOV.U32 R31, RZ, RZ, -0x106fccde ;  /* 0xef903322ff1f7424 */ /* 0x000fe200078e00ff */
[----:B------:R-:W-:Y:S01]  /*11f60*/  UMOV UR9, 0x7 ;  /* 0x0000000700097882 */ /* 0x000fe20000000000 */
[----:B------:R-:W-:Y:S01]  /*11f70*/  IMAD.MOV.U32 R16, RZ, RZ, -0x3dec720a ;  /* 0xc2138df6ff107424 */ /* 0x000fe200078e00ff */
[----:B------:R3:W-:Y:S01]  /*11f80*/  STL.128 [R1+0x350], R12 ;  /* 0x0003500c01007387 */ /* 0x0007e20000100c00 */
[----:B------:R-:W-:-:S02]  /*11f90*/  IMAD.MOV.U32 R18, RZ, RZ, 0x5ef7392e ;  /* 0x5ef7392eff127424 */ /* 0x000fc400078e00ff */
[----:B0-----:R-:W-:Y:S02]  /*11fa0*/  HFMA2 R24, -RZ, RZ, 4184, -0.2239990234375 ;  /* 0x6c16b32bff187431 */ /* 0x001fe400000001ff */
[----:B------:R-:W-:Y:S01]  /*11fb0*/  IMAD.MOV.U32 R19, RZ, RZ, -0xa503c7e ;  /* 0xf5afc382ff137424 */ /* 0x000fe200078e00ff */
[----:B------:R0:W-:Y:S01]  /*11fc0*/  STL.128 [R1+0x370], R28 ;  /* 0x0003701c01007387 */ /* 0x0001e20000100c00 */
[----:B------:R-:W-:Y:S02]  /*11fd0*/  IMAD.MOV.U32 R21, RZ, RZ, 0x7c93d069 ;  /* 0x7c93d069ff157424 */ /* 0x000fe400078e00ff */
[----:B-1----:R-:W-:Y:S02]  /*11fe0*/  HFMA2 R5, -RZ, RZ, -2.908203125, 0.60595703125 ;  /* 0xc1d138d9ff057431 */ /* 0x002fe400000001ff */
[----:B------:R-:W-:Y:S01]  /*11ff0*/  IMAD.MOV.U32 R4, RZ, RZ, -0x38b1b679 ;  /* 0xc74e4987ff047424 */ /* 0x000fe200078e00ff */
[----:B------:R1:W-:Y:S01]  /*12000*/  STL.128 [R1+0x3b0], R16 ;  /* 0x0003b01001007387 */ /* 0x0003e20000100c00 */
[----:B------:R-:W-:-:S02]  /*12010*/  IMAD.MOV.U32 R6, RZ, RZ, -0x15d3574 ;  /* 0xfea2ca8cff067424 */ /* 0x000fc400078e00ff */
[----:B--2---:R-:W-:Y:S02]  /*12020*/  HFMA2 R11, -RZ, RZ, -0.0185394287109375, -0.08197021484375 ;  /* 0xa4bfad3fff0b7431 */ /* 0x004fe400000001ff */
[----:B------:R-:W-:Y:S01]  /*12030*/  IMAD.MOV.U32 R7, RZ, RZ, 0x360bd498 ;  /* 0x360bd498ff077424 */ /* 0x000fe200078e00ff */
[----:B------:R-:W-:Y:S01]  /*12040*/  MOV R8, 0xcf81f5a6 ;  /* 0xcf81f5a600087802 */ /* 0x000fe20000000f00 */
[----:B------:R-:W-:Y:S01]  /*12050*/  IMAD.MOV.U32 R9, RZ, RZ, 0x28de7aa5 ;  /* 0x28de7aa5ff097424 */ /* 0x000fe200078e00ff */
[----:B------:R-:W-:Y:S01]  /*12060*/  MOV R27, 0x2264e947 ;  /* 0x2264e947001b7802 */ /* 0x000fe20000000f00 */
[----:B------:R-:W-:Y:S01]  /*12070*/  IMAD.MOV.U32 R10, RZ, RZ, 0x268eb7da ;  /* 0x268eb7daff0a7424 */ /* 0x000fe200078e00ff */
[----:B---3--:R-:W-:Y:S01]  /*12080*/  MOV R14, 0x9bcc5f6a ;  /* 0x9bcc5f6a000e7802 */ /* 0x008fe20000000f00 */
[----:B------:R-:W-:Y:S01]  /*12090*/  IMAD.MOV.U32 R12, RZ, RZ, -0x1b62c5d4 ;  /* 0xe49d3a2cff0c7424 */ /* 0x000fe200078e00ff */
[----:B------:R2:W-:Y:S01]  /*120a0*/  STL.128 [R1+0x380], R4 ;  /* 0x0003800401007387 */ /* 0x0005e20000100c00 */
[----:B------:R-:W-:-:S02]  /*120b0*/  IMAD.MOV.U32 R13, RZ, RZ, 0xd927850 ;  /* 0x0d927850ff0d7424 */ /* 0x000fc400078e00ff */
[----:B0-----:R-:W-:Y:S02]  /*120c0*/  HFMA2 R29, -RZ, RZ, 0.1605224609375, 1.791015625 ;  /* 0x31233f2aff1d7431 */ /* 0x001fe400000001ff */
[----:B------:R-:W-:Y:S01]  /*120d0*/  IMAD.MOV.U32 R15, RZ, RZ, 0x62467e54 ;  /* 0x62467e54ff0f7424 */ /* 0x000fe200078e00ff */
[----:B------:R0:W-:Y:S01]  /*120e0*/  STL.128 [R1+0x390], R8 ;  /* 0x0003900801007387 */ /* 0x0001e20000100c00 */
[----:B------:R-:W-:Y:S01]  /*120f0*/  IMAD.MOV.U32 R22, RZ, RZ, -0x56d22a91 ;  /* 0xa92dd56fff167424 */ /* 0x000fe200078e00ff */
[----:B-1----:R-:W-:Y:S01]  /*12100*/  MOV R16, 0xe3b5d19e ;  /* 0xe3b5d19e00107802 */ /* 0x002fe20000000f00 */
[----:B------:R-:W-:Y:S01]  /*12110*/  IMAD.MOV.U32 R25, RZ, RZ, -0x66468f57 ;  /* 0x99b970a9ff197424 */ /* 0x000fe200078e00ff */
[----:B------:R1:W-:Y:S01]  /*12120*/  STL.128 [R1+0x3a0], R12 ;  /* 0x0003a00c01007387 */ /* 0x0003e20000100c00 */
[----:B------:R-:W-:Y:S01]  /*12130*/  IMAD.MOV.U32 R26, RZ, RZ, -0x5b76bef ;  /* 0xfa489411ff1a7424 */ /* 0x000fe200078e00ff */
[----:B------:R-:W-:Y:S01]  /*12140*/  MOV R19, 0x7f516546 ;  /* 0x7f51654600137802 */ /* 0x000fe20000000f00 */
[----:B------:R-:W-:Y:S01]  /*12150*/  IMAD.MOV.U32 R17, RZ, RZ, 0x1b886a4c ;  /* 0x1b886a4cff117424 */ /* 0x000fe200078e00ff */
[----:B------:R3:W-:Y:S01]  /*12160*/  STL.128 [R1+0x3c0], R20 ;  /* 0x0003c01401007387 */ /* 0x0007e20000100c00 */
[----:B------:R-:W-:-:S02]  /*12170*/  IMAD.MOV.U32 R18, RZ, RZ, -0x47e0d33f ;  /* 0xb81f2cc1ff127424 */ /* 0x000fc400078e00ff */
[----:B------:R-:W-:Y:S01]  /*12180*/  IMAD.MOV.U32 R28, RZ, RZ, -0x504d5bcf ;  /* 0xafb2a431ff1c7424 */ /* 0x000fe200078e00ff */
[----:B--2---:R-:W-:Y:S01]  /*12190*/  MOV R6, 0x6e639ce8 ;  /* 0x6e639ce800067802 */ /* 0x004fe20000000f00 */
[----:B------:R-:W-:Y:S01]  /*121a0*/  IMAD.MOV.U32 R4, RZ, RZ, 0x3b99acc8 ;  /* 0x3b99acc8ff047424 */ /* 0x000fe200078e00ff */
[----:B------:R2:W-:Y:S01]  /*121b0*/  STL.128 [R1+0x360], R24 ;  /* 0x0003601801007387 */ /* 0x0005e20000100c00 */
[----:B------:R-:W-:Y:S02]  /*121c0*/  IMAD.MOV.U32 R5, RZ, RZ, -0x5882e7f0 ;  /* 0xa77d1810ff057424 */ /* 0x000fe400078e00ff */
[----:B0-----:R-:W-:Y:S02]  /*121d0*/  HFMA2 R9, -RZ, RZ, -16768, 173.75 ;  /* 0xf418596eff097431 */ /* 0x001fe400000001ff */
[----:B------:R-:W-:Y:S01]  /*121e0*/  IMAD.MOV.U32 R7, RZ, RZ, 0x7bbb3bdb ;  /* 0x7bbb3bdbff077424 */ /* 0x000fe200078e00ff */
[----:B------:R0:W-:Y:S01]  /*121f0*/  STL.128 [R1+0x450], R16 ;  /* 0x0004501001007387 */ /* 0x0001e20000100c00 */
[----:B------:R-:W-:-:S02]  /*12200*/  IMAD.MOV.U32 R8, RZ, RZ, 0x97826cd ;  /* 0x097826cdff087424 */ /* 0x000fc400078e00ff */
[----:B-1----:R-:W-:Y:S01]  /*12210*/  HFMA2 R15, -RZ, RZ, -1768, 0.00144863128662109375 ;  /* 0xe6e815efff0f7431 */ /* 0x002fe200000001ff */
[----:B------:R-:W-:Y:S01]  /*12220*/  MOV R12, 0x656e95e6 ;  /* 0x656e95e6000c7802 */ /* 0x000fe20000000f00 */
[----:B------:R-:W-:Y:S01]  /*12230*/  IMAD.MOV.U32 R13, RZ, RZ, 0x7ee6ffaa ;  /* 0x7ee6ffaaff0d7424 */ /* 0x000fe200078e00ff */
[----:B------:R1:W-:Y:S01]  /*12240*/  STL.128 [R1+0x3d0], R4 ;  /* 0x0003d00401007387 */ /* 0x0003e20000100c00 */
[----:B------:R-:W-:Y:S02]  /*12250*/  IMAD.MOV.U32 R14, RZ, RZ, 0x8cfbc21 ;  /* 0x08cfbc21ff0e7424 */ /* 0x000fe400078e00ff */
[----:B---3--:R-:W-:Y:S02]  /*12260*/  HFMA2 R22, -RZ, RZ, 15264, -0.00012171268463134765625 ;  /* 0x737487faff167431 */ /* 0x008fe400000001ff */
[----:B------:R-:W-:Y:S02]  /*12270*/  IMAD.MOV.U32 R10, RZ, RZ, 0x1b79aec ;  /* 0x01b79aecff0a7424 */ /* 0x000fe400078e00ff */
[----:B------:R-:W-:Y:S01]  /*12280*/  IMAD.MOV.U32 R11, RZ, RZ, -0x5765b07d ;  /* 0xa89a4f83ff0b7424 */ /* 0x000fe200078e00ff */
[----:B------:R3:W-:Y:S01]  /*12290*/  STL.128 [R1+0x3f0], R12 ;  /* 0x0003f00c01007387 */ /* 0x0007e20000100c00 */
[----:B------:R-:W-:Y:S01]  /*122a0*/  IMAD.MOV.U32 R30, RZ, RZ, 0x3094a5c6 ;  /* 0x3094a5c6ff1e7424 */ /* 0x000fe200078e00ff */
[----:B--2---:R-:W-:Y:S01]  /*122b0*/  MOV R26, 0xd4099fea ;  /* 0xd4099fea001a7802 */ /* 0x004fe20000000f00 */
[----:B------:R-:W-:Y:S01]  /*122c0*/  IMAD.MOV.U32 R31, RZ, RZ, -0x3f995dcb ;  /* 0xc066a235ff1f7424 */ /* 0x000fe200078e00ff */
[----:B------:R2:W-:Y:S01]  /*122d0*/  STL.128 [R1+0x3e0], R8 ;  /* 0x0003e00801007387 */ /* 0x0005e20000100c00 */
[----:B------:R-:W-:-:S02]  /*122e0*/  IMAD.MOV.U32 R20, RZ, RZ, 0x4ea5e9d ;  /* 0x04ea5e9dff147424 */ /* 0x000fc400078e00ff */
[----:B0-----:R-:W-:Y:S02]  /*122f0*/  HFMA2 R18, -RZ, RZ, 17856, 4384 ;  /* 0x745c6c48ff127431 */ /* 0x001fe400000001ff */
[----:B------:R-:W-:Y:S01]  /*12300*/  IMAD.MOV.U32 R21, RZ, RZ, 0x5d358c01 ;  /* 0x5d358c01ff157424 */ /* 0x000fe200078e00ff */
[----:B------:R0:W-:Y:S01]  /*12310*/  STL.128 [R1+0x410], R28 ;  /* 0x0004101c01007387 */ /* 0x0001e20000100c00 */
[----:B------:R-:W-:Y:S02]  /*12320*/  IMAD.MOV.U32 R23, RZ, RZ, 0x2e410bfb ;  /* 0x2e410bfbff177424 */ /* 0x000fe400078e00ff */
[----:B-1----:R-:W-:Y:S01]  /*12330*/  HFMA2 R7, -RZ, RZ, 0.00142669677734375, -0.0281219482421875 ;  /* 0x15d8a733ff077431 */ /* 0x002fe200000001ff */
[----:B------:R-:W-:Y:S01]  /*12340*/  MOV R4, 0x37bc4e74 ;  /* 0x37bc4e7400047802 */ /* 0x000fe20000000f00 */
[----:B------:R-:W-:Y:S02]  /*12350*/  IMAD.MOV.U32 R5, RZ, RZ, -0x59357d04 ;  /* 0xa6ca82fcff057424 */ /* 0x000fe400078e00ff */
[----:B------:R-:W-:Y:S01]  /*12360*/  IMAD.MOV.U32 R6, RZ, RZ, -0x4f2f6f20 ;  /* 0xb0d090e0ff067424 */ /* 0x000fe200078e00ff */
[----:B------:R1:W-:Y:S01]  /*12370*/  STL.128 [R1+0x460], R20 ;  /* 0x0004601401007387 */ /* 0x0003e20000100c00 */
[----:B---3--:R-:W-:-:S02]  /*12380*/  HFMA2 R13, -RZ, RZ, 22.75, -7436 ;  /* 0x4db0ef43ff0d7431 */ /* 0x008fc400000001ff */
[----:B------:R-:W-:Y:S02]  /*12390*/  IMAD.MOV.U32 R12, RZ, RZ, -0x7229b28a ;  /* 0x8dd64d76ff0c7424 */ /* 0x000fe400078e00ff */
[----:B------:R-:W-:Y:S01]  /*123a0*/  IMAD.MOV.U32 R14, RZ, RZ, 0x544daacc ;  /* 0x544daaccff0e7424 */ /* 0x000fe200078e00ff */
[----:B--2---:R-:W-:Y:S01]  /*123b0*/  MOV R10, 0xe50cd7f ;  /* 0x0e50cd7f000a7802 */ /* 0x004fe20000000f00 */
[----:B------:R-:W-:Y:S01]  /*123c0*/  IMAD.MOV.U32 R8, RZ, RZ, 0x4a9804f1 ;  /* 0x4a9804f1ff087424 */ /* 0x000fe200078e00ff */
[----:B------:R2:W-:Y:S01]  /*123d0*/  STL.128 [R1+0x420], R4 ;  /* 0x0004200401007387 */ /* 0x0005e20000100c00 */
[----:B------:R-:W-:Y:S02]  /*123e0*/  IMAD.MOV.U32 R9, RZ, RZ, -0x82513bf ;  /* 0xf7daec41ff097424 */ /* 0x000fe400078e00ff */
[----:B0-----:R-:W-:Y:S02]  /*123f0*/  HFMA2 R28, -RZ, RZ, -3482, -30000 ;  /* 0xeacdf753ff1c7431 */ /* 0x001fe400000001ff */
[----:B------:R-:W-:Y:S01]  /*12400*/  IMAD.MOV.U32 R11, RZ, RZ, 0x2ff69117 ;  /* 0x2ff69117ff0b7424 */ /* 0x000fe200078e00ff */
[----:B------:R-:W-:Y:S01]  /*12410*/  MOV R31, 0x86db4478 ;  /* 0x86db4478001f7802 */ /* 0x000fe20000000f00 */
[----:B------:R-:W-:-:S02]  /*12420*/  IMAD.MOV.U32 R15, RZ, RZ, -0x20fb691c ;  /* 0xdf0496e4ff0f7424 */ /* 0x000fc400078e00ff */
[----:B------:R-:W-:Y:S01]  /*12430*/  IMAD.MOV.U32 R24, RZ, RZ, -0x26641846 ;  /* 0xd99be7baff187424 */ /* 0x000fe200078e00ff */
[----:B------:R0:W-:Y:S01]  /*12440*/  STL.128 [R1+0x430], R8 ;  /* 0x0004300801007387 */ /* 0x0001e20000100c00 */
[----:B------:R-:W-:Y:S01]  /*12450*/  IMAD.MOV.U32 R25, RZ, RZ, -0x31c990b6 ;  /* 0xce366f4aff197424 */ /* 0x000fe200078e00ff */
[----:B-1----:R-:W-:Y:S01]  /*12460*/  MOV R21, 0x65417e53 ;  /* 0x65417e5300157802 */ /* 0x002fe20000000f00 */
[----:B------:R-:W-:Y:S01]  /*12470*/  IMAD.MOV.U32 R27, RZ, RZ, -0x29834fd7 ;  /* 0xd67cb029ff1b7424 */ /* 0x000fe200078e00ff */
[----:B------:R1:W-:Y:S01]  /*12480*/  STL.128 [R1+0x440], R12 ;  /* 0x0004400c01007387 */ /* 0x0003e20000100c00 */
[----:B------:R-:W-:Y:S02]  /*12490*/  IMAD.MOV.U32 R16, RZ, RZ, 0x6184cb7b ;  /* 0x6184cb7bff107424 */ /* 0x000fe400078e00ff */
[----:B------:R-:W-:Y:S01]  /*124a0*/  IMAD.MOV.U32 R17, RZ, RZ, 0x70b632d5 ;  /* 0x70b632d5ff117424 */ /* 0x000fe200078e00ff */
[----:B--2---:R-:W-:Y:S01]  /*124b0*/  MOV R5, 0x52d2db92 ;  /* 0x52d2db9200057802 */ /* 0x004fe20000000f00 */
[----:B------:R-:W-:Y:S01]  /*124c0*/  IMAD.MOV.U32 R4, RZ, RZ, 0x5a1d67b3 ;  /* 0x5a1d67b3ff047424 */ /* 0x000fe200078e00ff */
[----:B------:R2:W-:Y:S01]  /*124d0*/  STL.128 [R1+0x400], R24 ;  /* 0x0004001801007387 */ /* 0x0005e20000100c00 */
[----:B------:R-:W-:-:S02]  /*124e0*/  IMAD.MOV.U32 R6, RZ, RZ, 0x335610e9 ;  /* 0x335610e9ff067424 */ /* 0x000fc400078e00ff */
[----:B------:R-:W-:Y:S02]  /*124f0*/  IMAD.MOV.U32 R7, RZ, RZ, 0x1347d66d ;  /* 0x1347d66dff077424 */ /* 0x000fe400078e00ff */
[----:B------:R-:W-:Y:S02]  /*12500*/  IMAD.MOV.U32 R19, RZ, RZ, 0x4257b8d0 ;  /* 0x4257b8d0ff137424 */ /* 0x000fe400078e00ff */
[----:B0-----:R-:W-:Y:S02]  /*12510*/  HFMA2 R8, -RZ, RZ, -0.0002672672271728515625, -121.625 ;  /* 0x8c61d79aff087431 */ /* 0x001fe400000001ff */
[----:B------:R-:W-:Y:S01]  /*12520*/  IMAD.MOV.U32 R9, RZ, RZ, 0x7a0ca137 ;  /* 0x7a0ca137ff097424 */ /* 0x000fe200078e00ff */
[----:B------:R-:W-:Y:S01]  /*12530*/  MOV R11, 0x893c13eb ;  /* 0x893c13eb000b7802 */ /* 0x000fe20000000f00 */
[----:B------:R-:W-:Y:S02]  /*12540*/  IMAD.MOV.U32 R10, RZ, RZ, -0x71eb07a7 ;  /* 0x8e14f859ff0a7424 */ /* 0x000fe400078e00ff */
[----:B-1----:R-:W-:-:S02]  /*12550*/  HFMA2 R14, -RZ, RZ, -6036, 0.004764556884765625 ;  /* 0xede51ce1ff0e7431 */ /* 0x002fc400000001ff */
[----:B------:R-:W-:Y:S01]  /*12560*/  IMAD.MOV.U32 R12, RZ, RZ, -0x11d85632 ;  /* 0xee27a9ceff0c7424 */ /* 0x000fe200078e00ff */
[----:B------:R0:W-:Y:S01]  /*12570*/  STL.128 [R1+0x470], R4 ;  /* 0x0004700401007387 */ /* 0x0001e20000100c00 */
[----:B------:R-:W-:Y:S02]  /*12580*/  IMAD.MOV.U32 R13, RZ, RZ, 0x35c961b7 ;  /* 0x35c961b7ff0d7424 */ /* 0x000fe400078e00ff */
[----:B------:R-:W-:Y:S01]  /*12590*/  IMAD.MOV.U32 R15, RZ, RZ, 0x3cb1477a ;  /* 0x3cb1477aff0f7424 */ /* 0x000fe200078e00ff */
[----:B------:R1:W-:Y:S01]  /*125a0*/  STL.128 [R1+0x480], R8 ;  /* 0x0004800801007387 */ /* 0x0003e20000100c00 */
[----:B------:R-:W-:Y:S01]  /*125b0*/  IMAD.MOV.U32 R29, RZ, RZ, 0x5baafd5f ;  /* 0x5baafd5fff1d7424 */ /* 0x000fe200078e00ff */
[----:B--2---:R-:W-:Y:S01]  /*125c0*/  MOV R25, 0x3f73f255 ;  /* 0x3f73f25500197802 */ /* 0x004fe20000000f00 */
[----:B------:R-:W-:Y:S01]  /*125d0*/  IMAD.MOV.U32 R30, RZ, RZ, 0x146f3ddf ;  /* 0x146f3ddfff1e7424 */ /* 0x000fe200078e00ff */
[----:B------:R2:W-:Y:S01]  /*125e0*/  STL.128 [R1+0x490], R12 ;  /* 0x0004900c01007387 */ /* 0x0005e20000100c00 */
[----:B------:R-:W-:-:S02]  /*125f0*/  IMAD.MOV.U32 R20, RZ, RZ, -0x580baeb0 ;  /* 0xa7f45150ff147424 */ /* 0x000fc400078e00ff */
[----:B------:R-:W-:Y:S01]  /*12600*/  IMAD.MOV.U32 R22, RZ, RZ, -0x5be8e53d ;  /* 0xa4171ac3ff167424 */ /* 0x000fe200078e00ff */
[----:B------:R3:W-:Y:S01]  /*12610*/  STL.128 [R1+0x4f0], R16 ;  /* 0x0004f01001007387 */ /* 0x0007e20000100c00 */
[----:B------:R-:W-:Y:S02]  /*12620*/  IMAD.MOV.U32 R23, RZ, RZ, 0x5e273a96 ;  /* 0x5e273a96ff177424 */ /* 0x000fe400078e00ff */
[----:B------:R-:W-:Y:S02]  /*12630*/  IMAD.MOV.U32 R24, RZ, RZ, 0x59dfd29c ;  /* 0x59dfd29cff187424 */ /* 0x000fe400078e00ff */
[----:B0-----:R-:W-:Y:S02]  /*12640*/  HFMA2 R6, -RZ, RZ, 0.065673828125, 0.0164794921875 ;  /* 0x2c342438ff067431 */ /* 0x001fe400000001ff */
[----:B------:R-:W-:Y:S01]  /*12650*/  IMAD.MOV.U32 R4, RZ, RZ, -0x7e0c5036 ;  /* 0x81f3afcaff047424 */ /* 0x000fe200078e00ff */
[----:B------:R0:W-:Y:S01]  /*12660*/  STL.128 [R1+0x4b0], R28 ;  /* 0x0004b01c01007387 */ /* 0x0001e20000100c00 */
[----:B------:R-:W-:Y:S01]  /*12670*/  IMAD.MOV.U32 R5, RZ, RZ, 0x3ec468b9 ;  /* 0x3ec468b9ff057424 */ /* 0x000fe200078e00ff */
[----:B-1----:R-:W-:Y:S01]  /*12680*/  MOV R9, 0xc25e2bc ;  /* 0x0c25e2bc00097802 */ /* 0x002fe20000000f00 */
[----:B------:R-:W-:Y:S01]  /*12690*/  IMAD.MOV.U32 R7, RZ, RZ, 0x5f40a3c2 ;  /* 0x5f40a3c2ff077424 */ /* 0x000fe200078e00ff */
[----:B------:R1:W-:Y:S01]  /*126a0*/  STL.128 [R1+0x500], R20 ;  /* 0x0005001401007387 */ /* 0x0003e20000100c00 */
[----:B------:R-:W-:-:S02]  /*126b0*/  IMAD.MOV.U32 R8, RZ, RZ, 0x72c31d16 ;  /* 0x72c31d16ff087424 */ /* 0x000fc400078e00ff */
[----:B--2---:R-:W-:Y:S02]  /*126c0*/  HFMA2 R12, -RZ, RZ, 10248, -0.032989501953125 ;  /* 0x7101a839ff0c7431 */ /* 0x004fe400000001ff */
        /* <DEDUP_REMOVED lines=8> */
[----:B------:R-:W-:-:S02]  /*12750*/  IMAD.MOV.U32 R26, RZ, RZ, 0x79ce1418 ;  /* 0x79ce1418ff1a7424 */ /* 0x000fc400078e00ff */
[----:B0-----:R-:W-:Y:S02]  /*12760*/  HFMA2 R30, -RZ, RZ, -0.0017757415771484375, -0.0003440380096435546875 ;  /* 0x97468da3ff1e7431 */ /* 0x001fe400000001ff */
[----:B------:R-:W-:Y:S01]  /*12770*/  IMAD.MOV.U32 R27, RZ, RZ, -0x40c8388d ;  /* 0xbf37c773ff1b7424 */ /* 0x000fe200078e00ff */
[----:B------:R0:W-:Y:S01]  /*12780*/  STL.128 [R1+0x4e0], R12 ;  /* 0x0004e00c01007387 */ /* 0x0001e20000100c00 */
[----:B------:R-:W-:Y:S02]  /*12790*/  IMAD.MOV.U32 R16, RZ, RZ, 0x4fe1beb6 ;  /* 0x4fe1beb6ff107424 */ /* 0x000fe400078e00ff */
[----:B-1----:R-:W-:Y:S02]  /*127a0*/  HFMA2 R20, -RZ, RZ, 13.7421875, 908 ;  /* 0x4adf6318ff147431 */ /* 0x002fe400000001ff */
[----:B------:R-:W-:Y:S01]  /*127b0*/  IMAD.MOV.U32 R18, RZ, RZ, -0x53df369a ;  /* 0xac20c966ff127424 */ /* 0x000fe200078e00ff */
[----:B------:R1:W-:Y:S01]  /*127c0*/  STL.128 [R1+0x4a0], R24 ;  /* 0x0004a01801007387 */ /* 0x0003e20000100c00 */
[----:B------:R-:W-:Y:S01]  /*127d0*/  IMAD.MOV.U32 R19, RZ, RZ, 0x3ace7db4 ;  /* 0x3ace7db4ff137424 */ /* 0x000fe200078e00ff */
[----:B------:R-:W-:Y:S01]  /*127e0*/  MOV R23, 0x7f536245 ;  /* 0x7f53624500177802 */ /* 0x000fe20000000f00 */
[----:B------:R-:W-:-:S02]  /*127f0*/  IMAD.MOV.U32 R28, RZ, RZ, 0x752fc302 ;  /* 0x752fc302ff1c7424 */ /* 0x000fc400078e00ff */
[----:B--2---:R-:W-:Y:S02]  /*12800*/  HFMA2 R4, -RZ, RZ, 3926, 0.97412109375 ;  /* 0x6bab3bcbff047431 */ /* 0x004fe400000001ff */
[----:B------:R-:W-:Y:S01]  /*12810*/  IMAD.MOV.U32 R5, RZ, RZ, 0x459d1ff1 ;  /* 0x459d1ff1ff057424 */ /* 0x000fe200078e00ff */
[----:B------:R-:W-:Y:S01]  /*12820*/  MOV R7, 0x3e34b93 ;  /* 0x03e34b9300077802 */ /* 0x000fe20000000f00 */
[----:B------:R-:W-:Y:S02]  /*12830*/  IMAD.MOV.U32 R6, RZ, RZ, 0x58faacab ;  /* 0x58faacabff067424 */ /* 0x000fe400078e00ff */
[----:B---3--:R-:W-:Y:S02]  /*12840*/  HFMA2 R10, -RZ, RZ, 27840, -0.00013935565948486328125 ;  /* 0x76cc8891ff0a7431 */ /* 0x008fe400000001ff */
[----:B------:R-:W-:Y:S01]  /*12850*/  IMAD.MOV.U32 R8, RZ, RZ, -0x5cfdfab ;  /* 0xfa302055ff087424 */ /* 0x000fe200078e00ff */
[----:B------:R2:W-:Y:S01]  /*12860*/  STL.128 [R1+0x590], R16 ;  /* 0x0005901001007387 */ /* 0x0005e20000100c00 */
[----:B------:R-:W-:Y:S01]  /*12870*/  IMAD.MOV.U32 R9, RZ, RZ, 0x6d76adf6 ;  /* 0x6d76adf6ff097424 */ /* 0x000fe200078e00ff */
[----:B0-----:R-:W-:Y:S01]  /*12880*/  MOV R13, 0xcb2ac5d7 ;  /* 0xcb2ac5d7000d7802 */ /* 0x001fe20000000f00 */
[----:B------:R-:W-:Y:S01]  /*12890*/  IMAD.MOV.U32 R11, RZ, RZ, 0x4c02f525 ;  /* 0x4c02f525ff0b7424 */ /* 0x000fe200078e00ff */
[----:B------:R0:W-:Y:S01]  /*128a0*/  STL.128 [R1+0x510], R4 ;  /* 0x0005100401007387 */ /* 0x0001e20000100c00 */
[----:B------:R-:W-:-:S02]  /*128b0*/  IMAD.MOV.U32 R12, RZ, RZ, -0x281ab004 ;  /* 0xd7e54ffcff0c7424 */ /* 0x000fc400078e00ff */
[----:B-1----:R-:W-:Y:S02]  /*128c0*/  HFMA2 R24, -RZ, RZ, 214.125, -402.25 ;  /* 0x5ab1de49ff187431 */ /* 0x002fe400000001ff */
[----:B------:R-:W-:Y:S01]  /*128d0*/  IMAD.MOV.U32 R14, RZ, RZ, 0x44352680 ;  /* 0x44352680ff0e7424 */ /* 0x000fe200078e00ff */
[----:B------:R1:W-:Y:S01]  /*128e0*/  STL.128 [R1+0x520], R8 ;  /* 0x0005200801007387 */ /* 0x0003e20000100c00 */
[----:B------:R-:W-:Y:S01]  /*128f0*/  IMAD.MOV.U32 R15, RZ, RZ, -0x5c9d4a71 ;  /* 0xa362b58fff0f7424 */ /* 0x000fe200078e00ff */
[----:B------:R-:W-:Y:S01]  /*12900*/  MOV R27, 0xc0fe5de1 ;  /* 0xc0fe5de1001b7802 */ /* 0x000fe20000000f00 */
[----:B------:R-:W-:Y:S02]  /*12910*/  IMAD.MOV.U32 R29, RZ, RZ, -0xfb37eee ;  /* 0xf04c8112ff1d7424 */ /* 0x000fe400078e00ff */
[----:B------:R-:W-:Y:S01]  /*12920*/  IMAD.MOV.U32 R31, RZ, RZ, -0x62c943a ;  /* 0xf9d36bc6ff1f7424 */ /* 0x000fe200078e00ff */
[----:B------:R3:W-:Y:S01]  /*12930*/  STL.128 [R1+0x530], R12 ;  /* 0x0005300c01007387 */ /* 0x0007e20000100c00 */
[----:B------:R-:W-:-:S02]  /*12940*/  IMAD.MOV.U32 R21, RZ, RZ, 0x311ae582 ;  /* 0x311ae582ff157424 */ /* 0x000fc400078e00ff */
[----:B--2---:R-:W-:Y:S02]  /*12950*/  HFMA2 R16, -RZ, RZ, -4620, 0.00022041797637939453125 ;  /* 0xec830b39ff107431 */ /* 0x004fe400000001ff */
[----:B------:R-:W-:Y:S01]  /*12960*/  IMAD.MOV.U32 R22, RZ, RZ, 0x33519760 ;  /* 0x33519760ff167424 */ /* 0x000fe200078e00ff */
[----:B------:R-:W-:Y:S01]  /*12970*/  MOV R19, 0x106ebd51 ;  /* 0x106ebd5100137802 */ /* 0x000fe20000000f00 */
[----:B------:R-:W-:Y:S01]  /*12980*/  IMAD.MOV.U32 R25, RZ, RZ, 0x1bba2567 ;  /* 0x1bba2567ff197424 */ /* 0x000fe200078e00ff */
[----:B0-----:R-:W-:Y:S01]  /*12990*/  MOV R5, 0x9c921595 ;  /* 0x9c92159500057802 */ /* 0x001fe20000000f00 */
[----:B------:R-:W-:Y:S01]  /*129a0*/  IMAD.MOV.U32 R4, RZ, RZ, 0x5f8f03e7 ;  /* 0x5f8f03e7ff047424 */ /* 0x000fe200078e00ff */
[----:B------:R0:W-:Y:S01]  /*129b0*/  STL.128 [R1+0x550], R28 ;  /* 0x0005501c01007387 */ /* 0x0001e20000100c00 */
[----:B------:R-:W-:Y:S02]  /*129c0*/  IMAD.MOV.U32 R6, RZ, RZ, 0x7a6dbfeb ;  /* 0x7a6dbfebff067424 */ /* 0x000fe400078e00ff */
[----:B-1----:R-:W-:-:S02]  /*129d0*/  HFMA2 R8, -RZ, RZ, -5.710124969482421875e-05, -66.8125 ;  /* 0x83bed42dff087431 */ /* 0x002fc400000001ff */
[----:B------:R-:W-:Y:S01]  /*129e0*/  IMAD.MOV.U32 R7, RZ, RZ, 0x595295da ;  /* 0x595295daff077424 */ /* 0x000fe200078e00ff */
[----:B------:R-:W-:Y:S01]  /*129f0*/  MOV R11, 0xc8c98e44 ;  /* 0xc8c98e44000b7802 */ /* 0x000fe20000000f00 */
[----:B------:R-:W-:Y:S01]  /*12a00*/  IMAD.MOV.U32 R9, RZ, RZ, 0x217458d3 ;  /* 0x217458d3ff097424 */ /* 0x000fe200078e00ff */
[----:B------:R1:W-:Y:S01]  /*12a10*/  STL.128 [R1+0x5a0], R20 ;  /* 0x0005a01401007387 */ /* 0x0003e20000100c00 */
[----:B------:R-:W-:Y:S02]  /*12a20*/  IMAD.MOV.U32 R10, RZ, RZ, 0x69e04929 ;  /* 0x69e04929ff0a7424 */ /* 0x000fe400078e00ff */
[----:B---3--:R-:W-:Y:S02]  /*12a30*/  HFMA2 R14, -RZ, RZ, 1.5859375, -0.0026454925537109375 ;  /* 0x3e58996bff0e7431 */ /* 0x008fe400000001ff */
[----:B------:R-:W-:Y:S01]  /*12a40*/  IMAD.MOV.U32 R12, RZ, RZ, -0x763d8a96 ;  /* 0x89c2756aff0c7424 */ /* 0x000fe200078e00ff */
[----:B------:R2:W-:Y:S01]  /*12a50*/  STL.128 [R1+0x560], R4 ;  /* 0x0005600401007387 */ /* 0x0005e20000100c00 */
[----:B------:R-:W-:-:S02]  /*12a60*/  IMAD.MOV.U32 R13, RZ, RZ, 0x798ef478 ;  /* 0x798ef478ff0d7424 */ /* 0x000fc400078e00ff */
[----:B------:R-:W-:Y:S01]  /*12a70*/  IMAD.MOV.U32 R15, RZ, RZ, 0x71b927dd ;  /* 0x71b927ddff0f7424 */ /* 0x000fe200078e00ff */
[----:B------:R3:W-:Y:S01]  /*12a80*/  STL.128 [R1+0x570], R8 ;  /* 0x0005700801007387 */ /* 0x0007e20000100c00 */
[----:B------:R-:W-:Y:S01]  /*12a90*/  IMAD.MOV.U32 R26, RZ, RZ, 0xeea4598 ;  /* 0x0eea4598ff1a7424 */ /* 0x000fe200078e00ff */
[----:B0-----:R-:W-:Y:S01]  /*12aa0*/  MOV R29, 0xa5bf23b2 ;  /* 0xa5bf23b2001d7802 */ /* 0x001fe20000000f00 */
[----:B------:R-:W-:Y:S01]  /*12ab0*/  IMAD.MOV.U32 R17, RZ, RZ, -0x109fbf56 ;  /* 0xef6040aaff117424 */ /* 0x000fe200078e00ff */
[----:B------:R0:W-:Y:S01]  /*12ac0*/  STL.128 [R1+0x580], R12 ;  /* 0x0005800c01007387 */ /* 0x0001e20000100c00 */
[----:B------:R-:W-:Y:S02]  /*12ad0*/  IMAD.MOV.U32 R18, RZ, RZ, -0x608ea1fa ;  /* 0x9f715e06ff127424 */ /* 0x000fe400078e00ff */
[----:B------:R-:W-:Y:S01]  /*12ae0*/  IMAD.MOV.U32 R28, RZ, RZ, -0x78d7cf0e ;  /* 0x872830f2ff1c7424 */ /* 0x000fe200078e00ff */
[----:B------:R4:W-:Y:S01]  /*12af0*/  STL.128 [R1+0x540], R24 ;  /* 0x0005401801007387 */ /* 0x0009e20000100c00 */
[----:B------:R-:W-:-:S02]  /*12b00*/  IMAD.MOV.U32 R30, RZ, RZ, 0x6a0302ba ;  /* 0x6a0302baff1e7424 */ /* 0x000fc400078e00ff */
[----:B-1----:R-:W-:Y:S02]  /*12b10*/  HFMA2 R22, -RZ, RZ, 7.998943328857421875e-05, -363.5 ;  /* 0x053eddaeff167431 */ /* 0x002fe400000001ff */
[----:B------:R-:W-:Y:S01]  /*12b20*/  IMAD.MOV.U32 R31, RZ, RZ, -0x7de912a4 ;  /* 0x8216ed5cff1f7424 */ /* 0x000fe200078e00ff */
[----:B--2---:R-:W-:Y:S01]  /*12b30*/  MOV R6, 0xa081fe1c ;  /* 0xa081fe1c00067802 */ /* 0x004fe20000000f00 */
[----:B------:R-:W-:Y:S01]  /*12b40*/  IMAD.MOV.U32 R4, RZ, RZ, 0x7764b1e0 ;  /* 0x7764b1e0ff047424 */ /* 0x000fe200078e00ff */
[----:B------:R1:W-:Y:S01]  /*12b50*/  STL.128 [R1+0x630], R16 ;  /* 0x0006301001007387 */ /* 0x0003e20000100c00 */
[----:B------:R-:W-:Y:S01]  /*12b60*/  IMAD.MOV.U32 R5, RZ, RZ, -0x5194447c ;  /* 0xae6bbb84ff057424 */ /* 0x000fe200078e00ff */
[----:B---3--:R-:W-:Y:S01]  /*12b70*/  MOV R9, 0xfd458f19 ;  /* 0xfd458f1900097802 */ /* 0x008fe20000000f00 */
[----:B------:R-:W-:Y:S01]  /*12b80*/  IMAD.MOV.U32 R7, RZ, RZ, 0x2b08f994 ;  /* 0x2b08f994ff077424 */ /* 0x000fe200078e00ff */
[----:B------:R2:W-:Y:S01]  /*12b90*/  STL.128 [R1+0x5f0], R28 ;  /* 0x0005f01c01007387 */ /* 0x0005e20000100c00 */
[----:B------:R-:W-:-:S02]  /*12ba0*/  IMAD.MOV.U32 R8, RZ, RZ, 0x68487058 ;  /* 0x68487058ff087424 */ /* 0x000fc400078e00ff */
[----:B0-----:R-:W-:Y:S02]  /*12bb0*/  HFMA2 R12, -RZ, RZ, -59.59375, -0.055755615234375 ;  /* 0xd373ab23ff0c7431 */ /* 0x001fe400000001ff */
[----:B------:R-:W-:Y:S01]  /*12bc0*/  IMAD.MOV.U32 R10, RZ, RZ, 0x6cde9487 ;  /* 0x6cde9487ff0a7424 */ /* 0x000fe200078e00ff */
[----:B------:R0:W-:Y:S01]  /*12bd0*/  STL.128 [R1+0x5b0], R4 ;  /* 0x0005b00401007387 */ /* 0x0001e20000100c00 */
[----:B------:R-:W-:Y:S01]  /*12be0*/  IMAD.MOV.U32 R11, RZ, RZ, -0x784ad49 ;  /* 0xf87b52b7ff0b7424 */ /* 0x000fe200078e00ff */
[----:B------:R-:W-:Y:S01]  /*12bf0*/  MOV R15, 0xab55662a ;  /* 0xab55662a000f7802 */ /* 0x000fe20000000f00 */
[----:B------:R-:W-:Y:S02]  /*12c00*/  IMAD.MOV.U32 R13, RZ, RZ, 0x24b72e2 ;  /* 0x024b72e2ff0d7424 */ /* 0x000fe400078e00ff */
[----:B----4-:R-:W-:Y:S02]  /*12c10*/  HFMA2 R26, -RZ, RZ, 63648, -0.00010073184967041015625 ;  /* 0x7bc5869aff1a7431 */ /* 0x010fe400000001ff */
[----:B------:R-:W-:Y:S01]  /*12c20*/  IMAD.MOV.U32 R14, RZ, RZ, -0x70e01ca9 ;  /* 0x8f1fe357ff0e7424 */ /* 0x000fe200078e00ff */
[----:B------:R3:W-:Y:S01]  /*12c30*/  STL.128 [R1+0x5c0], R8 ;  /* 0x0005c00801007387 */ /* 0x0007e20000100c00 */
[----:B------:R-:W-:-:S02]  /*12c40*/  IMAD.MOV.U32 R20, RZ, RZ, -0x75dec107 ;  /* 0x8a213ef9ff147424 */ /* 0x000fc400078e00ff */
[----:B-1----:R-:W-:Y:S02]  /*12c50*/  HFMA2 R18, -RZ, RZ, 14.9296875, 205.125 ;  /* 0x4b775a69ff127431 */ /* 0x002fe400000001ff */
[----:B------:R-:W-:Y:S01]  /*12c60*/  IMAD.MOV.U32 R21, RZ, RZ, 0x6dd963d ;  /* 0x06dd963dff157424 */ /* 0x000fe200078e00ff */
[----:B------:R1:W-:Y:S01]  /*12c70*/  STL.128 [R1+0x5d0], R12 ;  /* 0x0005d00c01007387 */ /* 0x0003e20000100c00 */
[----:B------:R-:W-:Y:S02]  /*12c80*/  IMAD.MOV.U32 R23, RZ, RZ, -0x4219b2ba ;  /* 0xbde64d46ff177424 */ /* 0x000fe400078e00ff */
[----:B--2---:R-:W-:Y:S02]  /*12c90*/  HFMA2 R28, -RZ, RZ, -9.918212890625e-05, 0.00016820430755615234375 ;  /* 0x86800983ff1c7431 */ /* 0x004fe400000001ff */
[----:B------:R-:W-:Y:S01]  /*12ca0*/  IMAD.MOV.U32 R24, RZ, RZ, 0x28ebb207 ;  /* 0x28ebb207ff187424 */ /* 0x000fe200078e00ff */
[----:B------:R-:W-:Y:S01]  /*12cb0*/  MOV R31, 0x725a6c4e ;  /* 0x725a6c4e001f7802 */ /* 0x000fe20000000f00 */
[----:B------:R-:W-:-:S02]  /*12cc0*/  IMAD.MOV.U32 R25, RZ, RZ, -0x3d4ad0fd ;  /* 0xc2b52f03ff197424 */ /* 0x000fc400078e00ff */
[----:B0-----:R-:W-:Y:S02]  /*12cd0*/  HFMA2 R4, -RZ, RZ, 0.004695892333984375, -0.00018823146820068359375 ;  /* 0x1ccf8a2bff047431 */ /* 0x001fe400000001ff */
[----:B------:R-:W-:Y:S01]  /*12ce0*/  IMAD.MOV.U32 R5, RZ, RZ, -0x4b86586e ;  /* 0xb479a792ff057424 */ /* 0x000fe200078e00ff */
[----:B------:R-:W-:Y:S01]  /*12cf0*/  MOV R7, 0xe2694ea1 ;  /* 0xe2694ea100077802 */ /* 0x000fe20000000f00 */
[----:B------:R-:W-:Y:S01]  /*12d00*/  IMAD.MOV.U32 R6, RZ, RZ, -0xdf80c10 ;  /* 0xf207f3f0ff067424 */ /* 0x000fe200078e00ff */
[----:B------:R0:W-:Y:S01]  /*12d10*/  STL.128 [R1+0x640], R20 ;  /* 0x0006401401007387 */ /* 0x0001e20000100c00 */
[----:B------:R-:W-:Y:S02]  /*12d20*/  IMAD.MOV.U32 R27, RZ, RZ, 0x837d3a5 ;  /* 0x0837d3a5ff1b7424 */ /* 0x000fe400078e00ff */
[----:B---3--:R-:W-:Y:S02]  /*12d30*/  HFMA2 R10, -RZ, RZ, 794, -40.96875 ;  /* 0x6234d11fff0a7431 */ /* 0x008fe400000001ff */
[----:B------:R-:W-:Y:S01]  /*12d40*/  IMAD.MOV.U32 R8, RZ, RZ, -0xb259a33 ;  /* 0xf4da65cdff087424 */ /* 0x000fe200078e00ff */
[----:B------:R2:W-:Y:S01]  /*12d50*/  STL.128 [R1+0x600], R4 ;  /* 0x0006000401007387 */ /* 0x0005e20000100c00 */
[----:B------:R-:W-:Y:S01]  /*12d60*/  IMAD.MOV.U32 R9, RZ, RZ, -0x41faf92b ;  /* 0xbe0506d5ff097424 */ /* 0x000fe200078e00ff */
[----:B-1----:R-:W-:Y:S01]  /*12d70*/  MOV R13, 0x55f3a2a0 ;  /* 0x55f3a2a0000d7802 */ /* 0x002fe20000000f00 */
[----:B------:R-:W-:Y:S01]  /*12d80*/  IMAD.MOV.U32 R11, RZ, RZ, -0x1593b76 ;  /* 0xfea6c48aff0b7424 */ /* 0x000fe200078e00ff */
[----:B------:R1:W-:Y:S01]  /*12d90*/  STL.128 [R1+0x5e0], R24 ;  /* 0x0005e01801007387 */ /* 0x0003e20000100c00 */
[----:B------:R-:W-:-:S02]  /*12da0*/  IMAD.MOV.U32 R12, RZ, RZ, 0x532e349d ;  /* 0x532e349dff0c7424 */ /* 0x000fc400078e00ff */
[----:B------:R-:W-:Y:S01]  /*12db0*/  IMAD.MOV.U32 R14, RZ, RZ, -0x1e75face ;  /* 0xe18a0532ff0e7424 */ /* 0x000fe200078e00ff */
[----:B------:R3:W-:Y:S01]  /*12dc0*/  STL.128 [R1+0x610], R8 ;  /* 0x0006100801007387 */ /* 0x0007e20000100c00 */
[----:B------:R-:W-:Y:S02]  /*12dd0*/  IMAD.MOV.U32 R15, RZ, RZ, -0x14095b8b ;  /* 0xebf6a475ff0f7424 */ /* 0x000fe400078e00ff */
[----:B------:R-:W-:Y:S01]  /*12de0*/  IMAD.MOV.U32 R16, RZ, RZ, -0x3a3f7fb1 ;  /* 0xc5c0804fff107424 */ /* 0x000fe200078e00ff */
[----:B0-----:R-:W-:Y:S01]  /*12df0*/  MOV R21, 0x2aa0c0e5 ;  /* 0x2aa0c0e500157802 */ /* 0x001fe20000000f00 */
[----:B------:R-:W-:Y:S01]  /*12e00*/  IMAD.MOV.U32 R17, RZ, RZ, 0x20dc61a2 ;  /* 0x20dc61a2ff117424 */ /* 0x000fe200078e00ff */
[----:B------:R0:W-:Y:S01]  /*12e10*/  STL.128 [R1+0x620], R12 ;  /* 0x0006200c01007387 */ /* 0x0001e20000100c00 */
[----:B------:R-:W-:Y:S01]  /*12e20*/  IMAD.MOV.U32 R19, RZ, RZ, 0x1a121c16 ;  /* 0x1a121c16ff137424 */ /* 0x000fe200078e00ff */
[----:B--2---:R-:W-:Y:S01]  /*12e30*/  MOV R5, 0x5dc47105 ;  /* 0x5dc4710500057802 */ /* 0x004fe20000000f00 */
[----:B------:R-:W-:-:S02]  /*12e40*/  IMAD.MOV.U32 R4, RZ, RZ, -0x72ab6e4b ;  /* 0x8d5491b5ff047424 */ /* 0x000fc400078e00ff */
[----:B------:R-:W-:Y:S01]  /*12e50*/  IMAD.MOV.U32 R6, RZ, RZ, -0x2bf9fb91 ;  /* 0xd406046fff067424 */ /* 0x000fe200078e00ff */
[----:B-1----:R-:W-:Y:S01]  /*12e60*/  MOV R25, 0xf427ce9 ;  /* 0x0f427ce900197802 */ /* 0x002fe20000000f00 */
[----:B------:R-:W-:Y:S01]  /*12e70*/  IMAD.MOV.U32 R7, RZ, RZ, 0x155060ff ;  /* 0x155060ffff077424 */ /* 0x000fe200078e00ff */
[----:B------:R1:W-:Y:S01]  /*12e80*/  STL.128 [R1+0x6d0], R16 ;  /* 0x0006d01001007387 */ /* 0x0003e20000100c00 */
[----:B------:R-:W-:Y:S02]  /*12e90*/  IMAD.MOV.U32 R29, RZ, RZ, -0x12d4cdb8 ;  /* 0xed2b3248ff1d7424 */ /* 0x000fe400078e00ff */
[----:B---3--:R-:W-:Y:S02]  /*12ea0*/  HFMA2 R8, -RZ, RZ, -62208, 0.00251007080078125 ;  /* 0xfb981924ff087431 */ /* 0x008fe400000001ff */
[----:B------:R-:W-:Y:S01]  /*12eb0*/  IMAD.MOV.U32 R9, RZ, RZ, -0x16422969 ;  /* 0xe9bdd697ff097424 */ /* 0x000fe200078e00ff */
[----:B------:R2:W-:Y:S01]  /*12ec0*/  STL.128 [R1+0x650], R4 ;  /* 0x0006500401007387 */ /* 0x0005e20000100c00 */
[----:B------:R-:W-:Y:S01]  /*12ed0*/  IMAD.MOV.U32 R10, RZ, RZ, 0x434089cc ;  /* 0x434089ccff0a7424 */ /* 0x000fe200078e00ff */
[----:B------:R-:W-:Y:S01]  /*12ee0*/  MOV R11, 0x9ed96777 ;  /* 0x9ed96777000b7802 */ /* 0x000fe20000000f00 */
[----:B------:R-:W-:-:S02]  /*12ef0*/  IMAD.MOV.U32 R30, RZ, RZ, 0x70111eac ;  /* 0x70111eacff1e7424 */ /* 0x000fc400078e00ff */
[----:B0-----:R-:W-:Y:S02]  /*12f00*/  HFMA2 R14, -RZ, RZ, 227.125, -1848 ;  /* 0x5b19e738ff0e7431 */ /* 0x001fe400000001ff */
[----:B------:R-:W-:Y:S02]  /*12f10*/  IMAD.MOV.U32 R12, RZ, RZ, 0x42e8b0bd ;  /* 0x42e8b0bdff0c7424 */ /* 0x000fe400078e00ff */
[----:B------:R-:W-:Y:S01]  /*12f20*/  IMAD.MOV.U32 R13, RZ, RZ, -0x7476f878 ;  /* 0x8b890788ff0d7424 */ /* 0x000fe200078e00ff */
[----:B------:R0:W-:Y:S01]  /*12f30*/  STL.128 [R1+0x660], R8 ;  /* 0x0006600801007387 */ /* 0x0001e20000100c00 */
[----:B------:R-:W-:Y:S02]  /*12f40*/  IMAD.MOV.U32 R15, RZ, RZ, -0x11378625 ;  /* 0xeec879dbff0f7424 */ /* 0x000fe400078e00ff */
[----:B------:R-:W-:Y:S01]  /*12f50*/  IMAD.MOV.U32 R20, RZ, RZ, -0x456c1df6 ;  /* 0xba93e20aff147424 */ /* 0x000fe200078e00ff */
[----:B-1----:R-:W-:Y:S01]  /*12f60*/  MOV R17, 0x3ff0a01a ;  /* 0x3ff0a01a00117802 */ /* 0x002fe20000000f00 */
[----:B------:R-:W-:Y:S01]  /*12f70*/  IMAD.MOV.U32 R22, RZ, RZ, -0x1fddc3bd ;  /* 0xe0223c43ff167424 */ /* 0x000fe200078e00ff */
[----:B------:R1:W-:Y:S01]  /*12f80*/  STL.128 [R1+0x670], R12 ;  /* 0x0006700c01007387 */ /* 0x0003e20000100c00 */
[----:B------:R-:W-:-:S02]  /*12f90*/  IMAD.MOV.U32 R23, RZ, RZ, 0x171b121d ;  /* 0x171b121dff177424 */ /* 0x000fc400078e00ff */
[----:B--2---:R-:W-:Y:S02]  /*12fa0*/  HFMA2 R6, -RZ, RZ, -90.875, 1.279296875 ;  /* 0xd5ae3d1eff067431 */ /* 0x004fe400000001ff */
[----:B------:R-:W-:Y:S01]  /*12fb0*/  IMAD.MOV.U32 R4, RZ, RZ, -0xf10205 ;  /* 0xff0efdfbff047424 */ /* 0x000fe200078e00ff */
[----:B------:R2:W-:Y:S01]  /*12fc0*/  STL.128 [R1+0x690], R28 ;  /* 0x0006901c01007387 */ /* 0x0005e20000100c00 */
[----:B------:R-:W-:Y:S02]  /*12fd0*/  IMAD.MOV.U32 R5, RZ, RZ, 0x38850f56 ;  /* 0x38850f56ff057424 */ /* 0x000fe400078e00ff */
[----:B------:R-:W-:Y:S01]  /*12fe0*/  IMAD.MOV.U32 R7, RZ, RZ, 0x392d3627 ;  /* 0x392d3627ff077424 */ /* 0x000fe200078e00ff */
[----:B------:R3:W-:Y:S01]  /*12ff0*/  STL.128 [R1+0x6e0], R20 ;  /* 0x0006e01401007387 */ /* 0x0007e20000100c00 */
[----:B------:R-:W-:Y:S01]  /*13000*/  IMAD.MOV.U32 R24, RZ, RZ, 0xa7ca147 ;  /* 0x0a7ca147ff187424 */ /* 0x000fe200078e00ff */
[----:B0-----:R-:W-:Y:S01]  /*13010*/  MOV R9, 0xa65c6821 ;  /* 0xa65c682100097802 */ /* 0x001fe20000000f00 */
[----:B------:R-:W-:Y:S01]  /*13020*/  IMAD.MOV.U32 R8, RZ, RZ, -0x26f0f59c ;  /* 0xd90f0a64ff087424 */ /* 0x000fe200078e00ff */
[----:B------:R0:W-:Y:S01]  /*13030*/  STL.128 [R1+0x6a0], R4 ;  /* 0x0006a00401007387 */ /* 0x0001e20000100c00 */
[----:B------:R-:W-:-:S02]  /*13040*/  IMAD.MOV.U32 R10, RZ, RZ, 0x545b9bd1 ;  /* 0x545b9bd1ff0a7424 */ /* 0x000fc400078e00ff */
[----:B------:R-:W-:Y:S02]  /*13050*/  IMAD.MOV.U32 R11, RZ, RZ, 0x2e36243a ;  /* 0x2e36243aff0b7424 */ /* 0x000fe400078e00ff */
[----:B-1----:R-:W-:Y:S02]  /*13060*/  HFMA2 R12, -RZ, RZ, 1802, 0.0002863407135009765625 ;  /* 0x670a0cb1ff0c7431 */ /* 0x002fe400000001ff */
[----:B------:R-:W-:Y:S01]  /*13070*/  IMAD.MOV.U32 R13, RZ, RZ, -0x18a86cf1 ;  /* 0xe757930fff0d7424 */ /* 0x000fe200078e00ff */
[----:B------:R-:W-:Y:S01]  /*13080*/  MOV R15, 0x919b1b9e ;  /* 0x919b1b9e000f7802 */ /* 0x000fe20000000f00 */
[----:B------:R-:W-:Y:S01]  /*13090*/  IMAD.MOV.U32 R14, RZ, RZ, -0x69114b2e ;  /* 0x96eeb4d2ff0e7424 */ /* 0x000fe200078e00ff */
[----:B------:R1:W-:Y:S01]  /*130a0*/  STL.128 [R1+0x6b0], R8 ;  /* 0x0006b00801007387 */ /* 0x0003e20000100c00 */
[----:B------:R-:W-:Y:S02]  /*130b0*/  IMAD.MOV.U32 R26, RZ, RZ, 0x1e84f8c9 ;  /* 0x1e84f8c9ff1a7424 */ /* 0x000fe400078e00ff */
[----:B--2---:R-:W-:-:S02]  /*130c0*/  HFMA2 R30, -RZ, RZ, 0.01287078857421875, 0.000885009765625 ;  /* 0x22971340ff1e7431 */ /* 0x004fc400000001ff */
[----:B------:R-:W-:Y:S01]  /*130d0*/  IMAD.MOV.U32 R27, RZ, RZ, RZ ;  /* 0x000000ffff1b7224 */ /* 0x000fe200078e00ff */
[----:B------:R2:W-:Y:S01]  /*130e0*/  STL.128 [R1+0x6c0], R12 ;  /* 0x0006c00c01007387 */ /* 0x0005e20000100c00 */
[----:B------:R-:W-:Y:S02]  /*130f0*/  IMAD.MOV.U32 R16, RZ, RZ, -0x7303573c ;  /* 0x8cfca8c4ff107424 */ /* 0x000fe400078e00ff */
[----:B---3--:R-:W-:Y:S02]  /*13100*/  HFMA2 R20, -RZ, RZ, 25.140625, -0.00011867284774780273438 ;  /* 0x4e4987c7ff147431 */ /* 0x008fe400000001ff */
[----:B------:R-:W-:Y:S02]  /*13110*/  IMAD.MOV.U32 R18, RZ, RZ, 0x2c7d56d8 ;  /* 0x2c7d56d8ff127424 */ /* 0x000fe400078e00ff */
[----:B0-----:R-:W-:Y:S02]  /*13120*/  HFMA2 R4, -RZ, RZ, 0.0003073215484619140625, 0.0003688335418701171875 ;  /* 0x0d090e0bff047431 */ /* 0x001fe400000001ff */
[----:B------:R-:W-:Y:S01]  /*13130*/  IMAD.MOV.U32 R5, RZ, RZ, -0x38740d53 ;  /* 0xc78bf2adff057424 */ /* 0x000fe200078e00ff */
[----:B------:R-:W-:Y:S01]  /*13140*/  MOV R7, 0xa91e14c8 ;  /* 0xa91e14c800077802 */ /* 0x000fe20000000f00 */
[----:B------:R-:W-:Y:S01]  /*13150*/  IMAD.MOV.U32 R6, RZ, RZ, -0x5749d247 ;  /* 0xa8b62db9ff067424 */ /* 0x000fe200078e00ff */
[----:B------:R0:W-:Y:S01]  /*13160*/  STL.128 [R1+0x680], R24 ;  /* 0x0006801801007387 */ /* 0x0001e20000100c00 */
[----:B------:R-:W-:Y:S01]  /*13170*/  IMAD.MOV.U32 R19, RZ, RZ, -0x6fccdd11 ;  /* 0x903322efff137424 */ /* 0x000fe200078e00ff */
[----:B------:R-:W-:Y:S01]  /*13180*/  MOV R23, 0xbd49836 ;  /* 0x0bd4983600177802 */ /* 0x000fe20000000f00 */
[----:B------:R-:W-:-:S02]  /*13190*/  IMAD.MOV.U32 R28, RZ, RZ, -0x23ce2836 ;  /* 0xdc31d7caff1c7424 */ /* 0x000fc400078e00ff */
[----:B-1----:R-:W-:Y:S02]  /*131a0*/  HFMA2 R10, -RZ, RZ, -358.25, -6892 ;  /* 0xdd99eebbff0a7431 */ /* 0x002fe400000001ff */
[----:B------:R-:W-:Y:S01]  /*131b0*/  IMAD.MOV.U32 R8, RZ, RZ, 0x19f15785 ;  /* 0x19f15785ff087424 */ /* 0x000fe200078e00ff */
[----:B------:R1:W-:Y:S01]  /*131c0*/  STL.128 [R1+0x6f0], R4 ;  /* 0x0006f00401007387 */ /* 0x0003e20000100c00 */
[----:B------:R-:W-:Y:S01]  /*131d0*/  IMAD.MOV.U32 R9, RZ, RZ, 0x775af4c ;  /* 0x0775af4cff097424 */ /* 0x000fe200078e00ff */
[----:B--2---:R-:W-:Y:S01]  /*131e0*/  MOV R13, 0xf5725cbc ;  /* 0xf5725cbc000d7802 */ /* 0x004fe20000000f00 */
[----:B------:R-:W-:Y:S01]  /*131f0*/  IMAD.MOV.U32 R11, RZ, RZ, 0x607fa3fd ;  /* 0x607fa3fdff0b7424 */ /* 0x000fe200078e00ff */
[----:B------:R2:W-:Y:S01]  /*13200*/  STL.128 [R1+0x770], R16 ;  /* 0x0007701001007387 */ /* 0x0005e20000100c00 */
[----:B------:R-:W-:Y:S02]  /*13210*/  IMAD.MOV.U32 R12, RZ, RZ, 0x2601f79f ;  /* 0x2601f79fff0c7424 */ /* 0x000fe400078e00ff */
[----:B------:R-:W-:Y:S01]  /*13220*/  IMAD.MOV.U32 R14, RZ, RZ, 0x3b6644c5 ;  /* 0x3b6644c5ff0e7424 */ /* 0x000fe200078e00ff */
[----:B------:R3:W-:Y:S01]  /*13230*/  STL.128 [R1+0x700], R8 ;  /* 0x0007000801007387 */ /* 0x0007e20000100c00 */
[----:B------:R-:W-:-:S02]  /*13240*/  IMAD.MOV.U32 R15, RZ, RZ, 0x7efb5b34 ;  /* 0x7efb5b34ff0f7424 */ /* 0x000fc400078e00ff */
[----:B0-----:R-:W-:Y:S02]  /*13250*/  HFMA2 R24, -RZ, RZ, 0.041107177734375, -0.0002276897430419921875 ;  /* 0x29438b76ff187431 */ /* 0x001fe400000001ff */
[----:B------:R-:W-:Y:S01]  /*13260*/  IMAD.MOV.U32 R29, RZ, RZ, -0x7a9cbdf0 ;  /* 0x85634210ff1d7424 */ /* 0x000fe200078e00ff */
[----:B------:R-:W-:Y:S01]  /*13270*/  MOV R27, 0xf1e4b863 ;  /* 0xf1e4b863001b7802 */ /* 0x000fe20000000f00 */
[----:B------:R-:W-:Y:S01]  /*13280*/  IMAD.MOV.U32 R31, RZ, RZ, 0x11c68420 ;  /* 0x11c68420ff1f7424 */ /* 0x000fe200078e00ff */
[----:B------:R0:W-:Y:S01]  /*13290*/  STL.128 [R1+0x710], R12 ;  /* 0x0007100c01007387 */ /* 0x0001e20000100c00 */
[----:B------:R-:W-:Y:S01]  /*132a0*/  IMAD.MOV.U32 R21, RZ, RZ, -0x2ec7263f ;  /* 0xd138d9c1ff157424 */ /* 0x000fe200078e00ff */
[----:B-1----:R-:W-:Y:S01]  /*132b0*/  MOV R5, 0x3dbbd2f8 ;  /* 0x3dbbd2f800057802 */ /* 0x002fe20000000f00 */
[----:B------:R-:W-:Y:S01]  /*132c0*/  IMAD.MOV.U32 R4, RZ, RZ, 0x244a857d ;  /* 0x244a857dff047424 */ /* 0x000fe200078e00ff */
[----:B------:R1:W-:Y:S01]  /*132d0*/  STL.128 [R1+0x730], R28 ;  /* 0x0007301c01007387 */ /* 0x0003e20000100c00 */
[----:B------:R-:W-:-:S02]  /*132e0*/  IMAD.MOV.U32 R6, RZ, RZ, 0x32f9ae11 ;  /* 0x32f9ae11ff067424 */ /* 0x000fc400078e00ff */
[----:B--2---:R-:W-:Y:S02]  /*132f0*/  HFMA2 R16, -RZ, RZ, -0.20751953125, 0.1776123046875 ;  /* 0xb2a431afff107431 */ /* 0x004fe400000001ff */
[----:B------:R-:W-:Y:S01]  /*13300*/  IMAD.MOV.U32 R7, RZ, RZ, -0x5ed63893 ;  /* 0xa129c76dff077424 */ /* 0x000fe200078e00ff */
[----:B------:R-:W-:Y:S01]  /*13310*/  MOV R19, 0x66a235c0 ;  /* 0x66a235c000137802 */ /* 0x000fe20000000f00 */
[----:B------:R-:W-:Y:S02]  /*13320*/  IMAD.MOV.U32 R22, RZ, RZ, -0x5d357302 ;  /* 0xa2ca8cfeff167424 */ /* 0x000fe400078e00ff */
[----:B---3--:R-:W-:Y:S02]  /*13330*/  HFMA2 R8, -RZ, RZ, 0.1190185546875, 0.005168914794921875 ;  /* 0x2f9e1d4bff087431 */ /* 0x008fe400000001ff */
[----:B------:R-:W-:Y:S01]  /*13340*/  IMAD.MOV.U32 R9, RZ, RZ, 0x30b2dcf3 ;  /* 0x30b2dcf3ff097424 */ /* 0x000fe200078e00ff */
[----:B------:R2:W-:Y:S01]  /*13350*/  STL.128 [R1+0x740], R4 ;  /* 0x0007400401007387 */ /* 0x0005e20000100c00 */
[----:B------:R-:W-:Y:S01]  /*13360*/  IMAD.MOV.U32 R10, RZ, RZ, 0x52860dec ;  /* 0x52860decff0a7424 */ /* 0x000fe200078e00ff */
[----:B------:R-:W-:Y:S01]  /*13370*/  MOV R11, 0xe3c177d0 ;  /* 0xe3c177d0000b7802 */ /* 0x000fe20000000f00 */
[----:B------:R-:W-:-:S02]  /*13380*/  IMAD.MOV.U32 R25, RZ, RZ, -0x39dc3424 ;  /* 0xc623cbdcff197424 */ /* 0x000fc400078e00ff */
[----:B0-----:R-:W-:Y:S02]  /*13390*/  HFMA2 R14, -RZ, RZ, 9.15625, 0.00072956085205078125 ;  /* 0x489411faff0e7431 */ /* 0x001fe400000001ff */
[----:B------:R-:W-:Y:S01]  /*133a0*/  IMAD.MOV.U32 R12, RZ, RZ, 0x16b32b6c ;  /* 0x16b32b6cff0c7424 */ /* 0x000fe200078e00ff */
[----:B------:R0:W-:Y:S01]  /*133b0*/  STL.128 [R1+0x780], R20 ;  /* 0x0007801401007387 */ /* 0x0001e20000100c00 */
[----:B------:R-:W-:Y:S01]  /*133c0*/  IMAD.MOV.U32 R13, RZ, RZ, -0x468f5667 ;  /* 0xb970a999ff0d7424 */ /* 0x000fe200078e00ff */
[----:B-1----:R-:W-:Y:S01]  /*133d0*/  MOV R29, 0x7d1810a7 ;  /* 0x7d1810a7001d7802 */ /* 0x002fe20000000f00 */
[----:B------:R-:W-:Y:S01]  /*133e0*/  IMAD.MOV.U32 R15, RZ, RZ, 0x64e94722 ;  /* 0x64e94722ff0f7424 */ /* 0x000fe200078e00ff */
[----:B------:R1:W-:Y:S01]  /*133f0*/  STL.128 [R1+0x750], R8 ;  /* 0x0007500801007387 */ /* 0x0003e20000100c00 */
[----:B------:R-:W-:Y:S02]  /*13400*/  IMAD.MOV.U32 R26, RZ, RZ, -0x3124998 ;  /* 0xfcedb668ff1a7424 */ /* 0x000fe400078e00ff */
[----:B------:R-:W-:Y:S01]  /*13410*/  IMAD.MOV.U32 R17, RZ, RZ, 0x233f2a31 ;  /* 0x233f2a31ff117424 */ /* 0x000fe200078e00ff */
[----:B------:R3:W-:Y:S01]  /*13420*/  STL.128 [R1+0x760], R12 ;  /* 0x0007600c01007387 */ /* 0x0007e20000100c00 */
[----:B------:R-:W-:-:S02]  /*13430*/  IMAD.MOV.U32 R18, RZ, RZ, -0x6b5a39d0 ;  /* 0x94a5c630ff127424 */ /* 0x000fc400078e00ff */
[----:B--2---:R-:W-:Y:S02]  /*13440*/  HFMA2 R6, -RZ, RZ, -0.0004098415374755859375, -196.75 ;  /* 0x8eb7da26ff067431 */ /* 0x004fe400000001ff */
[----:B------:R-:W-:Y:S01]  /*13450*/  IMAD.MOV.U32 R4, RZ, RZ, -0x7e0a5931 ;  /* 0x81f5a6cfff047424 */ /* 0x000fe200078e00ff */
[----:B------:R2:W-:Y:S01]  /*13460*/  STL.128 [R1+0x720], R24 ;  /* 0x0007201801007387 */ /* 0x0005e20000100c00 */
[----:B------:R-:W-:Y:S02]  /*13470*/  IMAD.MOV.U32 R5, RZ, RZ, -0x21855ad8 ;  /* 0xde7aa528ff057424 */ /* 0x000fe400078e00ff */
[----:B------:R-:W-:Y:S02]  /*13480*/  IMAD.MOV.U32 R7, RZ, RZ, -0x4052c05c ;  /* 0xbfad3fa4ff077424 */ /* 0x000fe400078e00ff */
[----:B0-----:R-:W-:Y:S02]  /*13490*/  HFMA2 R22, -RZ, RZ, -36.5, -600 ;  /* 0xd090e0b0ff167431 */ /* 0x001fe400000001ff */
[----:B------:R-:W-:Y:S01]  /*134a0*/  IMAD.MOV.U32 R28, RZ, RZ, -0x665337c5 ;  /* 0x99acc83bff1c7424 */ /* 0x000fe200078e00ff */
[----:B------:R0:W-:Y:S01]  /*134b0*/  STL.128 [R1+0x810], R16 ;  /* 0x0008101001007387 */ /* 0x0001e20000100c00 */
[----:B------:R-:W-:Y:S01]  /*134c0*/  IMAD.MOV.U32 R30, RZ, RZ, 0x639ce86e ;  /* 0x639ce86eff1e7424 */ /* 0x000fe200078e00ff */
[----:B-1----:R-:W-:Y:S01]  /*134d0*/  MOV R9, 0x9278500d ;  /* 0x9278500d00097802 */ /* 0x002fe20000000f00 */
[----:B------:R-:W-:Y:S01]  /*134e0*/  IMAD.MOV.U32 R8, RZ, RZ, -0x62c5d31c ;  /* 0x9d3a2ce4ff087424 */ /* 0x000fe200078e00ff */
[----:B------:R1:W-:Y:S01]  /*134f0*/  STL.128 [R1+0x790], R4 ;  /* 0x0007900401007387 */ /* 0x0003e20000100c00 */
[----:B------:R-:W-:-:S02]  /*13500*/  IMAD.MOV.U32 R10, RZ, RZ, -0x33a09565 ;  /* 0xcc5f6a9bff0a7424 */ /* 0x000fc400078e00ff */
[----:B---3--:R-:W-:Y:S02]  /*13510*/  HFMA2 R12, -RZ, RZ, 0.000921726226806640625, -27680 ;  /* 0x138df6c2ff0c7431 */ /* 0x008fe400000001ff */
[----:B------:R-:W-:Y:S01]  /*13520*/  IMAD.MOV.U32 R11, RZ, RZ, 0x467e5462 ;  /* 0x467e5462ff0b7424 */ /* 0x000fe200078e00ff */
[----:B------:R-:W-:Y:S01]  /*13530*/  MOV R15, 0xafc382f5 ;  /* 0xafc382f5000f7802 */ /* 0x000fe20000000f00 */
[----:B------:R-:W-:Y:S02]  /*13540*/  IMAD.MOV.U32 R13, RZ, RZ, -0x47276f18 ;  /* 0xb8d890e8ff0d7424 */ /* 0x000fe400078e00ff */
[----:B--2---:R-:W-:Y:S02]  /*13550*/  HFMA2 R26, -RZ, RZ, 0.09112548828125, 7844 ;  /* 0x2dd56fa9ff1a7431 */ /* 0x004fe400000001ff */
[----:B------:R-:W-:Y:S01]  /*13560*/  IMAD.MOV.U32 R14, RZ, RZ, -0x8c6d1a2 ;  /* 0xf7392e5eff0e7424 */ /* 0x000fe200078e00ff */
[----:B------:R2:W-:Y:S01]  /*13570*/  STL.128 [R1+0x7a0], R8 ;  /* 0x0007a00801007387 */ /* 0x0005e20000100c00 */
[----:B------:R-:W-:-:S02]  /*13580*/  IMAD.MOV.U32 R31, RZ, RZ, -0x44c42485 ;  /* 0xbb3bdb7bff1f7424 */ /* 0x000fc400078e00ff */
[----:B------:R-:W-:Y:S01]  /*13590*/  IMAD.MOV.U32 R20, RZ, RZ, -0x43b18bc9 ;  /* 0xbc4e7437ff147424 */ /* 0x000fe200078e00ff */
[----:B------:R3:W-:Y:S01]  /*135a0*/  STL.128 [R1+0x7b0], R12 ;  /* 0x0007b00c01007387 */ /* 0x0007e20000100c00 */
[----:B------:R-:W-:Y:S02]  /*135b0*/  IMAD.MOV.U32 R21, RZ, RZ, -0x357d035a ;  /* 0xca82fca6ff157424 */ /* 0x000fe400078e00ff */
[----:B0-----:R-:W-:Y:S02]  /*135c0*/  HFMA2 R18, -RZ, RZ, 7412, -453 ;  /* 0x6f3ddf14ff127431 */ /* 0x001fe400000001ff */
[----:B------:R-:W-:Y:S02]  /*135d0*/  IMAD.MOV.U32 R23, RZ, RZ, -0x2758cceb ;  /* 0xd8a73315ff177424 */ /* 0x000fe400078e00ff */
[----:B-1----:R-:W-:Y:S02]  /*135e0*/  HFMA2 R4, -RZ, RZ, 33984, -20.140625 ;  /* 0x7826cd09ff047431 */ /* 0x002fe400000001ff */
[----:B------:R-:W-:Y:S01]  /*135f0*/  IMAD.MOV.U32 R5, RZ, RZ, 0x18596ef4 ;  /* 0x18596ef4ff057424 */ /* 0x000fe200078e00ff */
[----:B------:R-:W-:Y:S01]  /*13600*/  MOV R7, 0x9a4f83a8 ;  /* 0x9a4f83a800077802 */ /* 0x000fe20000000f00 */
[----:B------:R-:W-:Y:S01]  /*13610*/  IMAD.MOV.U32 R6, RZ, RZ, -0x486513ff ;  /* 0xb79aec01ff067424 */ /* 0x000fe200078e00ff */
[----:B------:R0:W-:Y:S01]  /*13620*/  STL.128 [R1+0x7d0], R28 ;  /* 0x0007d01c01007387 */ /* 0x0001e20000100c00 */
[----:B------:R-:W-:-:S02]  /*13630*/  IMAD.MOV.U32 R24, RZ, RZ, -0x7fa26042 ;  /* 0x805d9fbeff187424 */ /* 0x000fc400078e00ff */
[----:B------:R-:W-:Y:S02]  /*13640*/  IMAD.MOV.U32 R25, RZ, RZ, -0x6c2f9684 ;  /* 0x93d0697cff197424 */ /* 0x000fe400078e00ff */
[----:B--2---:R-:W-:Y:S02]  /*13650*/  HFMA2 R10, -RZ, RZ, -30.9375, 0.00982666015625 ;  /* 0xcfbc2108ff0a7431 */ /* 0x004fe400000001ff */
[----:B------:R-:W-:Y:S01]  /*13660*/  IMAD.MOV.U32 R8, RZ, RZ, 0x6e95e665 ;  /* 0x6e95e665ff087424 */ /* 0x000fe200078e00ff */
[----:B------:R1:W-:Y:S01]  /*13670*/  STL.128 [R1+0x7e0], R4 ;  /* 0x0007e00401007387 */ /* 0x0003e20000100c00 */
[----:B------:R-:W-:Y:S01]  /*13680*/  IMAD.MOV.U32 R9, RZ, RZ, -0x19005582 ;  /* 0xe6ffaa7eff097424 */ /* 0x000fe200078e00ff */
[----:B---3--:R-:W-:Y:S01]  /*13690*/  MOV R13, 0x366f4ace ;  /* 0x366f4ace000d7802 */ /* 0x008fe20000000f00 */
[----:B------:R-:W-:Y:S01]  /*136a0*/  IMAD.MOV.U32 R11, RZ, RZ, -0x17ea101a ;  /* 0xe815efe6ff0b7424 */ /* 0x000fe200078e00ff */
[----:B------:R2:W-:Y:S01]  /*136b0*/  STL.128 [R1+0x820], R20 ;  /* 0x0008201401007387 */ /* 0x0005e20000100c00 */
[----:B------:R-:W-:-:S02]  /*136c0*/  IMAD.MOV.U32 R12, RZ, RZ, -0x64184527 ;  /* 0x9be7bad9ff0c7424 */ /* 0x000fc400078e00ff */
[----:B------:R-:W-:Y:S01]  /*136d0*/  IMAD.MOV.U32 R14, RZ, RZ, 0x99fead4 ;  /* 0x099fead4ff0e7424 */ /* 0x000fe200078e00ff */
[----:B------:R3:W-:Y:S01]  /*136e0*/  STL.128 [R1+0x7f0], R8 ;  /* 0x0007f00801007387 */ /* 0x0007e20000100c00 */
[----:B------:R-:W-:Y:S02]  /*136f0*/  IMAD.MOV.U32 R15, RZ, RZ, 0x7cb029d6 ;  /* 0x7cb029d6ff0f7424 */ /* 0x000fe400078e00ff */
[----:B0-----:R-:W-:Y:S02]  /*13700*/  HFMA2 R28, -RZ, RZ, 0.005275726318359375, -0.229736328125 ;  /* 0x1d67b35aff1c7431 */ /* 0x001fe400000001ff */
[----:B------:R-:W-:Y:S01]  /*13710*/  IMAD.MOV.U32 R27, RZ, RZ, 0x1225cfb3 ;  /* 0x1225cfb3ff1b7424 */ /* 0x000fe200078e00ff */
[----:B------:R-:W-:Y:S01]  /*13720*/  MOV R31, 0x47d66d13 ;  /* 0x47d66d13001f7802 */ /* 0x000fe20000000f00 */
[----:B------:R-:W-:Y:S01]  /*13730*/  IMAD.MOV.U32 R16, RZ, RZ, -0x3208ac16 ;  /* 0xcdf753eaff107424 */ /* 0x000fe200078e00ff */
[----:B------:R0:W-:Y:S01]  /*13740*/  STL.128 [R1+0x800], R12 ;  /* 0x0008000c01007387 */ /* 0x0001e20000100c00 */
[----:B------:R-:W-:Y:S01]  /*13750*/  IMAD.MOV.U32 R17, RZ, RZ, -0x5502a0a5 ;  /* 0xaafd5f5bff117424 */ /* 0x000fe200078e00ff */
[----:B-1----:R-:W-:Y:S01]  /*13760*/  MOV R5, 0xdaec41f7 ;  /* 0xdaec41f700057802 */ /* 0x002fe20000000f00 */
[----:B------:R-:W-:Y:S01]  /*13770*/  IMAD.MOV.U32 R4, RZ, RZ, -0x67fb0eb6 ;  /* 0x9804f14aff047424 */ /* 0x000fe200078e00ff */
[----:B------:R1:W-:Y:S01]  /*13780*/  STL.128 [R1+0x7c0], R24 ;  /* 0x0007c01801007387 */ /* 0x0003e20000100c00 */
[----:B------:R-:W-:Y:S01]  /*13790*/  IMAD.MOV.U32 R6, RZ, RZ, 0x50cd7f0e ;  /* 0x50cd7f0eff067424 */ /* 0x000fe200078e00ff */
[----:B--2---:R-:W-:Y:S01]  /*137a0*/  MOV R21, 0xc468b93e ;  /* 0xc468b93e00157802 */ /* 0x004fe20000000f00 */
[----:B------:R-:W-:-:S02]  /*137b0*/  IMAD.MOV.U32 R7, RZ, RZ, -0x96ee8d1 ;  /* 0xf691172fff077424 */ /* 0x000fc400078e00ff */
[----:B------:R-:W-:Y:S02]  /*137c0*/  IMAD.MOV.U32 R19, RZ, RZ, -0x24bb877a ;  /* 0xdb447886ff137424 */ /* 0x000fe400078e00ff */
[----:B---3--:R-:W-:Y:S02]  /*137d0*/  HFMA2 R8, -RZ, RZ, -100.8125, 26832 ;  /* 0xd64d768dff087431 */ /* 0x008fe400000001ff */
[----:B------:R-:W-:Y:S01]  /*137e0*/  IMAD.MOV.U32 R9, RZ, RZ, -0x4f10bcb3 ;  /* 0xb0ef434dff097424 */ /* 0x000fe200078e00ff */
[----:B------:R2:W-:Y:S01]  /*137f0*/  STL.128 [R1+0x830], R4 ;  /* 0x0008300401007387 */ /* 0x0005e20000100c00 */
[----:B------:R-:W-:Y:S01]  /*13800*/  IMAD.MOV.U32 R10, RZ, RZ, 0x4daacc54 ;  /* 0x4daacc54ff0a7424 */ /* 0x000fe200078e00ff */
[----:B------:R-:W-:Y:S01]  /*13810*/  MOV R11, 0x496e4df ;  /* 0x0496e4df000b7802 */ /* 0x000fe20000000f00 */
[----:B------:R-:W-:Y:S02]  /*13820*/  IMAD.MOV.U32 R29, RZ, RZ, -0x2d246dae ;  /* 0xd2db9252ff1d7424 */ /* 0x000fe400078e00ff */
[----:B0-----:R-:W-:-:S02]  /*13830*/  HFMA2 R14, -RZ, RZ, 0.0070037841796875, -2.859375 ;  /* 0x1f2cc1b8ff0e7431 */ /* 0x001fc400000001ff */
[----:B------:R-:W-:Y:S01]  /*13840*/  IMAD.MOV.U32 R12, RZ, RZ, -0x4a2e611d ;  /* 0xb5d19ee3ff0c7424 */ /* 0x000fe200078e00ff */
[----:B------:R0:W-:Y:S01]  /*13850*/  STL.128 [R1+0x8b0], R16 ;  /* 0x0008b01001007387 */ /* 0x0001e20000100c00 */
[----:B------:R-:W-:Y:S01]  /*13860*/  IMAD.MOV.U32 R13, RZ, RZ, -0x7795b3e5 ;  /* 0x886a4c1bff0d7424 */ /* 0x000fe200078e00ff */
[----:B-1----:R-:W-:Y:S01]  /*13870*/  MOV R25, 0x358c015d ;  /* 0x358c015d00197802 */ /* 0x002fe20000000f00 */
[----:B------:R-:W-:Y:S01]  /*13880*/  IMAD.MOV.U32 R15, RZ, RZ, 0x5165467f ;  /* 0x5165467fff0f7424 */ /* 0x000fe200078e00ff */
[----:B------:R1:W-:Y:S01]  /*13890*/  STL.128 [R1+0x840], R8 ;  /* 0x0008400801007387 */ /* 0x0003e20000100c00 */
[----:B------:R-:W-:Y:S02]  /*138a0*/  IMAD.MOV.U32 R30, RZ, RZ, 0x5610e933 ;  /* 0x5610e933ff1e7424 */ /* 0x000fe400078e00ff */
[----:B------:R-:W-:Y:S01]  /*138b0*/  IMAD.MOV.U32 R20, RZ, RZ, -0xc50357f ;  /* 0xf3afca81ff147424 */ /* 0x000fe200078e00ff */
[----:B------:R3:W-:Y:S01]  /*138c0*/  STL.128 [R1+0x850], R12 ;  /* 0x0008500c01007387 */ /* 0x0007e20000100c00 */
[----:B------:R-:W-:-:S02]  /*138d0*/  IMAD.MOV.U32 R22, RZ, RZ, 0x3424382c ;  /* 0x3424382cff167424 */ /* 0x000fc400078e00ff */
[----:B--2---:R-:W-:Y:S02]  /*138e0*/  HFMA2 R6, -RZ, RZ, 0.00121307373046875, 177.75 ;  /* 0x14f8598eff067431 */ /* 0x004fe400000001ff */
[----:B------:R-:W-:Y:S01]  /*138f0*/  IMAD.MOV.U32 R4, RZ, RZ, 0x61d79a8c ;  /* 0x61d79a8cff047424 */ /* 0x000fe200078e00ff */
[----:B------:R2:W-:Y:S01]  /*13900*/  STL.128 [R1+0x870], R28 ;  /* 0x0008701c01007387 */ /* 0x0005e20000100c00 */
[----:B------:R-:W-:Y:S02]  /*13910*/  IMAD.MOV.U32 R5, RZ, RZ, 0xca1377a ;  /* 0x0ca1377aff057424 */ /* 0x000fe400078e00ff */
[----:B------:R-:W-:Y:S02]  /*13920*/  IMAD.MOV.U32 R7, RZ, RZ, 0x3c13eb89 ;  /* 0x3c13eb89ff077424 */ /* 0x000fe400078e00ff */
[----:B0-----:R-:W-:Y:S02]  /*13930*/  HFMA2 R17, -RZ, RZ, 18.015625, 0.00084686279296875 ;  /* 0x4c8112f0ff117431 */ /* 0x001fe400000001ff */
[----:B------:R-:W-:-:S02]  /*13940*/  IMAD.MOV.U32 R23, RZ, RZ, 0x40a3c25f ;  /* 0x40a3c25fff177424 */ /* 0x000fc400078e00ff */
[----:B------:R-:W-:Y:S01]  /*13950*/  IMAD.MOV.U32 R24, RZ, RZ, -0x15a162fc ;  /* 0xea5e9d04ff187424 */ /* 0x000fe200078e00ff */
[----:B-1----:R-:W-:Y:S01]  /*13960*/  MOV R9, 0xc961b735 ;  /* 0xc961b73500097802 */ /* 0x002fe20000000f00 */
[----:B------:R-:W-:Y:S01]  /*13970*/  IMAD.MOV.U32 R8, RZ, RZ, 0x27a9ceee ;  /* 0x27a9ceeeff087424 */ /* 0x000fe200078e00ff */
[----:B------:R0:W-:Y:S01]  /*13980*/  STL.128 [R1+0x880], R4 ;  /* 0x0008800401007387 */ /* 0x0001e20000100c00 */
[----:B------:R-:W-:Y:S02]  /*13990*/  IMAD.MOV.U32 R10, RZ, RZ, -0x1ae31e13 ;  /* 0xe51ce1edff0a7424 */ /* 0x000fe400078e00ff */
[----:B---3--:R-:W-:Y:S02]  /*139a0*/  HFMA2 R12, -RZ, RZ, -500.5, -0.004245758056640625 ;  /* 0xdfd29c59ff0c7431 */ /* 0x008fe400000001ff */
[----:B------:R-:W-:Y:S01]  /*139b0*/  IMAD.MOV.U32 R11, RZ, RZ, -0x4eb885c4 ;  /* 0xb1477a3cff0b7424 */ /* 0x000fe200078e00ff */
[----:B------:R-:W-:Y:S01]  /*139c0*/  MOV R15, 0x37c773bf ;  /* 0x37c773bf000f7802 */ /* 0x000fe20000000f00 */
[----:B------:R-:W-:Y:S01]  /*139d0*/  IMAD.MOV.U32 R13, RZ, RZ, 0x73f2553f ;  /* 0x73f2553fff0d7424 */ /* 0x000fe200078e00ff */
[----:B------:R1:W-:Y:S01]  /*139e0*/  STL.128 [R1+0x8c0], R20 ;  /* 0x0008c01401007387 */ /* 0x0003e20000100c00 */
[----:B------:R-:W-:-:S02]  /*139f0*/  IMAD.MOV.U32 R14, RZ, RZ, -0x31ebe787 ;  /* 0xce141879ff0e7424 */ /* 0x000fc400078e00ff */
[----:B--2---:R-:W-:Y:S02]  /*13a00*/  HFMA2 R30, -RZ, RZ, -54656, -0.057373046875 ;  /* 0xfaacab58ff1e7431 */ /* 0x004fe400000001ff */
[----:B------:R-:W-:Y:S01]  /*13a10*/  IMAD.MOV.U32 R26, RZ, RZ, 0x7487fa73 ;  /* 0x7487fa73ff1a7424 */ /* 0x000fe200078e00ff */
[----:B------:R2:W-:Y:S01]  /*13a20*/  STL.128 [R1+0x890], R8 ;  /* 0x0008900801007387 */ /* 0x0005e20000100c00 */
[----:B------:R-:W-:Y:S02]  /*13a30*/  IMAD.MOV.U32 R27, RZ, RZ, 0x410bfb2e ;  /* 0x410bfb2eff1b7424 */ /* 0x000fe400078e00ff */
[----:B------:R-:W-:Y:S01]  /*13a40*/  IMAD.MOV.U32 R16, RZ, RZ, 0x2fc30275 ;  /* 0x2fc30275ff107424 */ /* 0x000fe200078e00ff */
[----:B------:R3:W-:Y:S01]  /*13a50*/  STL.128 [R1+0x8a0], R12 ;  /* 0x0008a00c01007387 */ /* 0x0007e20000100c00 */
[----:B------:R-:W-:Y:S02]  /*13a60*/  IMAD.MOV.U32 R18, RZ, RZ, 0x468da397 ;  /* 0x468da397ff127424 */ /* 0x000fe400078e00ff */
[----:B0-----:R-:W-:-:S02]  /*13a70*/  HFMA2 R4, -RZ, RZ, -3.556640625, 0.0015735626220703125 ;  /* 0xc31d1672ff047431 */ /* 0x001fc400000001ff */
[----:B------:R-:W-:Y:S01]  /*13a80*/  IMAD.MOV.U32 R5, RZ, RZ, 0x25e2bc0c ;  /* 0x25e2bc0cff057424 */ /* 0x000fe200078e00ff */
[----:B------:R-:W-:Y:S01]  /*13a90*/  MOV R7, 0x950dff41 ;  /* 0x950dff4100077802 */ /* 0x000fe20000000f00 */
[----:B------:R-:W-:Y:S01]  /*13aa0*/  IMAD.MOV.U32 R6, RZ, RZ, 0x493c288b ;  /* 0x493c288bff067424 */ /* 0x000fe200078e00ff */
[----:B------:R0:W-:Y:S01]  /*13ab0*/  STL.128 [R1+0x860], R24 ;  /* 0x0008601801007387 */ /* 0x0001e20000100c00 */
[----:B------:R-:W-:Y:S02]  /*13ac0*/  IMAD.MOV.U32 R19, RZ, RZ, -0x2c943907 ;  /* 0xd36bc6f9ff137424 */ /* 0x000fe400078e00ff */
[----:B-1----:R-:W-:Y:S02]  /*13ad0*/  HFMA2 R23, -RZ, RZ, 52.65625, -203.125 ;  /* 0x5295da59ff177431 */ /* 0x002fe400000001ff */
[----:B------:R-:W-:Y:S01]  /*13ae0*/  IMAD.MOV.U32 R28, RZ, RZ, -0x54c43495 ;  /* 0xab3bcb6bff1c7424 */ /* 0x000fe200078e00ff */
[----:B------:R1:W-:Y:S01]  /*13af0*/  STL.128 [R1+0x8d0], R4 ;  /* 0x0008d00401007387 */ /* 0x0003e20000100c00 */
[----:B------:R-:W-:-:S02]  /*13b00*/  IMAD.MOV.U32 R29, RZ, RZ, -0x62e00ebb ;  /* 0x9d1ff145ff1d7424 */ /* 0x000fc400078e00ff */
[----:B--2---:R-:W-:Y:S02]  /*13b10*/  HFMA2 R10, -RZ, RZ, -1204, -147.5 ;  /* 0xe4b4d89cff0a7431 */ /* 0x004fe400000001ff */
[----:B------:R-:W-:Y:S01]  /*13b20*/  IMAD.MOV.U32 R8, RZ, RZ, 0x1a83971 ;  /* 0x01a83971ff087424 */ /* 0x000fe200078e00ff */
[----:B------:R-:W-:Y:S01]  /*13b30*/  MOV R20, 0x8f03e75f ;  /* 0x8f03e75f00147802 */ /* 0x000fe20000000f00 */
[----:B------:R-:W-:Y:S01]  /*13b40*/  IMAD.MOV.U32 R9, RZ, RZ, -0x4cf3f722 ;  /* 0xb30c08deff097424 */ /* 0x000fe200078e00ff */
[----:B---3--:R-:W-:Y:S01]  /*13b50*/  MOV R13, 0xb632d570 ;  /* 0xb632d570000d7802 */ /* 0x008fe20000000f00 */
[----:B------:R-:W-:Y:S01]  /*13b60*/  IMAD.MOV.U32 R11, RZ, RZ, -0x3ea99b70 ;  /* 0xc1566490ff0b7424 */ /* 0x000fe200078e00ff */
[----:B------:R2:W-:Y:S01]  /*13b70*/  STL.128 [R1+0x950], R16 ;  /* 0x0009501001007387 */ /* 0x0005e20000100c00 */
[----:B------:R-:W-:Y:S02]  /*13b80*/  IMAD.MOV.U32 R12, RZ, RZ, -0x7b34849f ;  /* 0x84cb7b61ff0c7424 */ /* 0x000fe400078e00ff */
[----:B------:R-:W-:Y:S01]  /*13b90*/  IMAD.MOV.U32 R14, RZ, RZ, 0x5c6c4874 ;  /* 0x5c6c4874ff0e7424 */ /* 0x000fe200078e00ff */
[----:B------:R3:W-:Y:S01]  /*13ba0*/  STL.128 [R1+0x8e0], R8 ;  /* 0x0008e00801007387 */ /* 0x0007e20000100c00 */
[----:B------:R-:W-:-:S02]  /*13bb0*/  IMAD.MOV.U32 R15, RZ, RZ, 0x57b8d042 ;  /* 0x57b8d042ff0f7424 */ /* 0x000fc400078e00ff */
[----:B0-----:R-:W-:Y:S02]  /*13bc0*/  HFMA2 R24, -RZ, RZ, -17680, 37.21875 ;  /* 0xf45150a7ff187431 */ /* 0x001fe400000001ff */
[----:B------:R-:W-:Y:S01]  /*13bd0*/  IMAD.MOV.U32 R31, RZ, RZ, -0x1cb46cfd ;  /* 0xe34b9303ff1f7424 */ /* 0x000fe200078e00ff */
[----:B-1----:R-:W-:Y:S01]  /*13be0*/  MOV R5, 0x76adf66d ;  /* 0x76adf66d00057802 */ /* 0x002fe20000000f00 */
[----:B------:R-:W-:Y:S01]  /*13bf0*/  IMAD.MOV.U32 R4, RZ, RZ, 0x302055fa ;  /* 0x302055faff047424 */ /* 0x000fe200078e00ff */
[----:B------:R0:W-:Y:S01]  /*13c00*/  STL.128 [R1+0x8f0], R12 ;  /* 0x0008f00c01007387 */ /* 0x0001e20000100c00 */
[----:B------:R-:W-:Y:S01]  /*13c10*/  IMAD.MOV.U32 R6, RZ, RZ, -0x33776e8a ;  /* 0xcc889176ff067424 */ /* 0x000fe200078e00ff */
[----:B------:R-:W-:Y:S01]  /*13c20*/  MOV R27, 0x273a965e ;  /* 0x273a965e001b7802 */ /* 0x000fe20000000f00 */
[----:B------:R-:W-:Y:S01]  /*13c30*/  IMAD.MOV.U32 R7, RZ, RZ, 0x2f5254c ;  /* 0x02f5254cff077424 */ /* 0x000fe200078e00ff */
[----:B------:R1:W-:Y:S01]  /*13c40*/  STL.128 [R1+0x910], R28 ;  /* 0x0009101c01007387 */ /* 0x0003e20000100c00 */
[----:B------:R-:W-:-:S02]  /*13c50*/  IMAD.MOV.U32 R21, RZ, RZ, -0x6dea6a64 ;  /* 0x9215959cff157424 */ /* 0x000fc400078e00ff */
[----:B--2---:R-:W-:Y:S02]  /*13c60*/  HFMA2 R19, -RZ, RZ, 0.00169086456298828125, 288.5 ;  /* 0x16ed5c82ff137431 */ /* 0x004fe400000001ff */
[----:B------:R-:W-:Y:S01]  /*13c70*/  IMAD.MOV.U32 R22, RZ, RZ, 0x6dbfeb7a ;  /* 0x6dbfeb7aff167424 */ /* 0x000fe200078e00ff */
[----:B------:R2:W-:Y:S01]  /*13c80*/  STL.128 [R1+0x920], R4 ;  /* 0x0009200401007387 */ /* 0x0005e20000100c00 */
[----:B------:R-:W-:Y:S02]  /*13c90*/  IMAD.MOV.U32 R25, RZ, RZ, 0x417e5365 ;  /* 0x417e5365ff197424 */ /* 0x000fe400078e00ff */
[----:B---3--:R-:W-:Y:S01]  /*13ca0*/  HFMA2 R11, -RZ, RZ, 858.5, -0.0004661083221435546875 ;  /* 0x62b58fa3ff0b7431 */ /* 0x008fe200000001ff */
[----:B------:R-:W-:Y:S01]  /*13cb0*/  MOV R8, 0xe54ffcd7 ;  /* 0xe54ffcd700087802 */ /* 0x000fe20000000f00 */
[----:B------:R-:W-:Y:S01]  /*13cc0*/  IMAD.MOV.U32 R9, RZ, RZ, 0x2ac5d7cb ;  /* 0x2ac5d7cbff097424 */ /* 0x000fe200078e00ff */
[----:B------:R3:W-:Y:S01]  /*13cd0*/  STL.128 [R1+0x960], R20 ;  /* 0x0009601401007387 */ /* 0x0007e20000100c00 */
[----:B------:R-:W-:Y:S01]  /*13ce0*/  IMAD.MOV.U32 R10, RZ, RZ, 0x35268044 ;  /* 0x35268044ff0a7424 */ /* 0x000fe200078e00ff */
[----:B------:R-:W-:Y:S01]  /*13cf0*/  MOV R16, 0x2830f287 ;  /* 0x2830f28700107802 */ /* 0x000fe20000000f00 */
[----:B0-----:R-:W-:Y:S01]  /*13d00*/  IMAD.MOV.U32 R12, RZ, RZ, -0x4e21b6a6 ;  /* 0xb1de495aff0c7424 */ /* 0x001fe200078e00ff */
[----:B------:R-:W-:Y:S01]  /*13d10*/  MOV R14, 0xea45980e ;  /* 0xea45980e000e7802 */ /* 0x000fe20000000f00 */
[----:B------:R-:W-:Y:S01]  /*13d20*/  IMAD.MOV.U32 R13, RZ, RZ, -0x45da98e5 ;  /* 0xba25671bff0d7424 */ /* 0x000fe200078e00ff */
[----:B------:R0:W-:Y:S01]  /*13d30*/  STL.128 [R1+0x930], R8 ;  /* 0x0009300801007387 */ /* 0x0001e20000100c00 */
[----:B------:R-:W-:-:S02]  /*13d40*/  IMAD.MOV.U32 R15, RZ, RZ, -0x1a21e40 ;  /* 0xfe5de1c0ff0f7424 */ /* 0x000fc400078e00ff */
[----:B-1----:R-:W-:Y:S02]  /*13d50*/  HFMA2 R29, -RZ, RZ, 3958, -7.140636444091796875e-05 ;  /* 0x6bbb84aeff1d7431 */ /* 0x002fe400000001ff */
[----:B------:R-:W-:Y:S02]  /*13d60*/  IMAD.MOV.U32 R26, RZ, RZ, 0x171ac3a4 ;  /* 0x171ac3a4ff1a7424 */ /* 0x000fe400078e00ff */
[----:B--2---:R-:W-:Y:S01]  /*13d70*/  IMAD.MOV.U32 R4, RZ, RZ, -0x412bd27d ;  /* 0xbed42d83ff047424 */ /* 0x004fe200078e00ff */
        /* <DEDUP_REMOVED lines=8> */
[----:B------:R-:W-:Y:S01]  /*13e00*/  IMAD.MOV.U32 R20, RZ, RZ, -0x3075d4e4 ;  /* 0xcf8a2b1cff147424 */ /* 0x000fe200078e00ff */
[----:B------:R3:W-:Y:S01]  /*13e10*/  STL.128 [R1+0x970], R4 ;  /* 0x0009700401007387 */ /* 0x0007e20000100c00 */
[----:B0-----:R-:W-:Y:S02]  /*13e20*/  HFMA2 R9, -RZ, RZ, -0.00042438507080078125, 36640 ;  /* 0x8ef47879ff097431 */ /* 0x001fe400000001ff */
[----:B------:R-:W-:Y:S02]  /*13e30*/  IMAD.MOV.U32 R8, RZ, RZ, -0x3d8a9577 ;  /* 0xc2756a89ff087424 */ /* 0x000fe400078e00ff */
[----:B------:R-:W-:Y:S01]  /*13e40*/  IMAD.MOV.U32 R10, RZ, RZ, 0x58996b3e ;  /* 0x58996b3eff0a7424 */ /* 0x000fe200078e00ff */
[----:B------:R0:W-:Y:S01]  /*13e50*/  STL.128 [R1+0x9f0], R16 ;  /* 0x0009f01001007387 */ /* 0x0001e20000100c00 */
[----:B------:R-:W-:Y:S02]  /*13e60*/  IMAD.MOV.U32 R11, RZ, RZ, -0x46d8228f ;  /* 0xb927dd71ff0b7424 */ /* 0x000fe400078e00ff */
[----:B-1----:R-:W-:Y:S01]  /*13e70*/  HFMA2 R15, -RZ, RZ, -25.953125, -0.26416015625 ;  /* 0xce7db43aff0f7431 */ /* 0x002fe200000001ff */
[----:B------:R-:W-:Y:S01]  /*13e80*/  MOV R12, 0xe1beb64f ;  /* 0xe1beb64f000c7802 */ /* 0x000fe20000000f00 */
[----:B------:R-:W-:Y:S01]  /*13e90*/  IMAD.MOV.U32 R13, RZ, RZ, -0x770fe853 ;  /* 0x88f017adff0d7424 */ /* 0x000fe200078e00ff */
[----:B------:R1:W-:Y:S01]  /*13ea0*/  STL.128 [R1+0x980], R8 ;  /* 0x0009800801007387 */ /* 0x0003e20000100c00 */
[----:B------:R-:W-:Y:S01]  /*13eb0*/  IMAD.MOV.U32 R14, RZ, RZ, 0x20c966ac ;  /* 0x20c966acff0e7424 */ /* 0x000fe200078e00ff */
[----:B--2---:R-:W-:Y:S01]  /*13ec0*/  MOV R26, 0x51976033 ;  /* 0x51976033001a7802 */ /* 0x004fe20000000f00 */
[----:B------:R-:W-:-:S02]  /*13ed0*/  IMAD.MOV.U32 R21, RZ, RZ, 0x79a792b4 ;  /* 0x79a792b4ff157424 */ /* 0x000fc400078e00ff */
[----:B---3--:R-:W-:Y:S01]  /*13ee0*/  HFMA2 R7, -RZ, RZ, 59968, -0.498046875 ;  /* 0x7b52b7f8ff077431 */ /* 0x008fe200000001ff */
[----:B------:R-:W-:Y:S01]  /*13ef0*/  MOV R4, 0x48705868 ;  /* 0x4870586800047802 */ /* 0x000fe20000000f00 */
[----:B------:R-:W-:Y:S01]  /*13f00*/  IMAD.MOV.U32 R5, RZ, RZ, 0x458f19fd ;  /* 0x458f19fdff057424 */ /* 0x000fe200078e00ff */
[----:B------:R2:W-:Y:S01]  /*13f10*/  STL.128 [R1+0x990], R12 ;  /* 0x0009900c01007387 */ /* 0x0005e20000100c00 */
[----:B------:R-:W-:Y:S01]  /*13f20*/  IMAD.MOV.U32 R6, RZ, RZ, -0x216b7894 ;  /* 0xde94876cff067424 */ /* 0x000fe200078e00ff */
[----:B0-----:R-:W-:Y:S01]  /*13f30*/  MOV R18, 0x111eac70 ;  /* 0x111eac7000127802 */ /* 0x001fe20000000f00 */
[----:B------:R-:W-:Y:S02]  /*13f40*/  IMAD.MOV.U32 R23, RZ, RZ, 0x694ea1e2 ;  /* 0x694ea1e2ff177424 */ /* 0x000fe400078e00ff */
[----:B------:R-:W-:Y:S01]  /*13f50*/  IMAD.MOV.U32 R24, RZ, RZ, -0x209ce7b6 ;  /* 0xdf63184aff187424 */ /* 0x000fe200078e00ff */
[----:B------:R0:W-:Y:S01]  /*13f60*/  STL.128 [R1+0x9c0], R4 ;  /* 0x0009c00401007387 */ /* 0x0001e20000100c00 */
[----:B------:R-:W-:Y:S01]  /*13f70*/  IMAD.MOV.U32 R25, RZ, RZ, 0x1ae58231 ;  /* 0x1ae58231ff197424 */ /* 0x000fe200078e00ff */
[----:B-1----:R-:W-:Y:S01]  /*13f80*/  MOV R10, 0x1fe3578f ;  /* 0x1fe3578f000a7802 */ /* 0x002fe20000000f00 */
[----:B------:R-:W-:Y:S01]  /*13f90*/  IMAD.MOV.U32 R8, RZ, RZ, 0x73ab23d3 ;  /* 0x73ab23d3ff087424 */ /* 0x000fe200078e00ff */
[----:B------:R1:W-:Y:S01]  /*13fa0*/  STL.128 [R1+0xa00], R20 ;  /* 0x000a001401007387 */ /* 0x0003e20000100c00 */
[----:B------:R-:W-:-:S02]  /*13fb0*/  IMAD.MOV.U32 R9, RZ, RZ, 0x4b72e202 ;  /* 0x4b72e202ff097424 */ /* 0x000fc400078e00ff */
[----:B------:R-:W-:Y:S02]  /*13fc0*/  IMAD.MOV.U32 R11, RZ, RZ, 0x55662aab ;  /* 0x55662aabff0b7424 */ /* 0x000fe400078e00ff */
[----:B------:R-:W-:Y:S02]  /*13fd0*/  IMAD.MOV.U32 R27, RZ, RZ, 0x5362457f ;  /* 0x5362457fff1b7424 */ /* 0x000fe400078e00ff */
[----:B--2---:R-:W-:Y:S02]  /*13fe0*/  HFMA2 R13, -RZ, RZ, -0.323974609375, 5.733966827392578125e-05 ;  /* 0xb52f03c2ff0d7431 */ /* 0x004fe400000001ff */
[----:B------:R-:W-:Y:S01]  /*13ff0*/  IMAD.MOV.U32 R12, RZ, RZ, -0x144df8d8 ;  /* 0xebb20728ff0c7424 */ /* 0x000fe200078e00ff */
[----:B------:R2:W-:Y:S01]  /*14000*/  STL.128 [R1+0x9d0], R8 ;  /* 0x0009d00801007387 */ /* 0x0005e20000100c00 */
[----:B------:R-:W-:Y:S02]  /*14010*/  IMAD.MOV.U32 R14, RZ, RZ, -0x3a796585 ;  /* 0xc5869a7bff0e7424 */ /* 0x000fe400078e00ff */
[----:B------:R-:W-:-:S02]  /*14020*/  IMAD.MOV.U32 R15, RZ, RZ, 0x37d3a508 ;  /* 0x37d3a508ff0f7424 */ /* 0x000fc400078e00ff */
[----:B0-----:R-:W-:Y:S02]  /*14030*/  HFMA2 R5, -RZ, RZ, 7.665157318115234375e-05, -91.875 ;  /* 0x0506d5beff057431 */ /* 0x001fe400000001ff */
[----:B------:R-:W-:Y:S01]  /*14040*/  IMAD.MOV.U32 R4, RZ, RZ, -0x259a320c ;  /* 0xda65cdf4ff047424 */ /* 0x000fe200078e00ff */
[----:B------:R0:W-:Y:S01]  /*14050*/  STL.128 [R1+0x9a0], R24 ;  /* 0x0009a01801007387 */ /* 0x0001e20000100c00 */
[----:B------:R-:W-:Y:S02]  /*14060*/  IMAD.MOV.U32 R6, RZ, RZ, 0x34d11f62 ;  /* 0x34d11f62ff067424 */ /* 0x000fe400078e00ff */
[----:B-1----:R-:W-:Y:S02]  /*14070*/  HFMA2 R21, -RZ, RZ, -7.7188014984130859375e-05, 99.5 ;  /* 0x850f5638ff157431 */ /* 0x002fe400000001ff */
[----:B------:R-:W-:Y:S01]  /*14080*/  IMAD.MOV.U32 R7, RZ, RZ, -0x593b7502 ;  /* 0xa6c48afeff077424 */ /* 0x000fe200078e00ff */
[----:B------:R1:W-:Y:S01]  /*14090*/  STL.128 [R1+0x9e0], R12 ;  /* 0x0009e00c01007387 */ /* 0x0003e20000100c00 */
[----:B------:R-:W-:-:S02]  /*140a0*/  IMAD.MOV.U32 R28, RZ, RZ, 0x64b1e077 ;  /* 0x64b1e077ff1c7424 */ /* 0x000fc400078e00ff */
[----:B------:R-:W-:Y:S01]  /*140b0*/  IMAD.MOV.U32 R30, RZ, RZ, -0x7e01e360 ;  /* 0x81fe1ca0ff1e7424 */ /* 0x000fe200078e00ff */
[----:B------:R3:W-:Y:S01]  /*140c0*/  STL.128 [R1+0xa10], R4 ;  /* 0x000a100401007387 */ /* 0x0007e20000100c00 */
[----:B------:R-:W-:Y:S02]  /*140d0*/  IMAD.MOV.U32 R31, RZ, RZ, 0x8f9942b ;  /* 0x08f9942bff1f7424 */ /* 0x000fe400078e00ff */
[----:B--2---:R-:W-:Y:S01]  /*140e0*/  HFMA2 R11, -RZ, RZ, -27200, 24240 ;  /* 0xf6a475ebff0b7431 */ /* 0x004fe200000001ff */
[----:B------:R-:W-:Y:S01]  /*140f0*/  MOV R8, 0x2e349d53 ;  /* 0x2e349d5300087802 */ /* 0x000fe20000000f00 */
[----:B------:R-:W-:Y:S02]  /*14100*/  IMAD.MOV.U32 R9, RZ, RZ, -0xc5d5fab ;  /* 0xf3a2a055ff097424 */ /* 0x000fe400078e00ff */
[----:B------:R-:W-:Y:S01]  /*14110*/  IMAD.MOV.U32 R10, RZ, RZ, -0x75facd1f ;  /* 0x8a0532e1ff0a7424 */ /* 0x000fe200078e00ff */
[----:B------:R2:W-:Y:S01]  /*14120*/  STL.128 [R1+0x9b0], R28 ;  /* 0x0009b01c01007387 */ /* 0x0005e20000100c00 */
[----:B------:R-:W-:-:S02]  /*14130*/  IMAD.MOV.U32 R16, RZ, RZ, -0x7ff67c7a ;  /* 0x80098386ff107424 */ /* 0x000fc400078e00ff */
[----:B0-----:R-:W-:Y:S02]  /*14140*/  HFMA2 R25, -RZ, RZ, -357.5, 1.255859375 ;  /* 0xdd963d06ff197431 */ /* 0x001fe400000001ff */
[----:B------:R-:W-:Y:S01]  /*14150*/  IMAD.MOV.U32 R17, RZ, RZ, 0x2b3248ed ;  /* 0x2b3248edff117424 */ /* 0x000fe200078e00ff */
[----:B------:R0:W-:Y:S01]  /*14160*/  STL.128 [R1+0xa20], R8 ;  /* 0x000a200801007387 */ /* 0x0001e20000100c00 */
[----:B-1----:R-:W-:Y:S01]  /*14170*/  IMAD.MOV.U32 R12, RZ, RZ, -0x7cf4c614 ;  /* 0x830b39ecff0c7424 */ /* 0x002fe200078e00ff */
[----:B------:R-:W-:Y:S01]  /*14180*/  MOV R14, 0x715e069f ;  /* 0x715e069f000e7802 */ /* 0x000fe20000000f00 */
[----:B------:R-:W-:Y:S02]  /*14190*/  IMAD.MOV.U32 R13, RZ, RZ, 0x6040aaef ;  /* 0x6040aaefff0d7424 */ /* 0x000fe400078e00ff */
[----:B------:R-:W-:Y:S02]  /*141a0*/  IMAD.MOV.U32 R15, RZ, RZ, 0x6ebd5110 ;  /* 0x6ebd5110ff0f7424 */ /* 0x000fe400078e00ff */
[----:B---3--:R-:W-:-:S02]  /*141b0*/  HFMA2 R6, -RZ, RZ, 2.267578125, -17.046875 ;  /* 0x4089cc43ff067431 */ /* 0x008fc400000001ff */
[----:B------:R-:W-:Y:S02]  /*141c0*/  IMAD.MOV.U32 R4, RZ, RZ, -0x67e6db05 ;  /* 0x981924fbff047424 */ /* 0x000fe400078e00ff */
[----:B------:R-:W-:Y:S01]  /*141d0*/  IMAD.MOV.U32 R5, RZ, RZ, -0x42296817 ;  /* 0xbdd697e9ff057424 */ /* 0x000fe200078e00ff */
[----:B------:R1:W-:Y:S01]  /*141e0*/  STL.128 [R1+0xa30], R12 ;  /* 0x000a300c01007387 */ /* 0x0003e20000100c00 */
[----:B------:R-:W-:Y:S01]  /*141f0*/  IMAD.MOV.U32 R7, RZ, RZ, -0x26988862 ;  /* 0xd967779eff077424 */ /* 0x000fe200078e00ff */
[----:B--2---:R-:W-:Y:S01]  /*14200*/  MOV R28, 0x5491b58d ;  /* 0x5491b58d001c7802 */ /* 0x004fe20000000f00 */
[----:B------:R-:W-:Y:S01]  /*14210*/  IMAD.MOV.U32 R19, RZ, RZ, 0x5a6c4e72 ;  /* 0x5a6c4e72ff137424 */ /* 0x000fe200078e00ff */
[----:B------:R-:W-:Y:S01]  /*14220*/  MOV R31, 0x5060ff15 ;  /* 0x5060ff15001f7802 */ /* 0x000fe20000000f00 */
        /* <DEDUP_REMOVED lines=8> */
[----:B------:R-:W-:Y:S02]  /*142b0*/  IMAD.MOV.U32 R20, RZ, RZ, 0xefdfbff ;  /* 0x0efdfbffff147424 */ /* 0x000fe400078e00ff */
[----:B-1----:R-:W-:Y:S01]  /*142c0*/  HFMA2 R15, -RZ, RZ, 0, 0 ;  /* 0x00000000ff0f7431 */ /* 0x002fe200000001ff */
[----:B------:R-:W-:Y:S01]  /*142d0*/  MOV R12, 0x7ca1470a ;  /* 0x7ca1470a000c7802 */ /* 0x000fe20000000f00 */
[----:B------:R-:W-:Y:S01]  /*142e0*/  IMAD.MOV.U32 R13, RZ, RZ, 0x427ce90f ;  /* 0x427ce90fff0d7424 */ /* 0x000fe200078e00ff */
[----:B------:R1:W-:Y:S01]  /*142f0*/  STL.128 [R1+0xa70], R8 ;  /* 0x000a700801007387 */ /* 0x0003e20000100c00 */
[----:B------:R-:W-:-:S02]  /*14300*/  IMAD.MOV.U32 R14, RZ, RZ, -0x7b0736e2 ;  /* 0x84f8c91eff0e7424 */ /* 0x000fc400078e00ff */
[----:B------:R-:W-:Y:S01]  /*14310*/  IMAD.MOV.U32 R22, RZ, RZ, -0x51c2e12b ;  /* 0xae3d1ed5ff167424 */ /* 0x000fe200078e00ff */
[----:B------:R3:W-:Y:S01]  /*14320*/  STL.128 [R1+0xa50], R28 ;  /* 0x000a501c01007387 */ /* 0x0007e20000100c00 */
[----:B0-----:R-:W-:Y:S01]  /*14330*/  HFMA2 R7, -RZ, RZ, 0.3837890625, 0.7724609375 ;  /* 0x36243a2eff077431 */ /* 0x001fe200000001ff */
[----:B------:R-:W-:Y:S01]  /*14340*/  MOV R4, 0xf0a64d9 ;  /* 0x0f0a64d900047802 */ /* 0x000fe20000000f00 */
[----:B------:R-:W-:Y:S01]  /*14350*/  IMAD.MOV.U32 R5, RZ, RZ, 0x5c6821a6 ;  /* 0x5c6821a6ff057424 */ /* 0x000fe200078e00ff */
[----:B------:R0:W-:Y:S01]  /*14360*/  STL.128 [R1+0xa80], R12 ;  /* 0x000a800c01007387 */ /* 0x0001e20000100c00 */
[----:B------:R-:W-:Y:S02]  /*14370*/  IMAD.MOV.U32 R6, RZ, RZ, 0x5b9bd154 ;  /* 0x5b9bd154ff067424 */ /* 0x000fe400078e00ff */
[----:B--2---:R-:W-:Y:S02]  /*14380*/  HFMA2 R17, -RZ, RZ, 929, 0.000551700592041015625 ;  /* 0x63421085ff117431 */ /* 0x004fe400000001ff */
[----:B------:R-:W-:-:S02]  /*14390*/  IMAD.MOV.U32 R23, RZ, RZ, 0x2d362739 ;  /* 0x2d362739ff177424 */ /* 0x000fc400078e00ff */
[----:B------:R-:W-:Y:S01]  /*143a0*/  IMAD.MOV.U32 R24, RZ, RZ, 0x213ef98a ;  /* 0x213ef98aff187424 */ /* 0x000fe200078e00ff */
[----:B------:R2:W-:Y:S01]  /*143b0*/  STL.128 [R1+0xab0], R4 ;  /* 0x000ab00401007387 */ /* 0x0005e20000100c00 */
[----:B------:R-:W-:Y:S01]  /*143c0*/  IMAD.MOV.U32 R26, RZ, RZ, 0x3eddae05 ;  /* 0x3eddae05ff1a7424 */ /* 0x000fe200078e00ff */
[----:B-1----:R-:W-:Y:S01]  /*143d0*/  MOV R10, 0xeeb4d296 ;  /* 0xeeb4d296000a7802 */ /* 0x002fe20000000f00 */
[----:B------:R-:W-:Y:S01]  /*143e0*/  IMAD.MOV.U32 R8, RZ, RZ, 0xa0cb167 ;  /* 0x0a0cb167ff087424 */ /* 0x000fe200078e00ff */
[----:B------:R1:W-:Y:S01]  /*143f0*/  STL.128 [R1+0xaa0], R20 ;  /* 0x000aa01401007387 */ /* 0x0003e20000100c00 */
[----:B------:R-:W-:Y:S01]  /*14400*/  IMAD.MOV.U32 R9, RZ, RZ, 0x57930fe7 ;  /* 0x57930fe7ff097424 */ /* 0x000fe200078e00ff */
[----:B---3--:R-:W-:Y:S01]  /*14410*/  MOV R30, 0xb62db9a8 ;  /* 0xb62db9a8001e7802 */ /* 0x008fe20000000f00 */
[----:B------:R-:W-:Y:S02]  /*14420*/  IMAD.MOV.U32 R11, RZ, RZ, -0x64e4616f ;  /* 0x9b1b9e91ff0b7424 */ /* 0x000fe400078e00ff */
[----:B------:R-:W-:-:S02]  /*14430*/  IMAD.MOV.U32 R27, RZ, RZ, -0x19b2b943 ;  /* 0xe64d46bdff1b7424 */ /* 0x000fc400078e00ff */
[----:B0-----:R-:W-:Y:S02]  /*14440*/  HFMA2 R13, -RZ, RZ, -280.25, -0.011962890625 ;  /* 0xdc61a220ff0d7431 */ /* 0x001fe400000001ff */
[----:B------:R-:W-:Y:S01]  /*14450*/  IMAD.MOV.U32 R12, RZ, RZ, -0x3f7fb03b ;  /* 0xc0804fc5ff0c7424 */ /* 0x000fe200078e00ff */
[----:B------:R0:W-:Y:S01]  /*14460*/  STL.128 [R1+0xac0], R8 ;  /* 0x000ac00801007387 */ /* 0x0001e20000100c00 */
[----:B------:R-:W-:Y:S02]  /*14470*/  IMAD.MOV.U32 R14, RZ, RZ, 0x775a694b ;  /* 0x775a694bff0e7424 */ /* 0x000fe400078e00ff */
[----:B------:R-:W-:Y:S02]  /*14480*/  IMAD.MOV.U32 R15, RZ, RZ, 0x121c161a ;  /* 0x121c161aff0f7424 */ /* 0x000fe400078e00ff */
[----:B--2---:R-:W-:Y:S02]  /*14490*/  HFMA2 R5, -RZ, RZ, 23280, 16.109375 ;  /* 0x75af4c07ff057431 */ /* 0x004fe400000001ff */
[----:B------:R-:W-:Y:S01]  /*144a0*/  IMAD.MOV.U32 R4, RZ, RZ, -0xea87ae7 ;  /* 0xf1578519ff047424 */ /* 0x000fe200078e00ff */
[----:B------:R2:W-:Y:S01]  /*144b0*/  STL.128 [R1+0xa40], R24 ;  /* 0x000a401801007387 */ /* 0x0005e20000100c00 */
[----:B------:R-:W-:-:S02]  /*144c0*/  IMAD.MOV.U32 R6, RZ, RZ, -0x66114423 ;  /* 0x99eebbddff067424 */ /* 0x000fc400078e00ff */
[----:B-1----:R-:W-:Y:S02]  /*144d0*/  HFMA2 R23, -RZ, RZ, 0.045135498046875, 5764 ;  /* 0x29c76da1ff177431 */ /* 0x002fe400000001ff */
[----:B------:R-:W-:Y:S01]  /*144e0*/  IMAD.MOV.U32 R7, RZ, RZ, 0x7fa3fd60 ;  /* 0x7fa3fd60ff077424 */ /* 0x000fe200078e00ff */
[----:B------:R1:W-:Y:S01]  /*144f0*/  STL.128 [R1+0xad0], R12 ;  /* 0x000ad00c01007387 */ /* 0x0003e20000100c00 */
[----:B------:R-:W-:Y:S01]  /*14500*/  IMAD.MOV.U32 R28, RZ, RZ, 0x90e0b0d ;  /* 0x090e0b0dff1c7424 */ /* 0x000fe200078e00ff */
[----:B------:R-:W-:Y:S01]  /*14510*/  MOV R20, 0x4a857d24 ;  /* 0x4a857d2400147802 */ /* 0x000fe20000000f00 */
[----:B------:R-:W-:Y:S01]  /*14520*/  IMAD.MOV.U32 R29, RZ, RZ, -0x740d5239 ;  /* 0x8bf2adc7ff1d7424 */ /* 0x000fe200078e00ff */
[----:B------:R3:W-:Y:S01]  /*14530*/  STL.128 [R1+0xb00], R4 ;  /* 0x000b000401007387 */ /* 0x0007e20000100c00 */
[----:B------:R-:W-:Y:S02]  /*14540*/  IMAD.MOV.U32 R31, RZ, RZ, 0x1e14c8a9 ;  /* 0x1e14c8a9ff1f7424 */ /* 0x000fe400078e00ff */
[----:B0-----:R-:W-:Y:S01]  /*14550*/  HFMA2 R11, -RZ, RZ, -60256, 0.28076171875 ;  /* 0xfb5b347eff0b7431 */ /* 0x001fe200000001ff */
[----:B------:R-:W-:Y:S01]  /*14560*/  MOV R8, 0x1f79f26 ;  /* 0x01f79f2600087802 */ /* 0x000fe20000000f00 */
[----:B------:R-:W-:-:S02]  /*14570*/  IMAD.MOV.U32 R9, RZ, RZ, 0x725cbcf5 ;  /* 0x725cbcf5ff097424 */ /* 0x000fc400078e00ff */
[----:B------:R-:W-:Y:S01]  /*14580*/  IMAD.MOV.U32 R10, RZ, RZ, 0x6644c53b ;  /* 0x6644c53bff0a7424 */ /* 0x000fe200078e00ff */
[----:B------:R0:W-:Y:S01]  /*14590*/  STL.128 [R1+0xaf0], R28 ;  /* 0x000af01c01007387 */ /* 0x0001e20000100c00 */
[----:B------:R-:W-:Y:S02]  /*145a0*/  IMAD.MOV.U32 R16, RZ, RZ, 0x31d7cadc ;  /* 0x31d7cadcff107424 */ /* 0x000fe400078e00ff */
[----:B--2---:R-:W-:Y:S02]  /*145b0*/  HFMA2 R27, -RZ, RZ, 0.003452301025390625, 0.004970550537109375 ;  /* 0x1b121d17ff1b7431 */ /* 0x004fe400000001ff */
[----:B------:R-:W-:Y:S01]  /*145c0*/  IMAD.MOV.U32 R18, RZ, RZ, -0x68ecbfde ;  /* 0x97134022ff127424 */ /* 0x000fe200078e00ff */
[----:B------:R2:W-:Y:S01]  /*145d0*/  STL.128 [R1+0xb10], R8 ;  /* 0x000b100801007387 */ /* 0x0005e20000100c00 */
[----:B-1----:R-:W-:Y:S01]  /*145e0*/  IMAD.MOV.U32 R12, RZ, RZ, 0x438b7629 ;  /* 0x438b7629ff0c7424 */ /* 0x002fe200078e00ff */
[----:B------:R-:W-:Y:S01]  /*145f0*/  MOV R14, 0xedb668fc ;  /* 0xedb668fc000e7802 */ /* 0x000fe20000000f00 */
[----:B------:R-:W-:Y:S01]  /*14600*/  IMAD.MOV.U32 R13, RZ, RZ, 0x23cbdcc6 ;  /* 0x23cbdcc6ff0d7424 */ /* 0x000fe200078e00ff */
[----:B------:R-:W-:Y:S01]  /*14610*/  MOV R24, 0x93e20aba ;  /* 0x93e20aba00187802 */ /* 0x000fe20000000f00 */
[----:B------:R-:W-:Y:S01]  /*14620*/  IMAD.MOV.U32 R15, RZ, RZ, -0x1b479c0f ;  /* 0xe4b863f1ff0f7424 */ /* 0x000fe200078e00ff */
[----:B---3--:R-:W-:Y:S01]  /*14630*/  MOV R6, 0x860dec52 ;  /* 0x860dec5200067802 */ /* 0x008fe20000000f00 */
[----:B------:R-:W-:-:S02]  /*14640*/  IMAD.MOV.U32 R4, RZ, RZ, -0x61e2b4d1 ;  /* 0x9e1d4b2fff047424 */ /* 0x000fc400078e00ff */
[----:B------:R-:W-:Y:S01]  /*14650*/  IMAD.MOV.U32 R5, RZ, RZ, -0x4d230cd0 ;  /* 0xb2dcf330ff057424 */ /* 0x000fe200078e00ff */
[----:B------:R1:W-:Y:S01]  /*14660*/  STL.128 [R1+0xb20], R12 ;  /* 0x000b200c01007387 */ /* 0x0003e20000100c00 */
[----:B------:R-:W-:Y:S02]  /*14670*/  IMAD.MOV.U32 R7, RZ, RZ, -0x3e882f1d ;  /* 0xc177d0e3ff077424 */ /* 0x000fe400078e00ff */
[----:B0-----:R-:W-:Y:S02]  /*14680*/  HFMA2 R29, -RZ, RZ, 54432, 0.03802490234375 ;  /* 0x7aa528deff1d7431 */ /* 0x001fe400000001ff */
[----:B------:R-:W-:Y:S02]  /*14690*/  IMAD.MOV.U32 R19, RZ, RZ, -0x397bdfef ;  /* 0xc6842011ff137424 */ /* 0x000fe400078e00ff */
[----:B------:R-:W-:Y:S02]  /*146a0*/  IMAD.MOV.U32 R21, RZ, RZ, -0x442d07c3 ;  /* 0xbbd2f83dff157424 */ /* 0x000fe400078e00ff */
[----:B--2---:R-:W-:-:S02]  /*146b0*/  HFMA2 R9, -RZ, RZ, 9544, -0.0027942657470703125 ;  /* 0x70a999b9ff097431 */ /* 0x004fc400000001ff */
[----:B------:R-:W-:Y:S01]  /*146c0*/  IMAD.MOV.U32 R8, RZ, RZ, -0x4cd493ea ;  /* 0xb32b6c16ff087424 */ /* 0x000fe200078e00ff */
[----:B------:R0:W-:Y:S01]  /*146d0*/  STL.128 [R1+0xb50], R4 ;  /* 0x000b500401007387 */ /* 0x0001e20000100c00 */
[----:B------:R-:W-:Y:S02]  /*146e0*/  IMAD.MOV.U32 R10, RZ, RZ, -0x6bee05b8 ;  /* 0x9411fa48ff0a7424 */ /* 0x000fe400078e00ff */
[----:B------:R-:W-:Y:S01]  /*146f0*/  IMAD.MOV.U32 R11, RZ, RZ, -0x16b8dd9c ;  /* 0xe9472264ff0b7424 */ /* 0x000fe200078e00ff */
[----:B------:R2:W-:Y:S01]  /*14700*/  STL.128 [R1+0xb30], R16 ;  /* 0x000b301001007387 */ /* 0x0005e20000100c00 */
[----:B------:R-:W-:Y:S02]  /*14710*/  IMAD.MOV.U32 R22, RZ, RZ, -0x651eece ;  /* 0xf9ae1132ff167424 */ /* 0x000fe400078e00ff */
[----:B------:R-:W-:Y:S02]  /*14720*/  IMAD.MOV.U32 R25, RZ, RZ, -0x5f3f1ad6 ;  /* 0xa0c0e52aff197424 */ /* 0x000fe400078e00ff */
[----:B-1----:R-:W-:Y:S01]  /*14730*/  HFMA2 R15, -RZ, RZ, 0.222900390625, -7744 ;  /* 0x3322ef90ff0f7431 */ /* 0x002fe200000001ff */
[----:B------:R-:W-:Y:S01]  /*14740*/  MOV R12, 0xfca8c48c ;  /* 0xfca8c48c000c7802 */ /* 0x000fe20000000f00 */
[----:B------:R-:W-:Y:S01]  /*14750*/  IMAD.MOV.U32 R13, RZ, RZ, -0xf5fe5c1 ;  /* 0xf0a01a3fff0d7424 */ /* 0x000fe200078e00ff */
[----:B------:R1:W-:Y:S01]  /*14760*/  STL.128 [R1+0xb60], R8 ;  /* 0x000b600801007387 */ /* 0x0003e20000100c00 */
[----:B------:R-:W-:-:S02]  /*14770*/  IMAD.MOV.U32 R14, RZ, RZ, 0x7d56d82c ;  /* 0x7d56d82cff0e7424 */ /* 0x000fc400078e00ff */
[----:B------:R-:W-:Y:S01]  /*14780*/  IMAD.MOV.U32 R26, RZ, RZ, 0x223c43e0 ;  /* 0x223c43e0ff1a7424 */ /* 0x000fe200078e00ff */
[----:B------:R3:W-:Y:S01]  /*14790*/  STL.128 [R1+0xb40], R20 ;  /* 0x000b401401007387 */ /* 0x0007e20000100c00 */
[----:B0-----:R-:W-:Y:S01]  /*147a0*/  MOV R4, 0x3a2ce49d ;  /* 0x3a2ce49d00047802 */ /* 0x001fe20000000f00 */
[----:B------:R-:W-:Y:S01]  /*147b0*/  IMAD.MOV.U32 R5, RZ, RZ, 0x78500d92 ;  /* 0x78500d92ff057424 */ /* 0x000fe200078e00ff */
[----:B------:R-:W-:Y:S01]  /*147c0*/  MOV R7, 0x7e546246 ;  /* 0x7e54624600077802 */ /* 0x000fe20000000f00 */
[----:B------:R-:W-:Y:S01]  /*147d0*/  IMAD.MOV.U32 R6, RZ, RZ, 0x5f6a9bcc ;  /* 0x5f6a9bccff067424 */ /* 0x000fe200078e00ff */
[----:B------:R0:W-:Y:S01]  /*147e0*/  STL.128 [R1+0xb70], R12 ;  /* 0x000b700c01007387 */ /* 0x0001e20000100c00 */
[----:B--2---:R-:W-:Y:S02]  /*147f0*/  HFMA2 R16, -RZ, RZ, -0.07470703125, 0.94970703125 ;  /* 0xacc83b99ff107431 */ /* 0x004fe400000001ff */
[----:B------:R-:W-:Y:S01]  /*14800*/  IMAD.MOV.U32 R28, RZ, RZ, -0xa59307f ;  /* 0xf5a6cf81ff1c7424 */ /* 0x000fe200078e00ff */
[----:B------:R-:W-:Y:S01]  /*14810*/  MOV R19, 0x3bdb7bbb ;  /* 0x3bdb7bbb00137802 */ /* 0x000fe20000000f00 */
[----:B------:R2:W-:Y:S01]  /*14820*/  STL.128 [R1+0xba0], R4 ;  /* 0x000ba00401007387 */ /* 0x0005e20000100c00 */
[----:B------:R-:W-:-:S02]  /*14830*/  IMAD.MOV.U32 R30, RZ, RZ, -0x4825d972 ;  /* 0xb7da268eff1e7424 */ /* 0x000fc400078e00ff */
[----:B-1----:R-:W-:Y:S02]  /*14840*/  HFMA2 R10, -RZ, RZ, 0.6474609375, 445.75 ;  /* 0x392e5ef7ff0a7431 */ /* 0x002fe400000001ff */
[----:B------:R-:W-:Y:S01]  /*14850*/  IMAD.MOV.U32 R8, RZ, RZ, -0x72093ded ;  /* 0x8df6c213ff087424 */ /* 0x000fe200078e00ff */
[----:B------:R1:W-:Y:S01]  /*14860*/  STL.128 [R1+0xae0], R24 ;  /* 0x000ae01801007387 */ /* 0x0003e20000100c00 */
[----:B------:R-:W-:Y:S02]  /*14870*/  IMAD.MOV.U32 R9, RZ, RZ, -0x276f1748 ;  /* 0xd890e8b8ff097424 */ /* 0x000fe400078e00ff */
[----:B---3--:R-:W-:Y:S02]  /*14880*/  HFMA2 R22, -RZ, RZ, -0.00337982177734375, 2.6166439056396484375e-05 ;  /* 0x9aec01b7ff167431 */ /* 0x008fe400000001ff */
[----:B------:R-:W-:Y:S02]  /*14890*/  IMAD.MOV.U32 R11, RZ, RZ, -0x3c7d0a51 ;  /* 0xc382f5afff0b7424 */ /* 0x000fe400078e00ff */
[----:B------:R-:W-:-:S02]  /*148a0*/  IMAD.MOV.U32 R31, RZ, RZ, -0x52c05b41 ;  /* 0xad3fa4bfff1f7424 */ /* 0x000fc400078e00ff */
[----:B0-----:R-:W-:Y:S01]  /*148b0*/  IMAD.MOV.U32 R12, RZ, RZ, 0x5d9fbe80 ;  /* 0x5d9fbe80ff0c7424 */ /* 0x001fe200078e00ff */
        /* <DEDUP_REMOVED lines=11> */
[----:B------:R-:W-:-:S02]  /*14970*/  IMAD.MOV.U32 R17, RZ, RZ, 0x1810a77d ;  /* 0x1810a77dff117424 */ /* 0x000fc400078e00ff */
[----:B------:R-:W-:Y:S01]  /*14980*/  IMAD.MOV.U32 R18, RZ, RZ, -0x6317919d ;  /* 0x9ce86e63ff127424 */ /* 0x000fe200078e00ff */
[----:B------:R3:W-:Y:S01]  /*14990*/  STL.128 [R1+0xbf0], R4 ;  /* 0x000bf00401007387 */ /* 0x0007e20000100c00 */
[----:B------:R-:W-:Y:S02]  /*149a0*/  IMAD.MOV.U32 R24, RZ, RZ, 0x4987c74e ;  /* 0x4987c74eff187424 */ /* 0x000fe400078e00ff */
[----:B------:R-:W-:Y:S02]  /*149b0*/  IMAD.MOV.U32 R25, RZ, RZ, 0x38d9c1d1 ;  /* 0x38d9c1d1ff197424 */ /* 0x000fe400078e00ff */
[----:B0-----:R-:W-:Y:S02]  /*149c0*/  HFMA2 R8, -RZ, RZ, -1978, -179.375 ;  /* 0xe7bad99bff087431 */ /* 0x001fe400000001ff */
[----:B------:R-:W-:Y:S01]  /*149d0*/  IMAD.MOV.U32 R27, RZ, RZ, -0x2b67c9f5 ;  /* 0xd498360bff1b7424 */ /* 0x000fe200078e00ff */
[----:B------:R-:W-:Y:S01]  /*149e0*/  MOV R11, 0xb029d67c ;  /* 0xb029d67c000b7802 */ /* 0x000fe20000000f00 */
[----:B------:R-:W-:Y:S01]  /*149f0*/  IMAD.MOV.U32 R9, RZ, RZ, 0x6f4ace36 ;  /* 0x6f4ace36ff097424 */ /* 0x000fe200078e00ff */
[----:B------:R0:W-:Y:S01]  /*14a00*/  STL.128 [R1+0xbd0], R16 ;  /* 0x000bd01001007387 */ /* 0x0001e20000100c00 */
[----:B------:R-:W-:-:S02]  /*14a10*/  IMAD.MOV.U32 R10, RZ, RZ, -0x60152bf7 ;  /* 0x9fead409ff0a7424 */ /* 0x000fc400078e00ff */
[----:B--2---:R-:W-:Y:S02]  /*14a20*/  HFMA2 R28, -RZ, RZ, 7.5399875640869140625e-05, 13.1875 ;  /* 0x04f14a98ff1c7431 */ /* 0x004fe400000001ff */
[----:B------:R-:W-:Y:S02]  /*14a30*/  IMAD.MOV.U32 R20, RZ, RZ, 0x26cd0978 ;  /* 0x26cd0978ff147424 */ /* 0x000fe400078e00ff */
[----:B-1----:R-:W-:Y:S02]  /*14a40*/  HFMA2 R14, -RZ, RZ, -0.022552490234375, 0.14306640625 ;  /* 0xa5c63094ff0e7431 */ /* 0x002fe400000001ff */
[----:B------:R-:W-:Y:S01]  /*14a50*/  IMAD.MOV.U32 R12, RZ, RZ, -0x5bce504e ;  /* 0xa431afb2ff0c7424 */ /* 0x000fe200078e00ff */
[----:B------:R1:W-:Y:S01]  /*14a60*/  STL.128 [R1+0xb80], R24 ;  /* 0x000b801801007387 */ /* 0x0003e20000100c00 */
[----:B------:R-:W-:Y:S02]  /*14a70*/  IMAD.MOV.U32 R13, RZ, RZ, 0x3f2a3123 ;  /* 0x3f2a3123ff0d7424 */ /* 0x000fe400078e00ff */
[----:B---3--:R-:W-:-:S02]  /*14a80*/  HFMA2 R6, -RZ, RZ, -0.0531005859375, 68.8125 ;  /* 0xaacc544dff067431 */ /* 0x008fc400000001ff */
[----:B------:R-:W-:Y:S01]  /*14a90*/  IMAD.MOV.U32 R15, RZ, RZ, -0x5dca3f9a ;  /* 0xa235c066ff0f7424 */ /* 0x000fe200078e00ff */
[----:B------:R2:W-:Y:S01]  /*14aa0*/  STL.128 [R1+0xc00], R8 ;  /* 0x000c000801007387 */ /* 0x0005e20000100c00 */
[----:B------:R-:W-:Y:S01]  /*14ab0*/  IMAD.MOV.U32 R4, RZ, RZ, 0x4d768dd6 ;  /* 0x4d768dd6ff047424 */ /* 0x000fe200078e00ff */
[----:B------:R-:W-:Y:S01]  /*14ac0*/  MOV R31, 0x91172ff6 ;  /* 0x91172ff6001f7802 */ /* 0x000fe20000000f00 */
[----:B------:R-:W-:Y:S01]  /*14ad0*/  IMAD.MOV.U32 R5, RZ, RZ, -0x10bcb250 ;  /* 0xef434db0ff057424 */ /* 0x000fe200078e00ff */
[----:B------:R3:W-:Y:S01]  /*14ae0*/  STL.128 [R1+0xc10], R12 ;  /* 0x000c100c01007387 */ /* 0x0007e20000100c00 */
[----:B------:R-:W-:Y:S02]  /*14af0*/  IMAD.MOV.U32 R7, RZ, RZ, -0x691b20fc ;  /* 0x96e4df04ff077424 */ /* 0x000fe400078e00ff */
[----:B0-----:R-:W-:Y:S02]  /*14b00*/  HFMA2 R18, -RZ, RZ, 0.000599384307861328125, 0.229248046875 ;  /* 0x10e93356ff127431 */ /* 0x001fe400000001ff */
[----:B------:R-:W-:-:S02]  /*14b10*/  IMAD.MOV.U32 R21, RZ, RZ, 0x596ef418 ;  /* 0x596ef418ff157424 */ /* 0x000fc400078e00ff */
[----:B------:R-:W-:Y:S01]  /*14b20*/  IMAD.MOV.U32 R23, RZ, RZ, 0x4f83a89a ;  /* 0x4f83a89aff177424 */ /* 0x000fe200078e00ff */
[----:B------:R0:W-:Y:S01]  /*14b30*/  STL.128 [R1+0xc40], R4 ;  /* 0x000c400401007387 */ /* 0x0001e20000100c00 */
[----:B------:R-:W-:Y:S01]  /*14b40*/  IMAD.MOV.U32 R29, RZ, RZ, -0x13be0826 ;  /* 0xec41f7daff1d7424 */ /* 0x000fe200078e00ff */
[----:B-1----:R-:W-:Y:S01]  /*14b50*/  MOV R25, 0x82fca6ca ;  /* 0x82fca6ca00197802 */ /* 0x002fe20000000f00 */
[----:B------:R-:W-:Y:S01]  /*14b60*/  IMAD.MOV.U32 R24, RZ, RZ, 0x4e7437bc ;  /* 0x4e7437bcff187424 */ /* 0x000fe200078e00ff */
[----:B------:R1:W-:Y:S01]  /*14b70*/  STL.128 [R1+0xbe0], R20 ;  /* 0x000be01401007387 */ /* 0x0003e20000100c00 */
[----:B------:R-:W-:Y:S01]  /*14b80*/  IMAD.MOV.U32 R26, RZ, RZ, -0x6f1f4f30 ;  /* 0x90e0b0d0ff1a7424 */ /* 0x000fe200078e00ff */
[----:B--2---:R-:W-:Y:S01]  /*14b90*/  MOV R9, 0x6a4c1b88 ;  /* 0x6a4c1b8800097802 */ /* 0x004fe20000000f00 */
[----:B------:R-:W-:Y:S02]  /*14ba0*/  IMAD.MOV.U32 R27, RZ, RZ, -0x58ccea28 ;  /* 0xa73315d8ff1b7424 */ /* 0x000fe400078e00ff */
[----:B------:R-:W-:-:S02]  /*14bb0*/  IMAD.MOV.U32 R30, RZ, RZ, -0x3280f1b0 ;  /* 0xcd7f0e50ff1e7424 */ /* 0x000fc400078e00ff */
[----:B---3--:R-:W-:Y:S02]  /*14bc0*/  HFMA2 R12, -RZ, RZ, 423.25, 7.498264312744140625e-05 ;  /* 0x5e9d04eaff0c7431 */ /* 0x008fe400000001ff */
[----:B------:R-:W-:Y:S01]  /*14bd0*/  IMAD.MOV.U32 R8, RZ, RZ, -0x2e611c4b ;  /* 0xd19ee3b5ff087424 */ /* 0x000fe200078e00ff */
[----:B------:R-:W-:Y:S01]  /*14be0*/  MOV R15, 0xbfb2e41 ;  /* 0x0bfb2e41000f7802 */ /* 0x000fe20000000f00 */
[----:B------:R-:W-:Y:S01]  /*14bf0*/  IMAD.MOV.U32 R10, RZ, RZ, 0x2cc1b81f ;  /* 0x2cc1b81fff0a7424 */ /* 0x000fe200078e00ff */
[----:B------:R2:W-:Y:S01]  /*14c00*/  STL.128 [R1+0xc20], R24 ;  /* 0x000c201801007387 */ /* 0x0005e20000100c00 */
[----:B------:R-:W-:Y:S02]  /*14c10*/  IMAD.MOV.U32 R11, RZ, RZ, 0x65467f51 ;  /* 0x65467f51ff0b7424 */ /* 0x000fe400078e00ff */
[----:B0-----:R-:W-:Y:S02]  /*14c20*/  HFMA2 R4, -RZ, RZ, -0.04534912109375, -6300 ;  /* 0xa9ceee27ff047431 */ /* 0x001fe400000001ff */
[----:B------:R-:W-:Y:S01]  /*14c30*/  IMAD.MOV.U32 R13, RZ, RZ, -0x73fea2cb ;  /* 0x8c015d35ff0d7424 */ /* 0x000fe200078e00ff */
[----:B------:R-:W-:Y:S01]  /*14c40*/  MOV R7, 0x477a3cb1 ;  /* 0x477a3cb100077802 */ /* 0x000fe20000000f00 */
[----:B------:R-:W-:Y:S01]  /*14c50*/  IMAD.MOV.U32 R14, RZ, RZ, -0x78058c8c ;  /* 0x87fa7374ff0e7424 */ /* 0x000fe200078e00ff */
[----:B-1----:R-:W-:Y:S01]  /*14c60*/  MOV R21, 0xa1377a0c ;  /* 0xa1377a0c00157802 */ /* 0x002fe20000000f00 */
[----:B------:R-:W-:Y:S01]  /*14c70*/  IMAD.MOV.U32 R16, RZ, RZ, 0x67b35a1d ;  /* 0x67b35a1dff107424 */ /* 0x000fe200078e00ff */
        /* <DEDUP_REMOVED lines=8> */
[----:B--2---:R-:W-:Y:S02]  /*14d00*/  HFMA2 R24, -RZ, RZ, -0.1217041015625, -2.9742717742919921875e-05 ;  /* 0xafca81f3ff187431 */ /* 0x004fe400000001ff */
[----:B------:R-:W-:Y:S01]  /*14d10*/  IMAD.MOV.U32 R5, RZ, RZ, 0x61b735c9 ;  /* 0x61b735c9ff057424 */ /* 0x000fe200078e00ff */
[----:B------:R2:W-:Y:S01]  /*14d20*/  STL.128 [R1+0xc70], R16 ;  /* 0x000c701001007387 */ /* 0x0005e20000100c00 */
[----:B------:R-:W-:Y:S01]  /*14d30*/  IMAD.MOV.U32 R6, RZ, RZ, 0x1ce1ede5 ;  /* 0x1ce1ede5ff067424 */ /* 0x000fe200078e00ff */
[----:B------:R-:W-:Y:S01]  /*14d40*/  MOV R27, 0xa3c25f40 ;  /* 0xa3c25f40001b7802 */ /* 0x000fe20000000f00 */
[----:B------:R-:W-:Y:S01]  /*14d50*/  IMAD.MOV.U32 R25, RZ, RZ, 0x68b93ec4 ;  /* 0x68b93ec4ff197424 */ /* 0x000fe200078e00ff */
[----:B------:R4:W-:Y:S01]  /*14d60*/  STL.128 [R1+0xc80], R20 ;  /* 0x000c801401007387 */ /* 0x0009e20000100c00 */
[----:B------:R-:W-:-:S02]  /*14d70*/  IMAD.MOV.U32 R26, RZ, RZ, 0x24382c34 ;  /* 0x24382c34ff1a7424 */ /* 0x000fc400078e00ff */
[----:B0-----:R-:W-:Y:S02]  /*14d80*/  HFMA2 R30, -RZ, RZ, 1.0390625, -0.00022232532501220703125 ;  /* 0x3c288b49ff1e7431 */ /* 0x001fe400000001ff */
[----:B------:R-:W-:Y:S01]  /*14d90*/  IMAD.MOV.U32 R28, RZ, RZ, 0x1d1672c3 ;  /* 0x1d1672c3ff1c7424 */ /* 0x000fe200078e00ff */
[----:B------:R0:W-:Y:S01]  /*14da0*/  STL.128 [R1+0xc90], R4 ;  /* 0x000c900401007387 */ /* 0x0001e20000100c00 */
[----:B-1----:R-:W-:Y:S02]  /*14db0*/  HFMA2 R10, -RZ, RZ, 0.00099945068359375, 47552 ;  /* 0x141879ceff0a7431 */ /* 0x002fe400000001ff */
[----:B------:R-:W-:Y:S02]  /*14dc0*/  IMAD.MOV.U32 R8, RZ, RZ, -0x2d63a621 ;  /* 0xd29c59dfff087424 */ /* 0x000fe400078e00ff */
[----:B------:R-:W-:Y:S01]  /*14dd0*/  IMAD.MOV.U32 R9, RZ, RZ, -0xdaac08d ;  /* 0xf2553f73ff097424 */ /* 0x000fe200078e00ff */
[----:B---3--:R-:W-:Y:S01]  /*14de0*/  MOV R13, 0xfd5f5baa ;  /* 0xfd5f5baa000d7802 */ /* 0x008fe20000000f00 */
[----:B------:R-:W-:Y:S01]  /*14df0*/  IMAD.MOV.U32 R11, RZ, RZ, -0x388c40c9 ;  /* 0xc773bf37ff0b7424 */ /* 0x000fe200078e00ff */
[----:B------:R1:W-:Y:S01]  /*14e00*/  STL.128 [R1+0xcc0], R24 ;  /* 0x000cc01801007387 */ /* 0x0003e20000100c00 */
[----:B------:R-:W-:Y:S01]  /*14e10*/  IMAD.MOV.U32 R12, RZ, RZ, -0x8ac1533 ;  /* 0xf753eacdff0c7424 */ /* 0x000fe200078e00ff */
[----:B--2---:R-:W-:Y:S01]  /*14e20*/  MOV R17, 0x1ff1459d ;  /* 0x1ff1459d00117802 */ /* 0x004fe20000000f00 */
[----:B------:R-:W-:Y:S01]  /*14e30*/  IMAD.MOV.U32 R14, RZ, RZ, 0x3ddf146f ;  /* 0x3ddf146fff0e7424 */ /* 0x000fe200078e00ff */
[----:B------:R2:W-:Y:S01]  /*14e40*/  STL.128 [R1+0xca0], R8 ;  /* 0x000ca00801007387 */ /* 0x0005e20000100c00 */
[----:B------:R-:W-:-:S02]  /*14e50*/  IMAD.MOV.U32 R15, RZ, RZ, 0x447886db ;  /* 0x447886dbff0f7424 */ /* 0x000fc400078e00ff */
[----:B----4-:R-:W-:Y:S02]  /*14e60*/  HFMA2 R20, -RZ, RZ, 0.00846099853515625, -50688 ;  /* 0x2055fa30ff147431 */ /* 0x010fe400000001ff */
[----:B------:R-:W-:Y:S01]  /*14e70*/  IMAD.MOV.U32 R16, RZ, RZ, 0x3bcb6bab ;  /* 0x3bcb6babff107424 */ /* 0x000fe200078e00ff */
[----:B------:R-:W-:Y:S01]  /*14e80*/  MOV R23, 0xf5254c02 ;  /* 0xf5254c0200177802 */ /* 0x000fe20000000f00 */
[----:B0-----:R-:W-:Y:S01]  /*14e90*/  IMAD.MOV.U32 R4, RZ, RZ, -0x57c68eff ;  /* 0xa8397101ff047424 */ /* 0x001fe200078e00ff */
[----:B------:R-:W-:Y:S01]  /*14ea0*/  MOV R5, 0xc08deb3 ;  /* 0x0c08deb300057802 */ /* 0x000fe20000000f00 */
[----:B------:R-:W-:Y:S01]  /*14eb0*/  IMAD.MOV.U32 R6, RZ, RZ, -0x4b27631c ;  /* 0xb4d89ce4ff067424 */ /* 0x000fe200078e00ff */
[----:B------:R0:W-:Y:S01]  /*14ec0*/  STL.128 [R1+0xcb0], R12 ;  /* 0x000cb00c01007387 */ /* 0x0001e20000100c00 */
[----:B------:R-:W-:Y:S02]  /*14ed0*/  IMAD.MOV.U32 R7, RZ, RZ, 0x566490c1 ;  /* 0x566490c1ff077424 */ /* 0x000fe400078e00ff */
[----:B------:R-:W-:-:S02]  /*14ee0*/  IMAD.MOV.U32 R18, RZ, RZ, -0x5354a706 ;  /* 0xacab58faff127424 */ /* 0x000fc400078e00ff */
[----:B-1----:R-:W-:Y:S02]  /*14ef0*/  HFMA2 R26, -RZ, RZ, -1.9794921875, 52640 ;  /* 0xbfeb7a6dff1a7431 */ /* 0x002fe400000001ff */
[----:B------:R-:W-:Y:S01]  /*14f00*/  IMAD.MOV.U32 R19, RZ, RZ, 0x4b9303e3 ;  /* 0x4b9303e3ff137424 */ /* 0x000fe200078e00ff */
[----:B------:R1:W-:Y:S01]  /*14f10*/  STL.128 [R1+0xce0], R4 ;  /* 0x000ce00401007387 */ /* 0x0003e20000100c00 */
[----:B------:R-:W-:Y:S02]  /*14f20*/  IMAD.MOV.U32 R21, RZ, RZ, -0x5209928a ;  /* 0xadf66d76ff157424 */ /* 0x000fe400078e00ff */
[----:B--2---:R-:W-:Y:S02]  /*14f30*/  HFMA2 R8, -RZ, RZ, -14.9609375, 706 ;  /* 0xcb7b6184ff087431 */ /* 0x004fe400000001ff */
[----:B------:R-:W-:Y:S01]  /*14f40*/  IMAD.MOV.U32 R9, RZ, RZ, 0x32d570b6 ;  /* 0x32d570b6ff097424 */ /* 0x000fe200078e00ff */
[----:B------:R-:W-:Y:S01]  /*14f50*/  MOV R11, 0xb8d04257 ;  /* 0xb8d04257000b7802 */ /* 0x000fe20000000f00 */
[----:B------:R-:W-:Y:S01]  /*14f60*/  IMAD.MOV.U32 R10, RZ, RZ, 0x6c48745c ;  /* 0x6c48745cff0a7424 */ /* 0x000fe200078e00ff */
[----:B------:R2:W-:Y:S01]  /*14f70*/  STL.128 [R1+0xd10], R16 ;  /* 0x000d101001007387 */ /* 0x0005e20000100c00 */
[----:B------:R-:W-:-:S02]  /*14f80*/  IMAD.MOV.U32 R22, RZ, RZ, -0x776e8934 ;  /* 0x889176ccff167424 */ /* 0x000fc400078e00ff */
[----:B------:R-:W-:Y:S02]  /*14f90*/  IMAD.MOV.U32 R29, RZ, RZ, -0x1d43f3db ;  /* 0xe2bc0c25ff1d7424 */ /* 0x000fe400078e00ff */
[----:B0-----:R-:W-:Y:S02]  /*14fa0*/  HFMA2 R14, -RZ, RZ, 0.0033016204833984375, -0.0159759521484375 ;  /* 0x1ac3a417ff0e7431 */ /* 0x001fe400000001ff */
[----:B------:R-:W-:Y:S01]  /*14fb0*/  IMAD.MOV.U32 R12, RZ, RZ, 0x5150a7f4 ;  /* 0x5150a7f4ff0c7424 */ /* 0x000fe200078e00ff */
[----:B------:R0:W-:Y:S01]  /*14fc0*/  STL.128 [R1+0xcf0], R8 ;  /* 0x000cf00801007387 */ /* 0x0001e20000100c00 */
[----:B------:R-:W-:Y:S02]  /*14fd0*/  IMAD.MOV.U32 R13, RZ, RZ, 0x7e536541 ;  /* 0x7e536541ff0d7424 */ /* 0x000fe400078e00ff */
[----:B------:R-:W-:Y:S02]  /*14fe0*/  IMAD.MOV.U32 R15, RZ, RZ, 0x3a965e27 ;  /* 0x3a965e27ff0f7424 */ /* 0x000fe400078e00ff */
[----:B-1----:R-:W-:-:S02]  /*14ff0*/  HFMA2 R6, -RZ, RZ, 0.025390625, 4.20703125 ;  /* 0x26804435ff067431 */ /* 0x002fc400000001ff */
[----:B------:R-:W-:Y:S01]  /*15000*/  IMAD.MOV.U32 R4, RZ, RZ, 0x4ffcd7e5 ;  /* 0x4ffcd7e5ff047424 */ /* 0x000fe200078e00ff */
[----:B------:R1:W-:Y:S01]  /*15010*/  STL.128 [R1+0xd20], R20 ;  /* 0x000d201401007387 */ /* 0x0003e20000100c00 */
[----:B------:R-:W-:Y:S02]  /*15020*/  IMAD.MOV.U32 R5, RZ, RZ, -0x3a2834d6 ;  /* 0xc5d7cb2aff057424 */ /* 0x000fe400078e00ff */
[----:B------:R-:W-:Y:S01]  /*15030*/  IMAD.MOV.U32 R7, RZ, RZ, -0x4a705c9e ;  /* 0xb58fa362ff077424 */ /* 0x000fe200078e00ff */
[----:B------:R3:W-:Y:S01]  /*15040*/  STL.128 [R1+0xd00], R12 ;  /* 0x000d000c01007387 */ /* 0x0007e20000100c00 */
[----:B------:R-:W-:Y:S02]  /*15050*/  IMAD.MOV.U32 R31, RZ, RZ, 0xdff4195 ;  /* 0x0dff4195ff1f7424 */ /* 0x000fe400078e00ff */
[----:B--2---:R-:W-:Y:S02]  /*15060*/  HFMA2 R16, -RZ, RZ, -0.18359375, 30272 ;  /* 0xb1e07764ff107431 */ /* 0x004fe400000001ff */
[----:B------:R-:W-:Y:S01]  /*15070*/  IMAD.MOV.U32 R17, RZ, RZ, -0x447b5195 ;  /* 0xbb84ae6bff117424 */ /* 0x000fe200078e00ff */
[----:B------:R2:W-:Y:S01]  /*15080*/  STL.128 [R1+0xd30], R4 ;  /* 0x000d300401007387 */ /* 0x0005e20000100c00 */
[----:B------:R-:W-:Y:S01]  /*15090*/  IMAD.MOV.U32 R18, RZ, RZ, -0x1e35f7f ;  /* 0xfe1ca081ff127424 */ /* 0x000fe200078e00ff */
[----:B0-----:R-:W-:Y:S01]  /*150a0*/  MOV R9, 0x25671bba ;  /* 0x25671bba00097802 */ /* 0x001fe20000000f00 */
[----:B------:R-:W-:Y:S01]  /*150b0*/  IMAD.MOV.U32 R8, RZ, RZ, -0x21b6a54f ;  /* 0xde495ab1ff087424 */ /* 0x000fe200078e00ff */
[----:B------:R-:W-:Y:S01]  /*150c0*/  MOV R19, 0xf9942b08 ;  /* 0xf9942b0800137802 */ /* 0x000fe20000000f00 */
[----:B------:R-:W-:Y:S01]  /*150d0*/  IMAD.MOV.U32 R10, RZ, RZ, 0x45980eea ;  /* 0x45980eeaff0a7424 */ /* 0x000fe200078e00ff */
[----:B------:R0:W-:Y:S01]  /*150e0*/  STL.128 [R1+0xcd0], R28 ;  /* 0x000cd01c01007387 */ /* 0x0001e20000100c00 */
[----:B------:R-:W-:-:S02]  /*150f0*/  IMAD.MOV.U32 R11, RZ, RZ, 0x5de1c0fe ;  /* 0x5de1c0feff0b7424 */ /* 0x000fc400078e00ff */
[----:B-1----:R-:W-:Y:S02]  /*15100*/  HFMA2 R22, -RZ, RZ, -0.00110530853271484375, 4984 ;  /* 0x94876cdeff167431 */ /* 0x002fe400000001ff */
[----:B------:R-:W-:Y:S01]  /*15110*/  IMAD.MOV.U32 R24, RZ, RZ, 0x3e75f8f ;  /* 0x03e75f8fff187424 */ /* 0x000fe200078e00ff */
[----:B------:R1:W-:Y:S01]  /*15120*/  STL.128 [R1+0xdb0], R16 ;  /* 0x000db01001007387 */ /* 0x0003e20000100c00 */
[----:B------:R-:W-:Y:S02]  /*15130*/  IMAD.MOV.U32 R25, RZ, RZ, 0x15959c92 ;  /* 0x15959c92ff197424 */ /* 0x000fe400078e00ff */
[----:B---3--:R-:W-:Y:S02]  /*15140*/  HFMA2 R12, -RZ, RZ, -3.50390625, 21232 ;  /* 0xc302752fff0c7431 */ /* 0x008fe400000001ff */
[----:B------:R-:W-:Y:S01]  /*15150*/  IMAD.MOV.U32 R13, RZ, RZ, -0x7eed0fb4 ;  /* 0x8112f04cff0d7424 */ /* 0x000fe200078e00ff */
[----:B------:R-:W-:Y:S01]  /*15160*/  MOV R15, 0x6bc6f9d3 ;  /* 0x6bc6f9d3000f7802 */ /* 0x000fe20000000f00 */
[----:B------:R-:W-:-:S02]  /*15170*/  IMAD.MOV.U32 R14, RZ, RZ, -0x725c68ba ;  /* 0x8da39746ff0e7424 */ /* 0x000fc400078e00ff */
[----:B--2---:R-:W-:Y:S02]  /*15180*/  HFMA2 R4, -RZ, RZ, 22176, -0.0001757144927978515625 ;  /* 0x756a89c2ff047431 */ /* 0x004fe400000001ff */
[----:B------:R-:W-:Y:S01]  /*15190*/  IMAD.MOV.U32 R5, RZ, RZ, -0xb878672 ;  /* 0xf478798eff057424 */ /* 0x000fe200078e00ff */
        /* <DEDUP_REMOVED lines=8> */
[----:B-1----:R-:W-:Y:S02]  /*15220*/  HFMA2 R18, -RZ, RZ, 6.7651271820068359375e-05, -64.375 ;  /* 0x046fd406ff127431 */ /* 0x002fe400000001ff */
[----:B------:R-:W-:Y:S01]  /*15230*/  IMAD.MOV.U32 R31, RZ, RZ, -0x71bb3737 ;  /* 0x8e44c8c9ff1f7424 */ /* 0x000fe200078e00ff */
[----:B------:R1:W-:Y:S01]  /*15240*/  STL.128 [R1+0xd50], R12 ;  /* 0x000d500c01007387 */ /* 0x0003e20000100c00 */
[----:B------:R-:W-:Y:S02]  /*15250*/  IMAD.MOV.U32 R20, RZ, RZ, 0x70586848 ;  /* 0x70586848ff147424 */ /* 0x000fe400078e00ff */
[----:B------:R-:W-:Y:S01]  /*15260*/  IMAD.MOV.U32 R21, RZ, RZ, -0x70e602bb ;  /* 0x8f19fd45ff157424 */ /* 0x000fe200078e00ff */
[----:B------:R3:W-:Y:S01]  /*15270*/  STL.128 [R1+0xd60], R24 ;  /* 0x000d601801007387 */ /* 0x0007e20000100c00 */
[----:B------:R-:W-:Y:S02]  /*15280*/  IMAD.MOV.U32 R23, RZ, RZ, 0x52b7f87b ;  /* 0x52b7f87bff177424 */ /* 0x000fe400078e00ff */
[----:B------:R-:W-:-:S02]  /*15290*/  IMAD.MOV.U32 R16, RZ, RZ, -0x6e4a72ac ;  /* 0x91b58d54ff107424 */ /* 0x000fc400078e00ff */
[----:B--2---:R-:W-:Y:S02]  /*152a0*/  HFMA2 R10, -RZ, RZ, -10.796875, -0.064453125 ;  /* 0xc966ac20ff0a7431 */ /* 0x004fe400000001ff */
        /* <DEDUP_REMOVED lines=8> */
[----:B------:R-:W-:-:S02]  /*15330*/  IMAD.MOV.U32 R7, RZ, RZ, 0x662aab55 ;  /* 0x662aab55ff077424 */ /* 0x000fc400078e00ff */
[----:B------:R-:W-:Y:S01]  /*15340*/  IMAD.MOV.U32 R11, RZ, RZ, 0x7db43ace ;  /* 0x7db43aceff0b7424 */ /* 0x000fe200078e00ff */
[----:B---3--:R-:W-:Y:S01]  /*15350*/  MOV R25, 0xa792b479 ;  /* 0xa792b47900197802 */ /* 0x008fe20000000f00 */
[----:B------:R-:W-:Y:S01]  /*15360*/  IMAD.MOV.U32 R12, RZ, RZ, 0x63184adf ;  /* 0x63184adfff0c7424 */ /* 0x000fe200078e00ff */
[----:B------:R1:W-:Y:S01]  /*15370*/  STL.128 [R1+0xdd0], R4 ;  /* 0x000dd00401007387 */ /* 0x0003e20000100c00 */
[----:B------:R-:W-:Y:S02]  /*15380*/  IMAD.MOV.U32 R14, RZ, RZ, -0x689fccaf ;  /* 0x97603351ff0e7424 */ /* 0x000fe400078e00ff */
[----:B------:R-:W-:Y:S01]  /*15390*/  IMAD.MOV.U32 R15, RZ, RZ, 0x62457f53 ;  /* 0x62457f53ff0f7424 */ /* 0x000fe200078e00ff */
[----:B------:R3:W-:Y:S01]  /*153a0*/  STL.128 [R1+0xd90], R8 ;  /* 0x000d900801007387 */ /* 0x0007e20000100c00 */
[----:B------:R-:W-:Y:S02]  /*153b0*/  IMAD.MOV.U32 R24, RZ, RZ, -0x75d4e331 ;  /* 0x8a2b1ccfff187424 */ /* 0x000fe400078e00ff */
[----:B--2---:R-:W-:-:S02]  /*153c0*/  HFMA2 R28, -RZ, RZ, 1485, -19872 ;  /* 0x65cdf4daff1c7431 */ /* 0x004fc400000001ff */
[----:B------:R-:W-:Y:S01]  /*153d0*/  IMAD.MOV.U32 R26, RZ, RZ, -0xc0f0df9 ;  /* 0xf3f0f207ff1a7424 */ /* 0x000fe200078e00ff */
[----:B------:R2:W-:Y:S01]  /*153e0*/  STL.128 [R1+0xda0], R12 ;  /* 0x000da00c01007387 */ /* 0x0005e20000100c00 */
[----:B------:R-:W-:Y:S01]  /*153f0*/  IMAD.MOV.U32 R27, RZ, RZ, 0x4ea1e269 ;  /* 0x4ea1e269ff1b7424 */ /* 0x000fe200078e00ff */
[----:B0-----:R-:W-:Y:S01]  /*15400*/  MOV R21, 0xd697e9bd ;  /* 0xd697e9bd00157802 */ /* 0x001fe20000000f00 */
[----:B------:R-:W-:Y:S01]  /*15410*/  IMAD.MOV.U32 R17, RZ, RZ, 0x71055dc4 ;  /* 0x71055dc4ff117424 */ /* 0x000fe200078e00ff */
[----:B------:R-:W-:Y:S01]  /*15420*/  MOV R31, 0xc48afea6 ;  /* 0xc48afea6001f7802 */ /* 0x000fe20000000f00 */
[----:B------:R-:W-:Y:S01]  /*15430*/  IMAD.MOV.U32 R19, RZ, RZ, 0x60ff1550 ;  /* 0x60ff1550ff137424 */ /* 0x000fe200078e00ff */
[----:B------:R0:W-:Y:S01]  /*15440*/  STL.128 [R1+0xe00], R24 ;  /* 0x000e001801007387 */ /* 0x0001e20000100c00 */
[----:B------:R-:W-:Y:S02]  /*15450*/  IMAD.MOV.U32 R20, RZ, RZ, 0x1924fb98 ;  /* 0x1924fb98ff147424 */ /* 0x000fe400078e00ff */
[----:B-1----:R-:W-:-:S02]  /*15460*/  HFMA2 R6, -RZ, RZ, 7.927417755126953125e-05, -709 ;  /* 0x0532e18aff067431 */ /* 0x002fc400000001ff */
[----:B------:R-:W-:Y:S01]  /*15470*/  IMAD.MOV.U32 R4, RZ, RZ, 0x349d532e ;  /* 0x349d532eff047424 */ /* 0x000fe200078e00ff */
[----:B------:R1:W-:Y:S01]  /*15480*/  STL.128 [R1+0xe50], R16 ;  /* 0x000e501001007387 */ /* 0x0003e20000100c00 */
[----:B------:R-:W-:Y:S02]  /*15490*/  IMAD.MOV.U32 R5, RZ, RZ, -0x5d5faa0d ;  /* 0xa2a055f3ff057424 */ /* 0x000fe400078e00ff */
[----:B---3--:R-:W-:Y:S02]  /*154a0*/  HFMA2 R8, -RZ, RZ, -0.1883544921875, 0.038421630859375 ;  /* 0xb20728ebff087431 */ /* 0x008fe400000001ff */
[----:B------:R-:W-:Y:S01]  /*154b0*/  IMAD.MOV.U32 R7, RZ, RZ, -0x5b8a140a ;  /* 0xa475ebf6ff077424 */ /* 0x000fe200078e00ff */
[----:B------:R-:W-:Y:S01]  /*154c0*/  MOV R11, 0xd3a50837 ;  /* 0xd3a50837000b7802 */ /* 0x000fe20000000f00 */
[----:B------:R-:W-:Y:S02]  /*154d0*/  IMAD.MOV.U32 R9, RZ, RZ, 0x2f03c2b5 ;  /* 0x2f03c2b5ff097424 */ /* 0x000fe400078e00ff */
[----:B--2---:R-:W-:-:S02]  /*154e0*/  HFMA2 R14, -RZ, RZ, 4.160404205322265625e-05, 3078 ;  /* 0x02ba6a03ff0e7431 */ /* 0x004fc400000001ff */
[----:B------:R-:W-:Y:S01]  /*154f0*/  IMAD.MOV.U32 R10, RZ, RZ, -0x7965843b ;  /* 0x869a7bc5ff0a7424 */ /* 0x000fe200078e00ff */
[----:B------:R2:W-:Y:S01]  /*15500*/  STL.128 [R1+0xe20], R4 ;  /* 0x000e200401007387 */ /* 0x0005e20000100c00 */
[----:B------:R-:W-:Y:S02]  /*15510*/  IMAD.MOV.U32 R12, RZ, RZ, 0x30f28728 ;  /* 0x30f28728ff0c7424 */ /* 0x000fe400078e00ff */
[----:B------:R-:W-:Y:S01]  /*15520*/  IMAD.MOV.U32 R13, RZ, RZ, 0x23b2a5bf ;  /* 0x23b2a5bfff0d7424 */ /* 0x000fe200078e00ff */
[----:B------:R3:W-:Y:S01]  /*15530*/  STL.128 [R1+0xde0], R8 ;  /* 0x000de00801007387 */ /* 0x0007e20000100c00 */
[----:B------:R-:W-:Y:S02]  /*15540*/  IMAD.MOV.U32 R15, RZ, RZ, -0x12a37dea ;  /* 0xed5c8216ff0f7424 */ /* 0x000fe400078e00ff */
[----:B0-----:R-:W-:Y:S02]  /*15550*/  HFMA2 R27, -RZ, RZ, 0.384521484375, 0.64697265625 ;  /* 0x3627392dff1b7431 */ /* 0x001fe400000001ff */
[----:B------:R-:W-:-:S02]  /*15560*/  IMAD.MOV.U32 R22, RZ, RZ, -0x7633bcc0 ;  /* 0x89cc4340ff167424 */ /* 0x000fc400078e00ff */
[----:B-1----:R-:W-:Y:S02]  /*15570*/  HFMA2 R17, -RZ, RZ, -13672, -7.54296875 ;  /* 0xf2adc78bff117431 */ /* 0x002fe400000001ff */
[----:B------:R-:W-:Y:S01]  /*15580*/  IMAD.MOV.U32 R23, RZ, RZ, 0x67779ed9 ;  /* 0x67779ed9ff177424 */ /* 0x000fe200078e00ff */
[----:B------:R0:W-:Y:S01]  /*15590*/  STL.128 [R1+0xdf0], R12 ;  /* 0x000df00c01007387 */ /* 0x0001e20000100c00 */
[----:B------:R-:W-:Y:S01]  /*155a0*/  IMAD.MOV.U32 R29, RZ, RZ, 0x6d5be05 ;  /* 0x06d5be05ff1d7424 */ /* 0x000fe200078e00ff */
[----:B------:R-:W-:Y:S01]  /*155b0*/  MOV R24, 0xfdfbff0e ;  /* 0xfdfbff0e00187802 */ /* 0x000fe20000000f00 */
[----:B------:R-:W-:Y:S01]  /*155c0*/  IMAD.MOV.U32 R30, RZ, RZ, -0x2ee09dcc ;  /* 0xd11f6234ff1e7424 */ /* 0x000fe200078e00ff */
[----:B------:R1:W-:Y:S01]  /*155d0*/  STL.128 [R1+0xe60], R20 ;  /* 0x000e601401007387 */ /* 0x0003e20000100c00 */
[----:B------:R-:W-:Y:S02]  /*155e0*/  IMAD.MOV.U32 R25, RZ, RZ, 0xf563885 ;  /* 0x0f563885ff197424 */ /* 0x000fe400078e00ff */
[----:B--2---:R-:W-:-:S02]  /*155f0*/  HFMA2 R4, -RZ, RZ, -0.1480712890625, 3.453125 ;  /* 0xb0bd42e8ff047431 */ /* 0x004fc400000001ff */
[----:B------:R-:W-:Y:S01]  /*15600*/  IMAD.MOV.U32 R5, RZ, RZ, 0x7888b89 ;  /* 0x07888b89ff057424 */ /* 0x000fe200078e00ff */
[----:B------:R-:W-:Y:S01]  /*15610*/  MOV R7, 0x79dbeec8 ;  /* 0x79dbeec800077802 */ /* 0x000fe20000000f00 */
[----:B------:R-:W-:Y:S01]  /*15620*/  IMAD.MOV.U32 R6, RZ, RZ, -0x18c7a4e7 ;  /* 0xe7385b19ff067424 */ /* 0x000fe200078e00ff */
[----:B---3--:R-:W-:Y:S01]  /*15630*/  MOV R9, 0x40aaef60 ;  /* 0x40aaef6000097802 */ /* 0x008fe20000000f00 */
[----:B------:R-:W-:Y:S01]  /*15640*/  IMAD.MOV.U32 R8, RZ, RZ, 0xb39ec83 ;  /* 0x0b39ec83ff087424 */ /* 0x000fe200078e00ff */
[----:B------:R2:W-:Y:S01]  /*15650*/  STL.128 [R1+0xe10], R28 ;  /* 0x000e101c01007387 */ /* 0x0005e20000100c00 */
[----:B------:R-:W-:Y:S02]  /*15660*/  IMAD.MOV.U32 R10, RZ, RZ, 0x5e069f71 ;  /* 0x5e069f71ff0a7424 */ /* 0x000fe400078e00ff */
[----:B------:R-:W-:Y:S02]  /*15670*/  IMAD.MOV.U32 R11, RZ, RZ, -0x42aeef92 ;  /* 0xbd51106eff0b7424 */ /* 0x000fe400078e00ff */
[----:B0-----:R-:W-:-:S02]  /*15680*/  HFMA2 R12, -RZ, RZ, 1.7431640625, -0.00018703937530517578125 ;  /* 0x3ef98a21ff0c7431 */ /* 0x001fc400000001ff */
[----:B------:R-:W-:Y:S01]  /*15690*/  IMAD.MOV.U32 R13, RZ, RZ, -0x69c2f923 ;  /* 0x963d06ddff0d7424 */ /* 0x000fe200078e00ff */
[----:B------:R-:W-:Y:S01]  /*156a0*/  MOV R15, 0x4d46bde6 ;  /* 0x4d46bde6000f7802 */ /* 0x000fe20000000f00 */
[----:B------:R-:W-:Y:S01]  /*156b0*/  IMAD.MOV.U32 R14, RZ, RZ, -0x2251fac2 ;  /* 0xddae053eff0e7424 */ /* 0x000fe200078e00ff */
[----:B------:R0:W-:Y:S01]  /*156c0*/  STL.128 [R1+0xe30], R8 ;  /* 0x000e300801007387 */ /* 0x0001e20000100c00 */
[----:B-1----:R-:W-:Y:S02]  /*156d0*/  HFMA2 R23, -RZ, RZ, -0.01560211181640625, 575.5 ;  /* 0xa3fd607fff177431 */ /* 0x002fe400000001ff */
[----:B------:R-:W-:Y:S01]  /*156e0*/  IMAD.MOV.U32 R26, RZ, RZ, 0x3d1ed5ae ;  /* 0x3d1ed5aeff1a7424 */ /* 0x000fe200078e00ff */
[----:B------:R-:W-:Y:S01]  /*156f0*/  MOV R20, 0x578519f1 ;  /* 0x578519f100147802 */ /* 0x000fe20000000f00 */
[----:B------:R1:W-:Y:S01]  /*15700*/  STL.128 [R1+0xe70], R4 ;  /* 0x000e700401007387 */ /* 0x0003e20000100c00 */
[----:B------:R-:W-:Y:S02]  /*15710*/  IMAD.MOV.U32 R16, RZ, RZ, 0xe0b0d09 ;  /* 0x0e0b0d09ff107424 */ /* 0x000fe400078e00ff */
[----:B------:R-:W-:Y:S01]  /*15720*/  IMAD.MOV.U32 R18, RZ, RZ, 0x2db9a8b6 ;  /* 0x2db9a8b6ff127424 */ /* 0x000fe200078e00ff */
[----:B------:R3:W-:Y:S01]  /*15730*/  STL.128 [R1+0xe40], R12 ;  /* 0x000e400c01007387 */ /* 0x0007e20000100c00 */
[----:B--2---:R-:W-:Y:S01]  /*15740*/  IMAD.MOV.U32 R28, RZ, RZ, 0xa64d90f ;  /* 0x0a64d90fff1c7424 */ /* 0x004fe200078e00ff */
[----:B------:R-:W-:Y:S01]  /*15750*/  MOV R30, 0x9bd1545b ;  /* 0x9bd1545b001e7802 */ /* 0x000fe20000000f00 */
[----:B------:R-:W-:Y:S01]  /*15760*/  IMAD.MOV.U32 R29, RZ, RZ, 0x6821a65c ;  /* 0x6821a65cff1d7424 */ /* 0x000fe200078e00ff */
[----:B------:R2:W-:Y:S01]  /*15770*/  STL.128 [R1+0xea0], R24 ;  /* 0x000ea01801007387 */ /* 0x0005e20000100c00 */
[----:B------:R-:W-:-:S02]  /*15780*/  IMAD.MOV.U32 R31, RZ, RZ, 0x243a2e36 ;  /* 0x243a2e36ff1f7424 */ /* 0x000fc400078e00ff */
[----:B------:R-:W-:Y:S02]  /*15790*/  IMAD.MOV.U32 R19, RZ, RZ, 0x14c8a91e ;  /* 0x14c8a91eff137424 */ /* 0x000fe400078e00ff */
[----:B0-----:R-:W-:Y:S02]  /*157a0*/  HFMA2 R10, -RZ, RZ, -39200, 0.0063629150390625 ;  /* 0xf8c91e84ff0a7431 */ /* 0x001fe400000001ff */
[----:B------:R-:W-:Y:S01]  /*157b0*/  IMAD.MOV.U32 R8, RZ, RZ, -0x5eb8f584 ;  /* 0xa1470a7cff087424 */ /* 0x000fe200078e00ff */
[----:B------:R0:W-:Y:S01]  /*157c0*/  STL.128 [R1+0xeb0], R28 ;  /* 0x000eb01c01007387 */ /* 0x0001e20000100c00 */
[----:B------:R-:W-:Y:S02]  /*157d0*/  IMAD.MOV.U32 R9, RZ, RZ, 0x7ce90f42 ;  /* 0x7ce90f42ff097424 */ /* 0x000fe400078e00ff */
[----:B-1----:R-:W-:Y:S02]  /*157e0*/  HFMA2 R5, -RZ, RZ, -0.000861644744873046875, -1879 ;  /* 0x930fe757ff057431 */ /* 0x002fe400000001ff */
[----:B------:R-:W-:Y:S01]  /*157f0*/  IMAD.MOV.U32 R11, RZ, RZ, RZ ;  /* 0x000000ffff0b7224 */ /* 0x000fe200078e00ff */
[----:B------:R1:W-:Y:S01]  /*15800*/  STL.128 [R1+0xef0], R16 ;  /* 0x000ef01001007387 */ /* 0x0003e20000100c00 */
[----:B------:R-:W-:Y:S01]  /*15810*/  IMAD.MOV.U32 R4, RZ, RZ, 0xcb1670a ;  /* 0x0cb1670aff047424 */ /* 0x000fe200078e00ff */
[----:B---3--:R-:W-:Y:S01]  /*15820*/  MOV R13, 0x3248ed2b ;  /* 0x3248ed2b000d7802 */ /* 0x008fe20000000f00 */
[----:B------:R-:W-:Y:S01]  /*15830*/  IMAD.MOV.U32 R12, RZ, RZ, 0x9838680 ;  /* 0x09838680ff0c7424 */ /* 0x000fe200078e00ff */
[----:B------:R3:W-:Y:S01]  /*15840*/  STL.128 [R1+0xe80], R8 ;  /* 0x000e800801007387 */ /* 0x0007e20000100c00 */
[----:B------:R-:W-:Y:S01]  /*15850*/  IMAD.MOV.U32 R14, RZ, RZ, 0x1eac7011 ;  /* 0x1eac7011ff0e7424 */ /* 0x000fe200078e00ff */
[----:B--2---:R-:W-:Y:S01]  /*15860*/  MOV R26, 0xae1132f9 ;  /* 0xae1132f9001a7802 */ /* 0x004fe20000000f00 */
[----:B------:R-:W-:-:S02]  /*15870*/  IMAD.MOV.U32 R15, RZ, RZ, 0x6c4e725a ;  /* 0x6c4e725aff0f7424 */ /* 0x000fc400078e00ff */
[----:B------:R-:W-:Y:S02]  /*15880*/  IMAD.MOV.U32 R6, RZ, RZ, -0x4b2d6912 ;  /* 0xb4d296eeff067424 */ /* 0x000fe400078e00ff */
[----:B------:R-:W-:Y:S01]  /*15890*/  IMAD.MOV.U32 R7, RZ, RZ, 0x1b9e919b ;  /* 0x1b9e919bff077424 */ /* 0x000fe200078e00ff */
[----:B------:R2:W-:Y:S01]  /*158a0*/  STL.128 [R1+0xe90], R12 ;  /* 0x000e900c01007387 */ /* 0x0005e20000100c00 */
[----:B------:R-:W-:Y:S02]  /*158b0*/  IMAD.MOV.U32 R21, RZ, RZ, -0x50b3f88b ;  /* 0xaf4c0775ff157424 */ /* 0x000fe400078e00ff */
[----:B0-----:R-:W-:Y:S02]  /*158c0*/  HFMA2 R29, -RZ, RZ, -316.75, 0.146728515625 ;  /* 0xdcf330b2ff1d7431 */ /* 0x001fe400000001ff */
[----:B------:R-:W-:Y:S01]  /*158d0*/  IMAD.MOV.U32 R22, RZ, RZ, -0x11442267 ;  /* 0xeebbdd99ff167424 */ /* 0x000fe200078e00ff */
[----:B------:R0:W-:Y:S01]  /*158e0*/  STL.128 [R1+0xec0], R4 ;  /* 0x000ec00401007387 */ /* 0x0001e20000100c00 */
[----:B------:R-:W-:-:S02]  /*158f0*/  IMAD.MOV.U32 R24, RZ, RZ, -0x7a82dbb6 ;  /* 0x857d244aff187424 */ /* 0x000fc400078e00ff */
[----:B-1----:R-:W-:Y:S02]  /*15900*/  HFMA2 R19, -RZ, RZ, 1.91015625, -1.9189453125 ;  /* 0x3fa4bfadff137431 */ /* 0x002fe400000001ff */
[----:B------:R-:W-:Y:S02]  /*15910*/  IMAD.MOV.U32 R25, RZ, RZ, -0x2d07c245 ;  /* 0xd2f83dbbff197424 */ /* 0x000fe400078e00ff */
[----:B---3--:R-:W-:Y:S01]  /*15920*/  HFMA2 R11, -RZ, RZ, 0.00399017333984375, 0.002964019775390625 ;  /* 0x1c161a12ff0b7431 */ /* 0x008fe200000001ff */
[----:B------:R-:W-:Y:S01]  /*15930*/  MOV R8, 0x804fc5c0 ;  /* 0x804fc5c000087802 */ /* 0x000fe20000000f00 */
[----:B------:R-:W-:Y:S01]  /*15940*/  IMAD.MOV.U32 R9, RZ, RZ, 0x61a220dc ;  /* 0x61a220dcff097424 */ /* 0x000fe200078e00ff */
[----:B------:R1:W-:Y:S01]  /*15950*/  STL.128 [R1+0xf00], R20 ;  /* 0x000f001401007387 */ /* 0x0003e20000100c00 */
[----:B------:R-:W-:Y:S01]  /*15960*/  IMAD.MOV.U32 R10, RZ, RZ, 0x5a694b77 ;  /* 0x5a694b77ff0a7424 */ /* 0x000fe200078e00ff */
[----:B------:R-:W-:Y:S01]  /*15970*/  MOV R16, 0xa6cf81f5 ;  /* 0xa6cf81f500107802 */ /* 0x000fe20000000f00 */
[----:B------:R-:W-:-:S02]  /*15980*/  IMAD.MOV.U32 R27, RZ, RZ, -0x38925ed7 ;  /* 0xc76da129ff1b7424 */ /* 0x000fc400078e00ff */
[----:B--2---:R-:W-:Y:S01]  /*15990*/  IMAD.MOV.U32 R12, RZ, RZ, -0x1df5456d ;  /* 0xe20aba93ff0c7424 */ /* 0x004fe200078e00ff */
[----:B------:R-:W-:Y:S01]  /*159a0*/  MOV R14, 0x3c43e022 ;  /* 0x3c43e022000e7802 */ /* 0x000fe20000000f00 */
[----:B------:R-:W-:Y:S01]  /*159b0*/  IMAD.MOV.U32 R13, RZ, RZ, -0x3f1ad560 ;  /* 0xc0e52aa0ff0d7424 */ /* 0x000fe200078e00ff */
[----:B------:R2:W-:Y:S01]  /*159c0*/  STL.128 [R1+0xed0], R8 ;  /* 0x000ed00801007387 */ /* 0x0005e20000100c00 */
[----:B------:R-:W-:Y:S01]  /*159d0*/  IMAD.MOV.U32 R15, RZ, RZ, 0x121d171b ;  /* 0x121d171bff0f7424 */ /* 0x000fe200078e00ff */
[----:B0-----:R-:W-:Y:S01]  /*159e0*/  MOV R6, 0x44c53b66 ;  /* 0x44c53b6600067802 */ /* 0x001fe20000000f00 */
[----:B------:R-:W-:Y:S01]  /*159f0*/  IMAD.MOV.U32 R4, RZ, RZ, -0x860d9ff ;  /* 0xf79f2601ff047424 */ /* 0x000fe200078e00ff */
[----:B------:R0:W-:Y:S01]  /*15a00*/  STL.128 [R1+0xf40], R24 ;  /* 0x000f401801007387 */ /* 0x0001e20000100c00 */
[----:B------:R-:W-:Y:S02]  /*15a10*/  IMAD.MOV.U32 R5, RZ, RZ, 0x5cbcf572 ;  /* 0x5cbcf572ff057424 */ /* 0x000fe400078e00ff */
[----:B------:R-:W-:Y:S01]  /*15a20*/  IMAD.MOV.U32 R7, RZ, RZ, 0x5b347efb ;  /* 0x5b347efbff077424 */ /* 0x000fe200078e00ff */
[----:B------:R3:W-:Y:S01]  /*15a30*/  STL.128 [R1+0xee0], R12 ;  /* 0x000ee00c01007387 */ /* 0x0007e20000100c00 */
[----:B-1----:R-:W-:Y:S01]  /*15a40*/  IMAD.MOV.U32 R20, RZ, RZ, 0x2ce49d3a ;  /* 0x2ce49d3aff147424 */ /* 0x002fe200078e00ff */
[----:B------:R-:W-:Y:S01]  /*15a50*/  MOV R22, 0x6a9bcc5f ;  /* 0x6a9bcc5f00167802 */ /* 0x000fe20000000f00 */
[----:B------:R-:W-:Y:S01]  /*15a60*/  IMAD.MOV.U32 R21, RZ, RZ, 0x500d9278 ;  /* 0x500d9278ff157424 */ /* 0x000fe200078e00ff */
[----:B------:R1:W-:Y:S01]  /*15a70*/  STL.128 [R1+0xf10], R4 ;  /* 0x000f100401007387 */ /* 0x0003e20000100c00 */
[----:B------:R-:W-:-:S02]  /*15a80*/  IMAD.MOV.U32 R23, RZ, RZ, 0x5462467e ;  /* 0x5462467eff177424 */ /* 0x000fc400078e00ff */
[----:B------:R-:W-:Y:S02]  /*15a90*/  IMAD.MOV.U32 R28, RZ, RZ, 0x1d4b2f9e ;  /* 0x1d4b2f9eff1c7424 */ /* 0x000fe400078e00ff */
[----:B--2---:R-:W-:Y:S02]  /*15aa0*/  HFMA2 R9, -RZ, RZ, -15.71875, -6.13671875 ;  /* 0xcbdcc623ff097431 */ /* 0x004fe400000001ff */
[----:B------:R-:W-:Y:S01]  /*15ab0*/  IMAD.MOV.U32 R8, RZ, RZ, -0x7489d6bd ;  /* 0x8b762943ff087424 */ /* 0x000fe200078e00ff */
[----:B------:R2:W-:Y:S01]  /*15ac0*/  STL.128 [R1+0xfa0], R20 ;  /* 0x000fa01401007387 */ /* 0x0005e20000100c00 */
[----:B------:R-:W-:Y:S02]  /*15ad0*/  IMAD.MOV.U32 R10, RZ, RZ, -0x49970313 ;  /* 0xb668fcedff0a7424 */ /* 0x000fe400078e00ff */
[----:B0-----:R-:W-:Y:S02]  /*15ae0*/  HFMA2 R25, -RZ, RZ, 7120, 0.0021228790283203125 ;  /* 0x6ef41859ff197431 */ /* 0x001fe400000001ff */
[----:B------:R-:W-:-:S02]  /*15af0*/  IMAD.MOV.U32 R11, RZ, RZ, -0x479c0e1c ;  /* 0xb863f1e4ff0b7424 */ /* 0x000fc400078e00ff */
[----:B------:R-:W-:Y:S02]  /*15b00*/  IMAD.MOV.U32 R30, RZ, RZ, 0xdec5286 ;  /* 0x0dec5286ff1e7424 */ /* 0x000fe400078e00ff */
[----:B---3--:R-:W-:Y:S01]  /*15b10*/  HFMA2 R15, -RZ, RZ, -6.29425048828125e-05, 0.00070476531982421875 ;  /* 0x842011c6ff0f7431 */ /* 0x008fe200000001ff */
[----:B------:R-:W-:Y:S01]  /*15b20*/  MOV R12, 0xd7cadc31 ;  /* 0xd7cadc31000c7802 */ /* 0x000fe20000000f00 */
[----:B------:R-:W-:Y:S01]  /*15b30*/  IMAD.MOV.U32 R13, RZ, RZ, 0x42108563 ;  /* 0x42108563ff0d7424 */ /* 0x000fe200078e00ff */
[----:B------:R0:W-:Y:S01]  /*15b40*/  STL.128 [R1+0xf20], R8 ;  /* 0x000f200801007387 */ /* 0x0001e20000100c00 */
[----:B-1----:R-:W-:Y:S02]  /*15b50*/  HFMA2 R7, -RZ, RZ, 7.1328125, 1257 ;  /* 0x472264e9ff077431 */ /* 0x002fe400000001ff */
[----:B------:R-:W-:Y:S01]  /*15b60*/  IMAD.MOV.U32 R14, RZ, RZ, 0x13402297 ;  /* 0x13402297ff0e7424 */ /* 0x000fe200078e00ff */
[----:B------:R-:W-:Y:S01]  /*15b70*/  MOV R4, 0x2b6c16b3 ;  /* 0x2b6c16b300047802 */ /* 0x000fe20000000f00 */
[----:B------:R-:W-:-:S02]  /*15b80*/  IMAD.MOV.U32 R5, RZ, RZ, -0x56664690 ;  /* 0xa999b970ff057424 */ /* 0x000fc400078e00ff */
[----:B------:R-:W-:Y:S01]  /*15b90*/  IMAD.MOV.U32 R6, RZ, RZ, 0x11fa4894 ;  /* 0x11fa4894ff067424 */ /* 0x000fe200078e00ff */
[----:B------:R1:W-:Y:S01]  /*15ba0*/  STL.128 [R1+0xf30], R12 ;  /* 0x000f300c01007387 */ /* 0x0003e20000100c00 */
[----:B------:R-:W-:Y:S02]  /*15bb0*/  IMAD.MOV.U32 R31, RZ, RZ, 0x77d0e3c1 ;  /* 0x77d0e3c1ff1f7424 */ /* 0x000fe400078e00ff */
[----:B--2---:R-:W-:Y:S02]  /*15bc0*/  HFMA2 R21, -RZ, RZ, 3.650390625, -0.1541748046875 ;  /* 0x434db0efff157431 */ /* 0x004fe400000001ff */
[----:B------:R-:W-:Y:S01]  /*15bd0*/  IMAD.MOV.U32 R17, RZ, RZ, -0x5ad72186 ;  /* 0xa528de7aff117424 */ /* 0x000fe200078e00ff */
[----:B------:R2:W-:Y:S01]  /*15be0*/  STL.128 [R1+0xf60], R4 ;  /* 0x000f600401007387 */ /* 0x0005e20000100c00 */
[----:B------:R-:W-:Y:S02]  /*15bf0*/  IMAD.MOV.U32 R18, RZ, RZ, -0x25d97149 ;  /* 0xda268eb7ff127424 */ /* 0x000fe400078e00ff */
[----:B------:R-:W-:Y:S01]  /*15c00*/  IMAD.MOV.U32 R24, RZ, RZ, -0x32f687da ;  /* 0xcd097826ff187424 */ /* 0x000fe200078e00ff */
[----:B------:R3:W-:Y:S01]  /*15c10*/  STL.128 [R1+0xf50], R28 ;  /* 0x000f501c01007387 */ /* 0x0007e20000100c00 */
[----:B0-----:R-:W-:Y:S01]  /*15c20*/  IMAD.MOV.U32 R8, RZ, RZ, -0x573b7304 ;  /* 0xa8c48cfcff087424 */ /* 0x001fe200078e00ff */
[----:B------:R-:W-:Y:S01]  /*15c30*/  MOV R10, 0x56d82c7d ;  /* 0x56d82c7d000a7802 */ /* 0x000fe20000000f00 */
[----:B------:R-:W-:Y:S01]  /*15c40*/  IMAD.MOV.U32 R9, RZ, RZ, -0x5fe5c010 ;  /* 0xa01a3ff0ff097424 */ /* 0x000fe200078e00ff */
[----:B------:R0:W-:Y:S01]  /*15c50*/  STL.128 [R1+0xf90], R16 ;  /* 0x000f901001007387 */ /* 0x0001e20000100c00 */
[----:B------:R-:W-:-:S02]  /*15c60*/  IMAD.MOV.U32 R11, RZ, RZ, 0x22ef9033 ;  /* 0x22ef9033ff0b7424 */ /* 0x000fc400078e00ff */
[----:B------:R-:W-:Y:S02]  /*15c70*/  IMAD.MOV.U32 R26, RZ, RZ, -0x13fe4866 ;  /* 0xec01b79aff1a7424 */ /* 0x000fe400078e00ff */
[----:B-1----:R-:W-:Y:S02]  /*15c80*/  HFMA2 R13, -RZ, RZ, -184.125, -41.75 ;  /* 0xd9c1d138ff0d7431 */ /* 0x002fe400000001ff */
[----:B------:R-:W-:Y:S01]  /*15c90*/  IMAD.MOV.U32 R12, RZ, RZ, -0x7838b1b7 ;  /* 0x87c74e49ff0c7424 */ /* 0x000fe200078e00ff */
[----:B------:R1:W-:Y:S01]  /*15ca0*/  STL.128 [R1+0xf70], R8 ;  /* 0x000f700801007387 */ /* 0x0003e20000100c00 */
[----:B------:R-:W-:Y:S02]  /*15cb0*/  IMAD.MOV.U32 R14, RZ, RZ, -0x73015d36 ;  /* 0x8cfea2caff0e7424 */ /* 0x000fe400078e00ff */
[----:B--2---:R-:W-:Y:S02]  /*15cc0*/  HFMA2 R5, -RZ, RZ, -0.000598907470703125, -0.60546875 ;  /* 0x90e8b8d8ff057431 */ /* 0x004fe400000001ff */
[----:B------:R-:W-:-:S02]  /*15cd0*/  IMAD.MOV.U32 R15, RZ, RZ, -0x67c9f42c ;  /* 0x98360bd4ff0f7424 */ /* 0x000fc400078e00ff */
[----:B------:R-:W-:Y:S02]  /*15ce0*/  IMAD.MOV.U32 R4, RZ, RZ, -0x93dec73 ;  /* 0xf6c2138dff047424 */ /* 0x000fe400078e00ff */
[----:B---3--:R-:W-:Y:S02]  /*15cf0*/  HFMA2 R31, -RZ, RZ, -8088, -2090 ;  /* 0xefe6e815ff1f7431 */ /* 0x008fe400000001ff */
[----:B------:R-:W-:Y:S01]  /*15d00*/  IMAD.MOV.U32 R6, RZ, RZ, 0x2e5ef739 ;  /* 0x2e5ef739ff067424 */ /* 0x000fe200078e00ff */
[----:B------:R2:W-:Y:S01]  /*15d10*/  STL.128 [R1+0xf80], R12 ;  /* 0x000f800c01007387 */ /* 0x0005e20000100c00 */
[----:B------:R-:W-:Y:S01]  /*15d20*/  IMAD.MOV.U32 R7, RZ, RZ, -0x7d0a503d ;  /* 0x82f5afc3ff077424 */ /* 0x000fe200078e00ff */
[----:B0-----:R-:W-:Y:S01]  /*15d30*/  MOV R18, 0x7f0e50cd ;  /* 0x7f0e50cd00127802 */ /* 0x001fe20000000f00 */
[----:B------:R-:W-:Y:S01]  /*15d40*/  IMAD.MOV.U32 R27, RZ, RZ, -0x7c5765b1 ;  /* 0x83a89a4fff1b7424 */ /* 0x000fe200078e00ff */
[----:B------:R-:W-:Y:S01]  /*15d50*/  MOV R28, 0xe6656e95 ;  /* 0xe6656e95001c7802 */ /* 0x000fe20000000f00 */
[----:B------:R-:W-:Y:S01]  /*15d60*/  IMAD.MOV.U32 R16, RZ, RZ, -0xeb567fc ;  /* 0xf14a9804ff107424 */ /* 0x000fe200078e00ff */
[----:B------:R0:W-:Y:S01]  /*15d70*/  STL.128 [R1+0xfb0], R4 ;  /* 0x000fb00401007387 */ /* 0x0001e20000100c00 */
[----:B------:R-:W-:-:S02]  /*15d80*/  IMAD.MOV.U32 R17, RZ, RZ, 0x41f7daec ;  /* 0x41f7daecff117424 */ /* 0x000fc400078e00ff */
[----:B-1----:R-:W-:Y:S01]  /*15d90*/  HFMA2 R11, -RZ, RZ, -30.796875, 0.000750064849853515625 ;  /* 0xcfb31225ff0b7431 */ /* 0x002fe200000001ff */
[----:B------:R-:W-:Y:S01]  /*15da0*/  MOV R8, 0x9fbe805d ;  /* 0x9fbe805d00087802 */ /* 0x000fe20000000f00 */
[----:B------:R-:W-:Y:S01]  /*15db0*/  IMAD.MOV.U32 R9, RZ, RZ, 0x697c93d0 ;  /* 0x697c93d0ff097424 */ /* 0x000fe200078e00ff */
[----:B------:R1:W-:Y:S01]  /*15dc0*/  STL.128 [R1+0xfe0], R24 ;  /* 0x000fe01801007387 */ /* 0x0003e20000100c00 */
[----:B------:R-:W-:Y:S02]  /*15dd0*/  IMAD.MOV.U32 R10, RZ, RZ, 0x6fa92dd5 ;  /* 0x6fa92dd5ff0a7424 */ /* 0x000fe400078e00ff */
[----:B------:R-:W-:Y:S02]  /*15de0*/  IMAD.MOV.U32 R19, RZ, RZ, 0x172ff691 ;  /* 0x172ff691ff137424 */ /* 0x000fe400078e00ff */
[----:B--2---:R-:W-:Y:S01]  /*15df0*/  IMAD.MOV.U32 R12, RZ, RZ, -0x37c46654 ;  /* 0xc83b99acff0c7424 */ /* 0x004fe200078e00ff */
[----:B------:R-:W-:Y:S01]  /*15e00*/  MOV R14, 0xe86e639c ;  /* 0xe86e639c000e7802 */ /* 0x000fe20000000f00 */
[----:B------:R-:W-:Y:S01]  /*15e10*/  IMAD.MOV.U32 R13, RZ, RZ, 0x10a77d18 ;  /* 0x10a77d18ff0d7424 */ /* 0x000fe200078e00ff */
[----:B------:R2:W-:Y:S01]  /*15e20*/  STL.128 [R1+0xfc0], R8 ;  /* 0x000fc00801007387 */ /* 0x0005e20000100c00 */
[----:B------:R-:W-:-:S02]  /*15e30*/  IMAD.MOV.U32 R15, RZ, RZ, -0x248444c5 ;  /* 0xdb7bbb3bff0f7424 */ /* 0x000fc400078e00ff */
[----:B0-----:R-:W-:Y:S01]  /*15e40*/  IMAD.MOV.U32 R4, RZ, RZ, -0x45266419 ;  /* 0xbad99be7ff047424 */ /* 0x001fe200078e00ff */
[----:B------:R-:W-:Y:S01]  /*15e50*/  MOV R6, 0xead4099f ;  /* 0xead4099f00067802 */ /* 0x000fe20000000f00 */
[----:B------:R-:W-:Y:S01]  /*15e60*/  IMAD.MOV.U32 R5, RZ, RZ, 0x4ace366f ;  /* 0x4ace366fff057424 */ /* 0x000fe200078e00ff */
[----:B------:R0:W-:Y:S01]  /*15e70*/  STL.128 [R1+0xfd0], R12 ;  /* 0x000fd00c01007387 */ /* 0x0001e20000100c00 */
[----:B------:R-:W-:Y:S02]  /*15e80*/  IMAD.MOV.U32 R7, RZ, RZ, 0x29d67cb0 ;  /* 0x29d67cb0ff077424 */ /* 0x000fe400078e00ff */
[----:B-1----:R-:W-:Y:S02]  /*15e90*/  HFMA2 R27, -RZ, RZ, -3858, 1.0185546875 ;  /* 0xeb893c13ff1b7431 */ /* 0x002fe400000001ff */
[----:B------:R-:W-:Y:S01]  /*15ea0*/  IMAD.MOV.U32 R20, RZ, RZ, 0x768dd64d ;  /* 0x768dd64dff147424 */ /* 0x000fe200078e00ff */
[----:B------:R1:W-:Y:S01]  /*15eb0*/  STL.128 [R1+0x1030], R16 ;  /* 0x0010301001007387 */ /* 0x0003e20000100c00 */
[----:B------:R-:W-:Y:S01]  /*15ec0*/  IMAD.MOV.U32 R22, RZ, RZ, -0x33abb256 ;  /* 0xcc544daaff167424 */ /* 0x000fe200078e00ff */
[----:B------:R-:W-:Y:S01]  /*15ed0*/  MOV R24, 0x9a8c61d7 ;  /* 0x9a8c61d700187802 */ /* 0x000fe20000000f00 */
[----:B------:R-:W-:Y:S01]  /*15ee0*/  IMAD.MOV.U32 R23, RZ, RZ, -0x1b20fb6a ;  /* 0xe4df0496ff177424 */ /* 0x000fe200078e00ff */
[----:B------:R3:W-:Y:S01]  /*15ef0*/  STL.128 [R1+0x1000], R4 ;  /* 0x0010000401007387 */ /* 0x0007e20000100c00 */
[----:B------:R-:W-:-:S02]  /*15f00*/  IMAD.MOV.U32 R29, RZ, RZ, -0x55811901 ;  /* 0xaa7ee6ffff1d7424 */ /* 0x000fc400078e00ff */
[----:B--2---:R-:W-:Y:S02]  /*15f10*/  HFMA2 R9, -RZ, RZ, 0.048370361328125, 0.01415252685546875 ;  /* 0x2a31233fff097431 */ /* 0x004fe400000001ff */
[----:B------:R-:W-:Y:S01]  /*15f20*/  IMAD.MOV.U32 R8, RZ, RZ, 0x31afb2a4 ;  /* 0x31afb2a4ff087424 */ /* 0x000fe200078e00ff */
[----:B------:R2:W-:Y:S01]  /*15f30*/  STL.128 [R1+0x1040], R20 ;  /* 0x0010401401007387 */ /* 0x0005e20000100c00 */
[----:B------:R-:W-:Y:S02]  /*15f40*/  IMAD.MOV.U32 R10, RZ, RZ, -0x39cf6b5b ;  /* 0xc63094a5ff0a7424 */ /* 0x000fe400078e00ff */
[----:B------:R-:W-:Y:S02]  /*15f50*/  IMAD.MOV.U32 R11, RZ, RZ, 0x35c066a2 ;  /* 0x35c066a2ff0b7424 */ /* 0x000fe400078e00ff */
[----:B0-----:R-:W-:Y:S01]  /*15f60*/  HFMA2 R15, -RZ, RZ, 0.2213134765625, -148.875 ;  /* 0x3315d8a7ff0f7431 */ /* 0x001fe200000001ff */
[----:B------:R-:W-:Y:S01]  /*15f70*/  MOV R12, 0x7437bc4e ;  /* 0x7437bc4e000c7802 */ /* 0x000fe20000000f00 */
[----:B------:R-:W-:-:S02]  /*15f80*/  IMAD.MOV.U32 R13, RZ, RZ, -0x359357e ;  /* 0xfca6ca82ff0d7424 */ /* 0x000fc400078e00ff */
[----:B------:R-:W-:Y:S01]  /*15f90*/  IMAD.MOV.U32 R14, RZ, RZ, -0x1f4f2f70 ;  /* 0xe0b0d090ff0e7424 */ /* 0x000fe200078e00ff */
[----:B------:R0:W-:Y:S01]  /*15fa0*/  STL.128 [R1+0x1010], R8 ;  /* 0x0010100801007387 */ /* 0x0001e20000100c00 */
[----:B------:R-:W-:Y:S02]  /*15fb0*/  IMAD.MOV.U32 R30, RZ, RZ, 0x2108cfbc ;  /* 0x2108cfbcff1e7424 */ /* 0x000fe400078e00ff */
[----:B-1----:R-:W-:Y:S01]  /*15fc0*/  HFMA2 R16, -RZ, RZ, 0.0015735626220703125, -3.556640625 ;  /* 0x1672c31dff107431 */ /* 0x002fe200000001ff */
[----:B---3--:R-:W-:Y:S01]  /*15fd0*/  MOV R4, 0x9ee3b5d1 ;  /* 0x9ee3b5d100047802 */ /* 0x008fe20000000f00 */
[----:B------:R-:W-:Y:S02]  /*15fe0*/  HFMA2 R7, -RZ, RZ, 6.49609375, 43.15625 ;  /* 0x467f5165ff077431 */ /* 0x000fe400000001ff */
[----:B------:R-:W-:Y:S01]  /*15ff0*/  IMAD.MOV.U32 R5, RZ, RZ, 0x4c1b886a ;  /* 0x4c1b886aff057424 */ /* 0x000fe200078e00ff */
[----:B------:R1:W-:Y:S01]  /*16000*/  STL.128 [R1+0x1020], R12 ;  /* 0x0010200c01007387 */ /* 0x0003e20000100c00 */
[----:B------:R-:W-:-:S02]  /*16010*/  IMAD.MOV.U32 R6, RZ, RZ, -0x3e47e0d4 ;  /* 0xc1b81f2cff067424 */ /* 0x000fc400078e00ff */
[----:B--2---:R-:W-:Y:S02]  /*16020*/  HFMA2 R20, -RZ, RZ, 0.68017578125, 2.5272369384765625e-05 ;  /* 0x397101a8ff147431 */ /* 0x004fe400000001ff */
[----:B------:R-:W-:Y:S01]  /*16030*/  IMAD.MOV.U32 R25, RZ, RZ, 0x377a0ca1 ;  /* 0x377a0ca1ff197424 */ /* 0x000fe200078e00ff */
        /* <DEDUP_REMOVED lines=8> */
[----:B------:R-:W-:Y:S01]  /*160c0*/  MOV R22, 0xd89ce4b4 ;  /* 0xd89ce4b400167802 */ /* 0x000fe20000000f00 */
[----:B------:R-:W-:Y:S01]  /*160d0*/  IMAD.MOV.U32 R9, RZ, RZ, 0x15d358c ;  /* 0x015d358cff097424 */ /* 0x000fe200078e00ff */
[----:B------:R-:W-:Y:S01]  /*160e0*/  STL.128 [R1+0x1080], R24 ;  /* 0x0010801801007387 */ /* 0x000fe20000100c00 */
[----:B------:R-:W-:-:S02]  /*160f0*/  IMAD.MOV.U32 R11, RZ, RZ, -0x4d1bef5 ;  /* 0xfb2e410bff0b7424 */ /* 0x000fc400078e00ff */
[----:B-1----:R-:W-:Y:S02]  /*16100*/  HFMA2 R13, -RZ, RZ, -0.00077152252197265625, -54.84375 ;  /* 0x9252d2dbff0d7431 */ /* 0x002fe400000001ff */
[----:B------:R-:W-:Y:S01]  /*16110*/  IMAD.MOV.U32 R12, RZ, RZ, -0x4ca5e299 ;  /* 0xb35a1d67ff0c7424 */ /* 0x000fe200078e00ff */
[----:B------:R-:W-:Y:S01]  /*16120*/  STL.128 [R1+0x10d0], R16 ;  /* 0x0010d01001007387 */ /* 0x000fe20000100c00 */
[----:B------:R-:W-:Y:S01]  /*16130*/  IMAD.MOV.U32 R14, RZ, RZ, -0x16cca9f0 ;  /* 0xe9335610ff0e7424 */ /* 0x000fe200078e00ff */
[----:B--2---:R-:W-:Y:S01]  /*16140*/  MOV R30, 0xe1ede51c ;  /* 0xe1ede51c001e7802 */ /* 0x004fe20000000f00 */
[----:B------:R-:W-:Y:S01]  /*16150*/  IMAD.MOV.U32 R15, RZ, RZ, 0x6d1347d6 ;  /* 0x6d1347d6ff0f7424 */ /* 0x000fe200078e00ff */
[----:B------:R0:W-:Y:S01]  /*16160*/  STL.128 [R1+0x1060], R8 ;  /* 0x0010600801007387 */ /* 0x0001e20000100c00 */
[----:B------:R-:W-:Y:S02]  /*16170*/  IMAD.MOV.U32 R28, RZ, RZ, -0x3111d857 ;  /* 0xceee27a9ff1c7424 */ /* 0x000fe400078e00ff */
[----:B---3--:R-:W-:-:S02]  /*16180*/  HFMA2 R4, -RZ, RZ, -0.004245758056640625, -500.5 ;  /* 0x9c59dfd2ff047431 */ /* 0x008fc400000001ff */
[----:B------:R-:W-:Y:S01]  /*16190*/  IMAD.MOV.U32 R5, RZ, RZ, 0x553f73f2 ;  /* 0x553f73f2ff057424 */ /* 0x000fe200078e00ff */
[----:B------:R-:W-:Y:S01]  /*161a0*/  MOV R6, 0x1879ce14 ;  /* 0x1879ce1400067802 */ /* 0x000fe20000000f00 */
        /* <DEDUP_REMOVED lines=8> */
[----:B------:R-:W-:-:S02]  /*16230*/  VIADD R39, R1, 0x510 ;  /* 0x0000051001277836 */ /* 0x000fc40000000000 */
[----:B0-----:R-:W-:Y:S02]  /*16240*/  HFMA2 R8, -RZ, RZ, 63.3125, -23.859375 ;  /* 0x53eacdf7ff087431 */ /* 0x001fe400000001ff */
[----:B------:R-:W-:Y:S01]  /*16250*/  IMAD.MOV.U32 R9, RZ, RZ, 0x5f5baafd ;  /* 0x5f5baafdff097424 */ /* 0x000fe200078e00ff */
[----:B------:R-:W-:Y:S01]  /*16260*/  MOV R10, 0xdf146f3d ;  /* 0xdf146f3d000a7802 */ /* 0x000fe20000000f00 */
[----:B------:R-:W-:Y:S01]  /*16270*/  IMAD.MOV.U32 R11, RZ, RZ, 0x7886db44 ;  /* 0x7886db44ff0b7424 */ /* 0x000fe200078e00ff */
[----:B------:R3:W-:Y:S01]  /*16280*/  STL.128 [R1+0x10e0], R20 ;  /* 0x0010e01401007387 */ /* 0x0007e20000100c00 */
[----:B------:R-:W-:Y:S02]  /*16290*/  VIADD R41, R1, 0xd10 ;  /* 0x00000d1001297836 */ /* 0x000fe40000000000 */
[----:B-1----:R-:W-:Y:S02]  /*162a0*/  HFMA2 R12, -RZ, RZ, -13.0078125, -15736 ;  /* 0xca81f3afff0c7431 */ /* 0x002fe400000001ff */
[----:B------:R-:W-:Y:S01]  /*162b0*/  IMAD.MOV.U32 R13, RZ, RZ, -0x46c13b98 ;  /* 0xb93ec468ff0d7424 */ /* 0x000fe200078e00ff */
[----:B------:R-:W-:Y:S01]  /*162c0*/  MOV R14, 0x382c3424 ;  /* 0x382c3424000e7802 */ /* 0x000fe20000000f00 */
[----:B------:R-:W-:-:S02]  /*162d0*/  IMAD.MOV.U32 R15, RZ, RZ, -0x3da0bf5d ;  /* 0xc25f40a3ff0f7424 */ /* 0x000fc400078e00ff */
[----:B--2---:R-:W-:Y:S02]  /*162e0*/  HFMA2 R4, -RZ, RZ, 60448, -7.3134899139404296875e-05 ;  /* 0x7b6184cbff047431 */ /* 0x004fe400000001ff */
[----:B------:R-:W-:Y:S01]  /*162f0*/  IMAD.MOV.U32 R5, RZ, RZ, -0x2a8f49ce ;  /* 0xd570b632ff057424 */ /* 0x000fe200078e00ff */
[----:B------:R-:W-:Y:S01]  /*16300*/  MOV R6, 0x48745c6c ;  /* 0x48745c6c00067802 */ /* 0x000fe20000000f00 */
[----:B------:R-:W-:Y:S01]  /*16310*/  IMAD.MOV.U32 R7, RZ, RZ, -0x2fbda848 ;  /* 0xd04257b8ff077424 */ /* 0x000fe200078e00ff */
[----:B------:R3:W-:Y:S04]  /*16320*/  STL.128 [R1+0x10b0], R8 ;  /* 0x0010b00801007387 */ /* 0x0007e80000100c00 */
[----:B------:R3:W-:Y:S04]  /*16330*/  STL.128 [R1+0x10c0], R12 ;  /* 0x0010c00c01007387 */ /* 0x0007e80000100c00 */
[----:B------:R3:W-:Y:S02]  /*16340*/  STL.128 [R1+0x10f0], R4 ;  /* 0x0010f00401007387 */ /* 0x0007e40000100c00 */
.L_x_10:
        /* <DEDUP_REMOVED lines=42> */
[----:B------:R-:W-:Y:S01]  /*165f0*/  IADD3 R2, PT, PT, R2, 0x8, RZ ;  /* 0x0000000802027810 */ /* 0x000fe20007ffe0ff */
[----:B------:R-:W-:Y:S01]  /*16600*/  VIADD R38, R38, 0x20 ;  /* 0x0000002026267836 */ /* 0x000fe20000000000 */
[----:B------:R-:W-:Y:S01]  /*16610*/  IADD3 R39, PT, PT, R39, 0x20, RZ ;  /* 0x0000002027277810 */ /* 0x000fe20007ffe0ff */
[----:B0-----:R-:W-:Y:S01]  /*16620*/  VIADD R40, R40, 0x20 ;  /* 0x0000002028287836 */ /* 0x001fe20000000000 */
[----:B------:R-:W-:Y:S01]  /*16630*/  IADD3 R41, PT, PT, R41, 0x20, RZ ;  /* 0x0000002029297810 */ /* 0x000fe20007ffe0ff */
        /* <DEDUP_REMOVED lines=23> */
.L_x_9:
        /* <DEDUP_REMOVED lines=34> */
[----:B------:R-:W2:Y:S03]  /*169d0*/  LDG.E R6, desc[UR36][R4.64+0x30] ;  /* 0x0000302404067981 */ /* 0x000ea6000c1e1900 */
[----:B------:R-:W-:Y:S01]  /*169e0*/  IMAD.SHL.U32 R29, R21, 0x4, RZ ;  /* 0x00000004151d7824 */ /* 0x000fe200078e00ff */
[----:B---3--:R-:W-:Y:S02]  /*169f0*/  LOP3.LUT R24, R23, R8, RZ, 0x3c, !PT ;  /* 0x0000000817187212 */ /* 0x008fe400078e3cff */
[----:B------:R-:W-:Y:S01]  /*16a00*/  SHF.R.U32.HI R19, RZ, 0xe, R21 ;  /* 0x0000000eff137819 */ /* 0x000fe20000011615 */
[----:B------:R-:W3:Y:S01]  /*16a10*/  LDG.E R8, desc[UR36][R4.64+0x3c] ;  /* 0x00003c2404087981 */ /* 0x000ee2000c1e1900 */
[----:B----4-:R-:W-:-:S02]  /*16a20*/  LOP3.LUT R28, R20, R9, RZ, 0x3c, !PT ;  /* 0x00000009141c7212 */ /* 0x010fc400078e3cff */
[----:B------:R-:W-:Y:S01]  /*16a30*/  SHF.R.U32.HI R20, RZ, 0xe, R24 ;  /* 0x0000000eff147819 */ /* 0x000fe20000011618 */
[----:B------:R-:W4:Y:S01]  /*16a40*/  LDG.E R9, desc[UR36][R4.64+0x34] ;  /* 0x0000342404097981 */ /* 0x000f22000c1e1900 */
[----:B------:R-:W-:Y:S02]  /*16a50*/  SHF.R.U32.HI R25, RZ, 0x6, R28 ;  /* 0x00000006ff197819 */ /* 0x000fe4000001161c */
[----:B-----5:R-:W-:Y:S02]  /*16a60*/  LOP3.LUT R33, R18, R7, RZ, 0x3c, !PT ;  /* 0x0000000712217212 */ /* 0x020fe400078e3cff */
[----:B------:R-:W-:Y:S01]  /*16a70*/  SHF.L.U32 R22, R24, 0x2, RZ ;  /* 0x0000000218167819 */ /* 0x000fe200000006ff */
[----:B------:R-:W5:Y:S01]  /*16a80*/  LDG.E R7, desc[UR36][R4.64+0x38] ;  /* 0x0000382404077981 */ /* 0x000f62000c1e1900 */
[----:B------:R-:W-:Y:S02]  /*16a90*/  SHF.R.U32.HI R23, RZ, 0x16, R24 ;  /* 0x00000016ff177819 */ /* 0x000fe40000011618 */
        /* <DEDUP_REMOVED lines=47> */
[----:B------:R-:W3:Y:S01]  /*16d90*/  LDG.E R20, desc[UR36][R4.64+0x40] ;  /* 0x0000402404147981 */ /* 0x000ee2000c1e1900 */
[----:B------:R-:W-:Y:S02]  /*16da0*/  LOP3.LUT R15, R15, R19, R34, 0x96, !PT ;  /* 0x000000130f0f7212 */ /* 0x000fe400078e9622 */
[----:B------:R-:W-:Y:S01]  /*16db0*/  LOP3.LUT R14, R14, R37, R21, 0x96, !PT ;  /* 0x000000250e0e7212 */ /* 0x000fe200078e9615 */
[----:B------:R-:W3:Y:S01]  /*16dc0*/  LDG.E R19, desc[UR36][R4.64+0x44] ;  /* 0x0000442404137981 */ /* 0x000ee2000c1e1900 */
[----:B------:R-:W-:Y:S01]  /*16dd0*/  LOP3.LUT R24, R16, R18, R23, 0x96, !PT ;  /* 0x0000001210187212 */ /* 0x000fe200078e9617 */
[----:B------:R-:W-:Y:S01]  /*16de0*/  IMAD.SHL.U32 R16, R22, 0x4, RZ ;  /* 0x0000000416107824 */ /* 0x000fe200078e00ff */
[----:B------:R-:W-:Y:S01]  /*16df0*/  SHF.R.U32.HI R31, RZ, 0xe, R15 ;  /* 0x0000000eff1f7819 */ /* 0x000fe2000001160f */
[----:B------:R-:W-:Y:S01]  /*16e00*/  IMAD.SHL.U32 R26, R14, 0x4, RZ ;  /* 0x000000040e1a7824 */ /* 0x000fe200078e00ff */
[----:B------:R-:W-:Y:S01]  /*16e10*/  SHF.R.U32.HI R29, RZ, 0x6, R14 ;  /* 0x00000006ff1d7819 */ /* 0x000fe2000001160e */
[----:B------:R-:W3:Y:S01]  /*16e20*/  LDG.E R18, desc[UR36][R4.64+0x48] ;  /* 0x0000482404127981 */ /* 0x000ee2000c1e1900 */
[----:B------:R-:W-:-:S02]  /*16e30*/  SHF.R.U32.HI R27, RZ, 0xe, R22 ;  /* 0x0000000eff1b7819 */ /* 0x000fc40000011616 */
[--C-:B------:R-:W-:Y:S01]  /*16e40*/  SHF.R.U32.HI R32, RZ, 0x6, R24.reuse ;  /* 0x00000006ff207819 */ /* 0x100fe20000011618 */
[----:B------:R-:W3:Y:S01]  /*16e50*/  LDG.E R17, desc[UR36][R4.64+0x4c] ;  /* 0x00004c2404117981 */ /* 0x000ee2000c1e1900 */
[----:B------:R-:W-:Y:S02]  /*16e60*/  SHF.L.U32 R30, R15, 0x2, RZ ;  /* 0x000000020f1e7819 */ /* 0x000fe400000006ff */
[----:B------:R-:W-:Y:S02]  /*16e70*/  SHF.R.U32.HI R33, RZ, 0xe, R24 ;  /* 0x0000000eff217819 */ /* 0x000fe40000011618 */
[----:B------:R-:W-:Y:S02]  /*16e80*/  SHF.R.U32.HI R28, RZ, 0x6, R15 ;  /* 0x00000006ff1c7819 */ /* 0x000fe4000001160f */
[----:B------:R-:W-:Y:S02]  /*16e90*/  LOP3.LUT R16, R16, 0x3fc, RZ, 0xc0, !PT ;  /* 0x000003fc10107812 */ /* 0x000fe400078ec0ff */
[----:B------:R-:W-:-:S02]  /*16ea0*/  LOP3.LUT R31, R31, 0x3fc, RZ, 0xc0, !PT ;  /* 0x000003fc1f1f7812 */ /* 0x000fc400078ec0ff */
[----:B------:R-:W-:Y:S02]  /*16eb0*/  LOP3.LUT R29, R29, 0x3fc, RZ, 0xc0, !PT ;  /* 0x000003fc1d1d7812 */ /* 0x000fe400078ec0ff */
[----:B------:R-:W-:Y:S01]  /*16ec0*/  SHF.R.U32.HI R25, RZ, 0x16, R24 ;  /* 0x00000016ff197819 */ /* 0x000fe20000011618 */
[----:B------:R-:W-:Y:S01]  /*16ed0*/  LDS R16, [R16+UR5] ;  /* 0x0000000510107984 */ /* 0x000fe20008000800 */
[----:B------:R-:W-:Y:S02]  /*16ee0*/  LOP3.LUT R27, R27, 0x3fc, RZ, 0xc0, !PT ;  /* 0x000003fc1b1b7812 */ /* 0x000fe400078ec0ff */
[----:B------:R-:W-:Y:S01]  /*16ef0*/  LOP3.LUT R32, R32, 0x3fc, RZ, 0xc0, !PT ;  /* 0x000003fc20207812 */ /* 0x000fe200078ec0ff */
[----:B------:R-:W-:Y:S01]  /*16f00*/  LDS R31, [R31+UR8] ;  /* 0x000000081f1f7984 */ /* 0x000fe20008000800 */
[----:B------:R-:W-:Y:S02]  /*16f10*/  LOP3.LUT R30, R30, 0x3fc, RZ, 0xc0, !PT ;  /* 0x000003fc1e1e7812 */ /* 0x000fe400078ec0ff */
[----:B------:R-:W-:Y:S01]  /*16f20*/  SHF.R.U32.HI R21, RZ, 0x16, R22 ;  /* 0x00000016ff157819 */ /* 0x000fe20000011616 */
[----:B------:R-:W0:Y:S01]  /*16f30*/  LDS R29, [R29+UR7] ;  /* 0x000000071d1d7984 */ /* 0x000e220008000800 */
[----:B------:R-:W-:-:S02]  /*16f40*/  LOP3.LUT R33, R33, 0x3fc, RZ, 0xc0, !PT ;  /* 0x000003fc21217812 */ /* 0x000fc400078ec0ff */
[----:B------:R-:W-:Y:S01]  /*16f50*/  LOP3.LUT R28, R28, 0x3fc, RZ, 0xc0, !PT ;  /* 0x000003fc1c1c7812 */ /* 0x000fe200078ec0ff */
[----:B------:R-:W-:Y:S01]  /*16f60*/  LDS R27, [R27+UR8] ;  /* 0x000000081b1b7984 */ /* 0x000fe20008000800 */
[----:B------:R-:W-:Y:S02]  /*16f70*/  SHF.R.U32.HI R23, RZ, 0x16, R14 ;  /* 0x00000016ff177819 */ /* 0x000fe4000001160e */
        /* <DEDUP_REMOVED lines=13> */
[----:B------:R-:W-:Y:S02]  /*17050*/  SHF.R.U32.HI R15, RZ, 0x16, R15 ;  /* 0x00000016ff0f7819 */ /* 0x000fe4000001160f */
[----:B------:R-:W-:Y:S02]  /*17060*/  SHF.L.U32 R24, R24, 0x2, RZ ;  /* 0x0000000218187819 */ /* 0x000fe400000006ff */
[----:B-1----:R-:W-:Y:S02]  /*17070*/  LOP3.LUT R32, R27, R32, R30, 0x96, !PT ;  /* 0x000000201b207212 */ /* 0x002fe400078e961e */
[----:B------:R-:W-:Y:S02]  /*17080*/  SHF.R.U32.HI R22, RZ, 0x6, R22 ;  /* 0x00000006ff167819 */ /* 0x000fe40000011616 */
[----:B------:R-:W-:Y:S02]  /*17090*/  LOP3.LUT R25, R15, 0x3fc, RZ, 0xc0, !PT ;  /* 0x000003fc0f197812 */ /* 0x000fe400078ec0ff */
[----:B------:R-:W-:-:S04]  /*170a0*/  LOP3.LUT R33, R33, R28, R26, 0x96, !PT ;  /* 0x0000001c21217212 */ /* 0x000fc800078e961a */
[----:B------:R-:W-:Y:S01]  /*170b0*/  LDS R25, [R25+UR9] ;  /* 0x0000000919197984 */ /* 0x000fe20008000800 */
[----:B------:R-:W-:Y:S02]  /*170c0*/  LOP3.LUT R27, R11, R16, R36, 0x96, !PT ;  /* 0x000000100b1b7212 */ /* 0x000fe400078e9624 */
[----:B------:R-:W-:Y:S01]  /*170d0*/  LOP3.LUT R24, R24, 0x3fc, RZ, 0xc0, !PT ;  /* 0x000003fc18187812 */ /* 0x000fe200078ec0ff */
[----:B------:R-:W3:Y:S01]  /*170e0*/  LDG.E R16, desc[UR36][R4.64+0x50] ;  /* 0x0000502404107981 */ /* 0x000ee2000c1e1900 */
[----:B------:R-:W-:Y:S02]  /*170f0*/  LOP3.LUT R11, R13, R32, R34, 0x96, !PT ;  /* 0x000000200d0b7212 */ /* 0x000fe400078e9622 */
[----:B------:R-:W-:Y:S02]  /*17100*/  SHF.R.U32.HI R13, RZ, 0xe, R14 ;  /* 0x0000000eff0d7819 */ /* 0x000fe4000001160e */
[----:B------:R-:W-:Y:S01]  /*17110*/  LOP3.LUT R12, R12, R33, R21, 0x96, !PT ;  /* 0x000000210c0c7212 */ /* 0x000fe200078e9615 */
[----:B------:R-:W3:Y:S01]  /*17120*/  LDG.E R14, desc[UR36][R4.64+0x54] ;  /* 0x00005424040e7981 */ /* 0x000ee2000c1e1900 */
        /* <DEDUP_REMOVED lines=11> */
[----:B------:R-:W3:Y:S04]  /*171e0*/  LDG.E R15, desc[UR36][R4.64+0x58] ;  /* 0x00005824040f7981 */ /* 0x000ee8000c1e1900 */
[----:B------:R-:W3:Y:S04]  /*171f0*/  LDG.E R13, desc[UR36][R4.64+0x5c] ;  /* 0x00005c24040d7981 */ /* 0x000ee8000c1e1900 */
[----:B------:R-:W-:Y:S04]  /*17200*/  LDS R26, [R26+UR5] ;  /* 0x000000051a1a7984 */ /* 0x000fe80008000800 */
[----:B------:R-:W-:Y:S04]  /*17210*/  LDS R30, [R30+UR8] ;  /* 0x000000081e1e7984 */ /* 0x000fe80008000800 */
[----:B------:R1:W2:Y:S01]  /*17220*/  LDS R29, [R28+UR7] ;  /* 0x000000071c1d7984 */ /* 0x0002a20008000800 */
[----:B------:R-:W-:-:S02]  /*17230*/  SHF.L.U32 R32, R12, 0x2, RZ ;  /* 0x000000020c207819 */ /* 0x000fc400000006ff */
[----:B-1----:R-:W-:Y:S02]  /*17240*/  SHF.R.U32.HI R28, RZ, 0xe, R12 ;  /* 0x0000000eff1c7819 */ /* 0x002fe4000001160c */
        /* <DEDUP_REMOVED lines=11> */
[----:B------:R-:W-:-:S03]  /*17300*/  SHF.R.U32.HI R22, RZ, 0x6, R27 ;  /* 0x00000006ff167819 */ /* 0x000fc6000001161b */
[----:B0-----:R-:W2:Y:S01]  /*17310*/  LDG.E R12, desc[UR36][R4.64+0x6c] ;  /* 0x00006c24040c7981 */ /* 0x001ea2000c1e1900 */
[--C-:B------:R-:W-:Y:S01]  /*17320*/  SHF.R.U32.HI R23, RZ, 0xe, R27.reuse ;  /* 0x0000000eff177819 */ /* 0x100fe2000001161b */
[----:B------:R-:W-:Y:S01]  /*17330*/  IMAD.SHL.U32 R29, R11, 0x4, RZ ;  /* 0x000000040b1d7824 */ /* 0x000fe200078e00ff */
[----:B------:R-:W-:Y:S02]  /*17340*/  SHF.R.U32.HI R24, RZ, 0x16, R27 ;  /* 0x00000016ff187819 */ /* 0x000fe4000001161b */
[--C-:B------:R-:W-:Y:S02]  /*17350*/  SHF.R.U32.HI R26, RZ, 0x16, R11.reuse ;  /* 0x00000016ff1a7819 */ /* 0x100fe4000001160b */
[----:B------:R-:W-:Y:S02]  /*17360*/  SHF.R.U32.HI R27, RZ, 0x6, R11 ;  /* 0x00000006ff1b7819 */ /* 0x000fe4000001160b */
[----:B------:R-:W2:Y:S01]  /*17370*/  LDG.E R11, desc[UR36][R4.64+0x68] ;  /* 0x00006824040b7981 */ /* 0x000ea2000c1e1900 */
[----:B------:R-:W-:-:S02]  /*17380*/  LOP3.LUT R22, R22, 0x3fc, RZ, 0xc0, !PT ;  /* 0x000003fc16167812 */ /* 0x000fc400078ec0ff */
        /* <DEDUP_REMOVED lines=15> */
[----:B------:R-:W0:Y:S04]  /*17480*/  LDS R29, [R29+UR5] ;  /* 0x000000051d1d7984 */ /* 0x000e280008000800 */
[----:B------:R-:W1:Y:S04]  /*17490*/  LDS R28, [R28+UR8] ;  /* 0x000000081c1c7984 */ /* 0x000e680008000800 */
[----:B------:R-:W-:Y:S04]  /*174a0*/  LDS R36, [R27+UR7] ;  /* 0x000000071b247984 */ /* 0x000fe80008000800 */
[----:B------:R-:W4:Y:S04]  /*174b0*/  LDS R32, [R32+UR5] ;  /* 0x0000000520207984 */ /* 0x000f280008000800 */
[----:B------:R-:W5:Y:S04]  /*174c0*/  LDS R25, [R25+UR9] ;  /* 0x0000000919197984 */ /* 0x000f680008000800 */
[----:B------:R-:W5:Y:S04]  /*174d0*/  LDS R26, [R26+UR9] ;  /* 0x000000091a1a7984 */ /* 0x000f680008000800 */
[----:B------:R-:W3:Y:S04]  /*174e0*/  LDS R30, [R30+UR9] ;  /* 0x000000091e1e7984 */ /* 0x000ee80008000800 */
[----:B------:R-:W3:Y:S01]  /*174f0*/  LDS R35, [R24+UR9] ;  /* 0x0000000918237984 */ /* 0x000ee20008000800 */
[----:B0-----:R-:W-:-:S02]  /*17500*/  LOP3.LUT R23, R23, R34, R29, 0x96, !PT ;  /* 0x0000002217177212 */ /* 0x001fc400078e961d */
[----:B-1----:R-:W-:Y:S02]  /*17510*/  LOP3.LUT R22, R28, R22, R31, 0x96, !PT ;  /* 0x000000161c167212 */ /* 0x002fe400078e961f */
[----:B----4-:R-:W-:Y:S02]  /*17520*/  LOP3.LUT R33, R33, R36, R32, 0x96, !PT ;  /* 0x0000002421217212 */ /* 0x010fe400078e9620 */
[----:B-----5:R-:W-:Y:S02]  /*17530*/  LOP3.LUT R6, R6, R21, R25, 0x96, !PT ;  /* 0x0000001506067212 */ /* 0x020fe400078e9619 */
[----:B------:R-:W-:Y:S02]  /*17540*/  LOP3.LUT R25, R9, R22, R26, 0x96, !PT ;  /* 0x0000001609197212 */ /* 0x000fe400078e961a */
[----:B---3--:R-:W-:Y:S01]  /*17550*/  LOP3.LUT R27, R7, R23, R30, 0x96, !PT ;  /* 0x00000017071b7212 */ /* 0x008fe200078e961e */
[----:B------:R-:W-:Y:S01]  /*17560*/  IMAD.SHL.U32 R32, R6, 0x4, RZ ;  /* 0x0000000406207824 */ /* 0x000fe200078e00ff */
        /* <DEDUP_REMOVED lines=10> */
[----:B------:R-:W-:Y:S02]  /*17610*/  SHF.R.U32.HI R26, RZ, 0x16, R27 ;  /* 0x00000016ff1a7819 */ /* 0x000fe4000001161b */
[----:B------:R-:W-:Y:S02]  /*17620*/  SHF.R.U32.HI R29, RZ, 0xe, R33 ;  /* 0x0000000eff1d7819 */ /* 0x000fe40000011621 */
[----:B------:R-:W-:Y:S02]  /*17630*/  SHF.L.U32 R31, R33, 0x2, RZ ;  /* 0x00000002211f7819 */ /* 0x000fe400000006ff */
[----:B------:R-:W-:-:S02]  /*17640*/  SHF.R.U32.HI R27, RZ, 0x6, R27 ;  /* 0x00000006ff1b7819 */ /* 0x000fc4000001161b */
[----:B------:R-:W-:Y:S02]  /*17650*/  SHF.R.U32.HI R30, RZ, 0x16, R33 ;  /* 0x00000016ff1e7819 */ /* 0x000fe40000011621 */
[----:B------:R-:W-:Y:S02]  /*17660*/  LOP3.LUT R32, R32, 0x3fc, RZ, 0xc0, !PT ;  /* 0x000003fc20207812 */ /* 0x000fe400078ec0ff */
[----:B------:R-:W-:Y:S02]  /*17670*/  LOP3.LUT R7, R7, 0x3fc, RZ, 0xc0, !PT ;  /* 0x000003fc07077812 */ /* 0x000fe400078ec0ff */
[----:B------:R-:W-:Y:S02]  /*17680*/  LOP3.LUT R25, R25, 0x3fc, RZ, 0xc0, !PT ;  /* 0x000003fc19197812 */ /* 0x000fe400078ec0ff */
[----:B------:R-:W-:Y:S01]  /*17690*/  LOP3.LUT R28, R28, 0x3fc, RZ, 0xc0, !PT ;  /* 0x000003fc1c1c7812 */ /* 0x000fe200078ec0ff */
[----:B------:R-:W-:Y:S01]  /*176a0*/  LDS R32, [R32+UR5] ;  /* 0x0000000520207984 */ /* 0x000fe20008000800 */
[----:B------:R-:W-:-:S02]  /*176b0*/  SHF.R.U32.HI R8, RZ, 0x16, R6 ;  /* 0x00000016ff087819 */ /* 0x000fc40000011606 */
[----:B------:R-:W-:Y:S01]  /*176c0*/  LOP3.LUT R33, R34, 0x3fc, RZ, 0xc0, !PT ;  /* 0x000003fc22217812 */ /* 0x000fe200078ec0ff */
[----:B------:R-:W3:Y:S01]  /*176d0*/  LDG.E R6, desc[UR36][R4.64+0x64] ;  /* 0x0000642404067981 */ /* 0x000ee2000c1e1900 */
        /* <DEDUP_REMOVED lines=15> */
[----:B------:R-:W-:-:S03]  /*177d0*/  LOP3.LUT R30, R30, 0x3fc, RZ, 0xc0, !PT ;  /* 0x000003fc1e1e7812 */ /* 0x000fc600078ec0ff */
[----:B------:R-:W-:Y:S04]  /*177e0*/  LDS R33, [R33+UR7] ;  /* 0x0000000721217984 */ /* 0x000fe80008000800 */
[----:B------:R-:W-:Y:S04]  /*177f0*/  LDS R34, [R9+UR5] ;  /* 0x0000000509227984 */ /* 0x000fe80008000800 */
[----:B------:R-:W-:Y:S04]  /*17800*/  LDS R23, [R23+UR8] ;  /* 0x0000000817177984 */ /* 0x000fe80008000800 */
[----:B------:R-:W1:Y:S04]  /*17810*/  LDS R29, [R29+UR8] ;  /* 0x000000081d1d7984 */ /* 0x000e680008000800 */
[----:B------:R-:W-:Y:S04]  /*17820*/  LDS R38, [R27+UR7] ;  /* 0x000000071b267984 */ /* 0x000fe80008000800 */
[----:B------:R-:W4:Y:S04]  /*17830*/  LDS R31, [R31+UR5] ;  /* 0x000000051f1f7984 */ /* 0x000f280008000800 */
[----:B------:R-:W5:Y:S04]  /*17840*/  LDS R37, [R22+UR9] ;  /* 0x0000000916257984 */ /* 0x000f680008000800 */
[----:B------:R-:W5:Y:S04]  /*17850*/  LDS R9, [R30+UR9] ;  /* 0x000000091e097984 */ /* 0x000f680008000800 */
[----:B------:R-:W5:Y:S04]  /*17860*/  LDS R26, [R26+UR9] ;  /* 0x000000091a1a7984 */ /* 0x000f680008000800 */
[----:B------:R-:W5:Y:S01]  /*17870*/  LDS R8, [R8+UR9] ;  /* 0x0000000908087984 */ /* 0x000f620008000800 */
[----:B0-----:R-:W-:-:S02]  /*17880*/  LOP3.LUT R32, R35, R28, R32, 0x96, !PT ;  /* 0x0000001c23207212 */ /* 0x001fc400078e9620 */
[----:B------:R-:W-:Y:S02]  /*17890*/  LOP3.LUT R7, R7, R36, R25, 0x96, !PT ;  /* 0x0000002407077212 */ /* 0x000fe400078e9619 */
[----:B-1----:R-:W-:Y:S02]  /*178a0*/  LOP3.LUT R33, R29, R33, R34, 0x96, !PT ;  /* 0x000000211d217212 */ /* 0x002fe400078e9622 */
[----:B----4-:R-:W-:Y:S02]  /*178b0*/  LOP3.LUT R23, R23, R38, R31, 0x96, !PT ;  /* 0x0000002617177212 */ /* 0x010fe400078e961f */
[----:B-----5:R-:W-:Y:S02]  /*178c0*/  LOP3.LUT R20, R20, R32, R37, 0x96, !PT ;  /* 0x0000002014147212 */ /* 0x020fe400078e9625 */
[----:B------:R-:W-:Y:S02]  /*178d0*/  LOP3.LUT R28, R18, R7, R9, 0x96, !PT ;  /* 0x00000007121c7212 */ /* 0x000fe400078e9609 */
[----:B------:R-:W-:-:S02]  /*178e0*/  LOP3.LUT R33, R19, R33, R26, 0x96, !PT ;  /* 0x0000002113217212 */ /* 0x000fc400078e961a */
[----:B------:R-:W-:Y:S01]  /*178f0*/  LOP3.LUT R29, R17, R23, R8, 0x96, !PT ;  /* 0x00000017111d7212 */ /* 0x000fe200078e9608 */
[----:B------:R-:W-:Y:S01]  /*17900*/  IMAD.SHL.U32 R34, R20, 0x4, RZ ;  /* 0x0000000414227824 */ /* 0x000fe200078e00ff */
[--C-:B------:R-:W-:Y:S01]  /*17910*/  SHF.R.U32.HI R18, RZ, 0x6, R20.reuse ;  /* 0x00000006ff127819 */ /* 0x100fe20000011614 */
[----:B------:R-:W-:Y:S01]  /*17920*/  IMAD.SHL.U32 R26, R28, 0x4, RZ ;  /* 0x000000041c1a7824 */ /* 0x000fe200078e00ff */
[----:B------:R-:W-:Y:S01]  /*17930*/  SHF.L.U32 R21, R33, 0x2, RZ ;  /* 0x0000000221157819 */ /* 0x000fe200000006ff */
[----:B------:R-:W4:Y:S01]  /*17940*/  LDG.E R7, desc[UR36][R4.64+0x70] ;  /* 0x0000702404077981 */ /* 0x000f22000c1e1900 */
[----:B------:R-:W-:Y:S02]  /*17950*/  SHF.R.U32.HI R31, RZ, 0xe, R29 ;  /* 0x0000000eff1f7819 */ /* 0x000fe4000001161d */
[----:B------:R-:W-:Y:S01]  /*17960*/  SHF.R.U32.HI R19, RZ, 0xe, R20 ;  /* 0x0000000eff137819 */ /* 0x000fe20000011614 */
[----:B------:R-:W5:Y:S01]  /*17970*/  LDG.E R17, desc[UR36][R4.64+0x78] ;  /* 0x0000782404117981 */ /* 0x000f62000c1e1900 */
[----:B------:R-:W-:-:S02]  /*17980*/  SHF.R.U32.HI R22, RZ, 0x6, R33 ;  /* 0x00000006ff167819 */ /* 0x000fc40000011621 */
[--C-:B------:R-:W-:Y:S01]  /*17990*/  SHF.R.U32.HI R23, RZ, 0x16, R33.reuse ;  /* 0x00000016ff177819 */ /* 0x100fe20000011621 */
[----:B------:R-:W5:Y:S01]  /*179a0*/  LDG.E R8, desc[UR36][R4.64+0x7c] ;  /* 0x00007c2404087981 */ /* 0x000f62000c1e1900 */
[----:B------:R-:W-:Y:S02]  /*179b0*/  SHF.R.U32.HI R24, RZ, 0xe, R33 ;  /* 0x0000000eff187819 */ /* 0x000fe40000011621 */
[----:B------:R-:W-:Y:S01]  /*179c0*/  SHF.R.U32.HI R30, RZ, 0x6, R29 ;  /* 0x00000006ff1e7819 */ /* 0x000fe2000001161d */
[----:B------:R-:W5:Y:S01]  /*179d0*/  LDG.E R9, desc[UR36][R4.64+0x74] ;  /* 0x0000742404097981 */ /* 0x000f62000c1e1900 */
[--C-:B------:R-:W-:Y:S02]  /*179e0*/  SHF.R.U32.HI R25, RZ, 0xe, R28.reuse ;  /* 0x0000000eff197819 */ /* 0x100fe4000001161c */
[----:B------:R-:W-:Y:S02]  /*179f0*/  SHF.R.U32.HI R27, RZ, 0x16, R28 ;  /* 0x00000016ff1b7819 */ /* 0x000fe4000001161c */
[----:B------:R-:W-:-:S02]  /*17a00*/  SHF.L.U32 R33, R29, 0x2, RZ ;  /* 0x000000021d217819 */ /* 0x000fc400000006ff */
[----:B------:R-:W-:Y:S02]  /*17a10*/  SHF.R.U32.HI R28, RZ, 0x6, R28 ;  /* 0x00000006ff1c7819 */ /* 0x000fe4000001161c */
        /* <DEDUP_REMOVED lines=12> */
[----:B------:R-:W-:Y:S02]  /*17ae0*/  SHF.R.U32.HI R20, RZ, 0x16, R20 ;  /* 0x00000016ff147819 */ /* 0x000fe40000011614 */
        /* <DEDUP_REMOVED lines=61> */
[----:B------:R-:W1:Y:S04]  /*17ec0*/  LDS R26, [R26+UR5] ;  /* 0x000000051a1a7984 */ /* 0x000e680008000800 */
[----:B------:R-:W-:Y:S04]  /*17ed0*/  LDS R27, [R27+UR8] ;  /* 0x000000081b1b7984 */ /* 0x000fe80008000800 */
[----:B------:R-:W-:Y:S04]  /*17ee0*/  LDS R32, [R32+UR7] ;  /* 0x0000000720207984 */ /* 0x000fe80008000800 */
[----:B------:R-:W3:Y:S01]  /*17ef0*/  LDS R30, [R30+UR5] ;  /* 0x000000051e1e7984 */ /* 0x000ee20008000800 */
[----:B------:R-:W-:-:S03]  /*17f00*/  LOP3.LUT R24, R24, 0x3fc, RZ, 0xc0, !PT ;  /* 0x000003fc18187812 */ /* 0x000fc600078ec0ff */
[----:B------:R-:W3:Y:S04]  /*17f10*/  LDS R25, [R25+UR9] ;  /* 0x0000000919197984 */ /* 0x000ee80008000800 */
[----:B------:R-:W3:Y:S04]  /*17f20*/  LDS R35, [R20+UR9] ;  /* 0x0000000914237984 */ /* 0x000ee80008000800 */
[----:B------:R-:W3:Y:S01]  /*17f30*/  LDS R24, [R24+UR9] ;  /* 0x0000000918187984 */ /* 0x000ee20008000800 */
[----:B0-----:R-:W-:Y:S02]  /*17f40*/  LOP3.LUT R23, R34, R29, R23, 0x96, !PT ;  /* 0x0000001d22177212 */ /* 0x001fe400078e9617 */
[----:B-1----:R-:W-:-:S02]  /*17f50*/  LOP3.LUT R33, R33, R28, R26, 0x96, !PT ;  /* 0x0000001c21217212 */ /* 0x002fc400078e961a */
[----:B---3--:R-:W-:Y:S02]  /*17f60*/  LOP3.LUT R32, R27, R32, R30, 0x96, !PT ;  /* 0x000000201b207212 */ /* 0x008fe400078e961e */
[----:B------:R-:W-:Y:S02]  /*17f70*/  LOP3.LUT R27, R10, R23, R25, 0x96, !PT ;  /* 0x000000170a1b7212 */ /* 0x000fe400078e9619 */
[----:B------:R-:W3:Y:S01]  /*17f80*/  LDG.E R10, desc[UR36][R4.64+0x90] ;  /* 0x00009024040a7981 */ /* 0x000ee2000c1e1900 */
[----:B------:R-:W-:-:S04]  /*17f90*/  LOP3.LUT R23, R12, R33, R35, 0x96, !PT ;  /* 0x000000210c177212 */ /* 0x000fc800078e9623 */
[----:B------:R-:W-:Y:S02]  /*17fa0*/  SHF.R.U32.HI R20, RZ, 0x6, R23 ;  /* 0x00000006ff147819 */ /* 0x000fe40000011617 */
[----:B------:R-:W-:Y:S02]  /*17fb0*/  LOP3.LUT R31, R11, R32, R24, 0x96, !PT ;  /* 0x000000200b1f7212 */ /* 0x000fe400078e9618 */
[----:B------:R-:W-:Y:S01]  /*17fc0*/  SHF.R.U32.HI R12, RZ, 0x16, R21 ;  /* 0x00000016ff0c7819 */ /* 0x000fe20000011615 */
[----:B------:R-:W3:Y:S01]  /*17fd0*/  LDG.E R11, desc[UR36][R4.64+0x94] ;  /* 0x00009424040b7981 */ /* 0x000ee2000c1e1900 */
[----:B------:R-:W-:-:S03]  /*17fe0*/  LOP3.LUT R29, R20, 0x3fc, RZ, 0xc0, !PT ;  /* 0x000003fc141d7812 */ /* 0x000fc600078ec0ff */
[----:B------:R-:W3:Y:S04]  /*17ff0*/  LDG.E R21, desc[UR36][R4.64+0x98] ;  /* 0x0000982404157981 */ /* 0x000ee8000c1e1900 */
[----:B------:R-:W3:Y:S01]  /*18000*/  LDG.E R20, desc[UR36][R4.64+0x9c] ;  /* 0x00009c2404147981 */ /* 0x000ee2000c1e1900 */
[----:B------:R-:W-:Y:S02]  /*18010*/  SHF.R.U32.HI R18, RZ, 0x6, R18 ;  /* 0x00000006ff127819 */ /* 0x000fe40000011612 */
[----:B------:R-:W-:Y:S01]  /*18020*/  SHF.L.U32 R19, R19, 0x2, RZ ;  /* 0x0000000213137819 */ /* 0x000fe200000006ff */
[----:B------:R-:W-:Y:S01]  /*18030*/  LDS R29, [R29+UR7] ;  /* 0x000000071d1d7984 */ /* 0x000fe20008000800 */
[----:B------:R-:W-:Y:S02]  /*18040*/  SHF.R.U32.HI R22, RZ, 0xe, R22 ;  /* 0x0000000eff167819 */ /* 0x000fe40000011616 */
[----:B------:R-:W-:-:S02]  /*18050*/  LOP3.LUT R18, R18, 0x3fc, RZ, 0xc0, !PT ;  /* 0x000003fc12127812 */ /* 0x000fc400078ec0ff */
[----:B------:R-:W-:Y:S02]  /*18060*/  LOP3.LUT R19, R19, 0x3fc, RZ, 0xc0, !PT ;  /* 0x000003fc13137812 */ /* 0x000fe400078ec0ff */
[----:B------:R-:W-:Y:S02]  /*18070*/  LOP3.LUT R22, R22, 0x3fc, RZ, 0xc0, !PT ;  /* 0x000003fc16167812 */ /* 0x000fe400078ec0ff */
[----:B------:R-:W-:Y:S04]  /*18080*/  LDS R18, [R18+UR7] ;  /* 0x0000000712127984 */ /* 0x000fe80008000800 */
[----:B------:R-:W-:Y:S04]  /*18090*/  LDS R19, [R19+UR5] ;  /* 0x0000000513137984 */ /* 0x000fe80008000800 */
[----:B------:R-:W0:Y:S01]  /*180a0*/  LDS R22, [R22+UR8] ;  /* 0x0000000816167984 */ /* 0x000e220008000800 */
[----:B------:R-:W-:Y:S01]  /*180b0*/  LOP3.LUT R25, R12, 0x3fc, RZ, 0xc0, !PT ;  /* 0x000003fc0c197812 */ /* 0x000fe200078ec0ff */
[----:B------:R-:W-:Y:S01]  /*180c0*/  IMAD.SHL.U32 R12, R27, 0x4, RZ ;  /* 0x000000041b0c7824 */ /* 0x000fe200078e00ff */
[----:B------:R-:W-:-:S04]  /*180d0*/  SHF.R.U32.HI R24, RZ, 0xe, R31 ;  /* 0x0000000eff187819 */ /* 0x000fc8000001161f */
[----:B------:R-:W-:Y:S01]  /*180e0*/  LOP3.LUT R30, R24, 0x3fc, RZ, 0xc0, !PT ;  /* 0x000003fc181e7812 */ /* 0x000fe200078ec0ff */
[----:B------:R-:W1:Y:S01]  /*180f0*/  LDS R25, [R25+UR9] ;  /* 0x0000000919197984 */ /* 0x000e620008000800 */
[----:B------:R-:W-:-:S03]  /*18100*/  LOP3.LUT R28, R12, 0x3fc, RZ, 0xc0, !PT ;  /* 0x000003fc0c1c7812 */ /* 0x000fc600078ec0ff */
[----:B------:R-:W3:Y:S04]  /*18110*/  LDG.E R12, desc[UR36][R4.64+0xa0] ;  /* 0x0000a024040c7981 */ /* 0x000ee8000c1e1900 */
[----:B------:R-:W-:Y:S04]  /*18120*/  LDS R28, [R28+UR5] ;  /* 0x000000051c1c7984 */ /* 0x000fe80008000800 */
[----:B------:R-:W4:Y:S01]  /*18130*/  LDS R30, [R30+UR8] ;  /* 0x000000081e1e7984 */ /* 0x000f220008000800 */
[----:B0-----:R-:W-:-:S03]  /*18140*/  LOP3.LUT R24, R22, R18, R19, 0x96, !PT ;  /* 0x0000001216187212 */ /* 0x001fc600078e9613 */
[----:B------:R-:W3:Y:S04]  /*18150*/  LDG.E R19, desc[UR36][R4.64+0xa4] ;  /* 0x0000a42404137981 */ /* 0x000ee8000c1e1900 */
[----:B------:R-:W3:Y:S04]  /*18160*/  LDG.E R18, desc[UR36][R4.64+0xa8] ;  /* 0x0000a82404127981 */ /* 0x000ee8000c1e1900 */
[----:B------:R0:W3:Y:S01]  /*18170*/  LDG.E R22, desc[UR36][R4.64+0xac] ;  /* 0x0000ac2404167981 */ /* 0x0000e2000c1e1900 */
[----:B-1----:R-:W-:Y:S02]  /*18180*/  LOP3.LUT R26, R6, R24, R25, 0x96, !PT ;  /* 0x00000018061a7212 */ /* 0x002fe400078e9619 */
[----:B------:R-:W-:-:S02]  /*18190*/  SHF.R.U32.HI R35, RZ, 0xe, R27 ;  /* 0x0000000eff237819 */ /* 0x000fc4000001161b */
[----:B------:R-:W-:Y:S02]  /*181a0*/  SHF.L.U32 R25, R26, 0x2, RZ ;  /* 0x000000021a197819 */ /* 0x000fe400000006ff */
[----:B------:R-:W-:Y:S02]  /*181b0*/  SHF.R.U32.HI R34, RZ, 0x6, R26 ;  /* 0x00000006ff227819 */ /* 0x000fe4000001161a */
[----:B----4-:R-:W-:Y:S01]  /*181c0*/  LOP3.LUT R24, R30, R29, R28, 0x96, !PT ;  /* 0x0000001d1e187212 */ /* 0x010fe200078e961c */
[----:B------:R-:W-:Y:S01]  /*181d0*/  IMAD.SHL.U32 R29, R31, 0x4, RZ ;  /* 0x000000041f1d7824 */ /* 0x000fe200078e00ff */
[--C-:B------:R-:W-:Y:S02]  /*181e0*/  SHF.R.U32.HI R6, RZ, 0x16, R26.reuse ;  /* 0x00000016ff067819 */ /* 0x100fe4000001161a */
[----:B------:R-:W-:Y:S02]  /*181f0*/  SHF.R.U32.HI R30, RZ, 0x16, R31 ;  /* 0x00000016ff1e7819 */ /* 0x000fe4000001161f */
[----:B------:R-:W-:-:S02]  /*18200*/  SHF.R.U32.HI R26, RZ, 0xe, R26 ;  /* 0x0000000eff1a7819 */ /* 0x000fc4000001161a */
[----:B------:R-:W-:Y:S02]  /*18210*/  SHF.R.U32.HI R31, RZ, 0x6, R31 ;  /* 0x00000006ff1f7819 */ /* 0x000fe4000001161f */
[----:B------:R-:W-:Y:S02]  /*18220*/  SHF.L.U32 R28, R23, 0x2, RZ ;  /* 0x00000002171c7819 */ /* 0x000fe400000006ff */
[----:B------:R-:W-:Y:S02]  /*18230*/  SHF.R.U32.HI R37, RZ, 0x6, R27 ;  /* 0x00000006ff257819 */ /* 0x000fe4000001161b */
[----:B------:R-:W-:Y:S02]  /*18240*/  SHF.R.U32.HI R32, RZ, 0xe, R23 ;  /* 0x0000000eff207819 */ /* 0x000fe40000011617 */
[----:B------:R-:W-:Y:S02]  /*18250*/  SHF.R.U32.HI R36, RZ, 0x16, R27 ;  /* 0x00000016ff247819 */ /* 0x000fe4000001161b */
[----:B------:R-:W-:-:S02]  /*18260*/  LOP3.LUT R27, R35, 0x3fc, RZ, 0xc0, !PT ;  /* 0x000003fc231b7812 */ /* 0x000fc400078ec0ff */
[----:B0-----:R-:W-:Y:S02]  /*18270*/  LOP3.LUT R4, R34, 0x3fc, RZ, 0xc0, !PT ;  /* 0x000003fc22047812 */ /* 0x001fe400078ec0ff */
        /* <DEDUP_REMOVED lines=26> */
[----:B-1----:R-:W-:Y:S02]  /*18420*/  LOP3.LUT R26, R26, R31, R28, 0x96, !PT ;  /* 0x0000001f1a1a7212 */ /* 0x002fe400078e961c */
[----:B----4-:R-:W-:Y:S02]  /*18430*/  LOP3.LUT R23, R32, R23, R34, 0x96, !PT ;  /* 0x0000001720177212 */ /* 0x010fe400078e9622 */
[----:B-----5:R-:W-:Y:S02]  /*18440*/  LOP3.LUT R7, R7, R24, R6, 0x96, !PT ;  /* 0x0000001807077212 */ /* 0x020fe400078e9606 */
[----:B--2---:R-:W-:-:S03]  /*18450*/  LOP3.LUT R17, R17, R4, R36, 0x96, !PT ;  /* 0x0000000411117212 */ /* 0x004fc600078e9624 */
[----:B------:R-:W-:Y:S01]  /*18460*/  IMAD.SHL.U32 R4, R7, 0x4, RZ ;  /* 0x0000000407047824 */ /* 0x000fe200078e00ff */
[----:B------:R-:W-:Y:S02]  /*18470*/  LOP3.LUT R29, R8, R26, R5, 0x96, !PT ;  /* 0x0000001a081d7212 */ /* 0x000fe400078e9605 */
[--C-:B------:R-:W-:Y:S02]  /*18480*/  SHF.R.U32.HI R31, RZ, 0x6, R7.reuse ;  /* 0x00000006ff1f7819 */ /* 0x100fe40000011607 */
[----:B------:R-:W-:Y:S01]  /*18490*/  LOP3.LUT R9, R9, R23, R30, 0x96, !PT ;  /* 0x0000001709097212 */ /* 0x000fe200078e961e */
[----:B------:R-:W-:Y:S01]  /*184a0*/  IMAD.SHL.U32 R23, R17, 0x4, RZ ;  /* 0x0000000411177824 */ /* 0x000fe200078e00ff */
[--C-:B------:R-:W-:Y:S02]  /*184b0*/  SHF.R.U32.HI R27, RZ, 0xe, R7.reuse ;  /* 0x0000000eff1b7819 */ /* 0x100fe40000011607 */
[----:B------:R-:W-:Y:S02]  /*184c0*/  SHF.R.U32.HI R32, RZ, 0x16, R7 ;  /* 0x00000016ff207819 */ /* 0x000fe40000011607 */
[----:B------:R-:W-:-:S02]  /*184d0*/  SHF.R.U32.HI R7, RZ, 0x6, R29 ;  /* 0x00000006ff077819 */ /* 0x000fc4000001161d */
[----:B------:R-:W-:Y:S02]  /*184e0*/  SHF.R.U32.HI R24, RZ, 0x6, R9 ;  /* 0x00000006ff187819 */ /* 0x000fe40000011609 */
[----:B------:R-:W-:Y:S02]  /*184f0*/  SHF.R.U32.HI R8, RZ, 0xe, R17 ;  /* 0x0000000eff087819 */ /* 0x000fe40000011611 */
[----:B------:R-:W-:Y:S02]  /*18500*/  SHF.L.U32 R25, R9, 0x2, RZ ;  /* 0x0000000209197819 */ /* 0x000fe400000006ff */
[----:B------:R-:W-:Y:S02]  /*18510*/  SHF.R.U32.HI R6, RZ, 0x16, R9 ;  /* 0x00000016ff067819 */ /* 0x000fe40000011609 */
[--C-:B------:R-:W-:Y:S02]  /*18520*/  SHF.R.U32.HI R26, RZ, 0xe, R29.reuse ;  /* 0x0000000eff1a7819 */ /* 0x100fe4000001161d */
[----:B------:R-:W-:-:S02]  /*18530*/  SHF.R.U32.HI R28, RZ, 0x16, R29 ;  /* 0x00000016ff1c7819 */ /* 0x000fc4000001161d */
[----:B------:R-:W-:Y:S02]  /*18540*/  SHF.R.U32.HI R9, RZ, 0xe, R9 ;  /* 0x0000000eff097819 */ /* 0x000fe40000011609 */
[--C-:B------:R-:W-:Y:S02]  /*18550*/  SHF.R.U32.HI R5, RZ, 0x16, R17.reuse ;  /* 0x00000016ff057819 */ /* 0x100fe40000011611 */
[----:B------:R-:W-:Y:S02]  /*18560*/  SHF.L.U32 R29, R29, 0x2, RZ ;  /* 0x000000021d1d7819 */ /* 0x000fe400000006ff */
[----:B------:R-:W-:Y:S02]  /*18570*/  SHF.R.U32.HI R17, RZ, 0x6, R17 ;  /* 0x00000006ff117819 */ /* 0x000fe40000011611 */
        /* <DEDUP_REMOVED lines=24> */
[----:B------:R-:W-:Y:S04]  /*18700*/  LDS R9, [R9+UR8] ;  /* 0x0000000809097984 */ /* 0x000fe80008000800 */
[----:B------:R-:W2:Y:S04]  /*18710*/  LDS R26, [R26+UR8] ;  /* 0x000000081a1a7984 */ /* 0x000ea80008000800 */
[----:B------:R-:W-:Y:S04]  /*18720*/  LDS R34, [R17+UR7] ;  /* 0x0000000711227984 */ /* 0x000fe80008000800 */
[----:B------:R-:W4:Y:S04]  /*18730*/  LDS R29, [R29+UR5] ;  /* 0x000000051d1d7984 */ /* 0x000f280008000800 */
[----:B------:R-:W5:Y:S04]  /*18740*/  LDS R35, [R6+UR9] ;  /* 0x0000000906237984 */ /* 0x000f680008000800 */
[----:B------:R-:W5:Y:S04]  /*18750*/  LDS R28, [R28+UR9] ;  /* 0x000000091c1c7984 */ /* 0x000f680008000800 */
[----:B------:R5:W5:Y:S04]  /*18760*/  LDS R36, [R5+UR9] ;  /* 0x0000000905247984 */ /* 0x000b680008000800 */
[----:B------:R-:W5:Y:S01]  /*18770*/  LDS R25, [R4+UR9] ;  /* 0x0000000904197984 */ /* 0x000f620008000800 */
        /* <DEDUP_REMOVED lines=9> */
[----:B------:R-:W-:Y:S02]  /*18810*/  LOP3.LUT R25, R14, R9, R25, 0x96, !PT ;  /* 0x000000090e197212 */ /* 0x000fe400078e9619 */
[----:B------:R-:W-:Y:S02]  /*18820*/  SHF.R.U32.HI R6, RZ, 0xe, R15 ;  /* 0x0000000eff067819 */ /* 0x000fe4000001160f */
[--C-:B------:R-:W-:Y:S02]  /*18830*/  SHF.R.U32.HI R17, RZ, 0x6, R16.reuse ;  /* 0x00000006ff117819 */ /* 0x100fe40000011610 */
[----:B------:R-:W-:Y:S02]  /*18840*/  SHF.R.U32.HI R4, RZ, 0xe, R16 ;  /* 0x0000000eff047819 */ /* 0x000fe40000011610 */
[----:B------:R-:W-:-:S02]  /*18850*/  SHF.R.U32.HI R29, RZ, 0x6, R13 ;  /* 0x00000006ff1d7819 */ /* 0x000fc4000001160d */
[----:B------:R-:W-:Y:S02]  /*18860*/  SHF.R.U32.HI R8, RZ, 0x16, R13 ;  /* 0x00000016ff087819 */ /* 0x000fe4000001160d */
[--C-:B------:R-:W-:Y:S02]  /*18870*/  SHF.R.U32.HI R27, RZ, 0x6, R25.reuse ;  /* 0x00000006ff1b7819 */ /* 0x100fe40000011619 */
[----:B------:R-:W-:Y:S02]  /*18880*/  SHF.R.U32.HI R26, RZ, 0xe, R25 ;  /* 0x0000000eff1a7819 */ /* 0x000fe40000011619 */
[----:B------:R-:W-:Y:S02]  /*18890*/  SHF.L.U32 R28, R13, 0x2, RZ ;  /* 0x000000020d1c7819 */ /* 0x000fe400000006ff */
[----:B------:R-:W-:Y:S02]  /*188a0*/  SHF.R.U32.HI R30, RZ, 0xe, R13 ;  /* 0x0000000eff1e7819 */ /* 0x000fe4000001160d */
[----:B------:R-:W-:-:S02]  /*188b0*/  SHF.R.U32.HI R14, RZ, 0x6, R15 ;  /* 0x00000006ff0e7819 */ /* 0x000fc4000001160f */
[----:B------:R-:W-:Y:S02]  /*188c0*/  SHF.R.U32.HI R23, RZ, 0x16, R25 ;  /* 0x00000016ff177819 */ /* 0x000fe40000011619 */
[----:B------:R-:W-:Y:S02]  /*188d0*/  SHF.L.U32 R24, R25, 0x2, RZ ;  /* 0x0000000219187819 */ /* 0x000fe400000006ff */
[----:B------:R-:W-:Y:S02]  /*188e0*/  SHF.R.U32.HI R31, RZ, 0x16, R16 ;  /* 0x00000016ff1f7819 */ /* 0x000fe40000011610 */
[----:B------:R-:W-:Y:S02]  /*188f0*/  LOP3.LUT R25, R5, 0x3fc, RZ, 0xc0, !PT ;  /* 0x000003fc05197812 */ /* 0x000fe400078ec0ff */
[----:B------:R-:W-:Y:S02]  /*18900*/  LOP3.LUT R6, R6, 0x3fc, RZ, 0xc0, !PT ;  /* 0x000003fc06067812 */ /* 0x000fe400078ec0ff */
[----:B------:R-:W-:-:S02]  /*18910*/  SHF.R.U32.HI R9, RZ, 0x16, R15 ;  /* 0x00000016ff097819 */ /* 0x000fc4000001160f */
        /* <DEDUP_REMOVED lines=20> */
[----:B------:R-:W-:-:S03]  /*18a60*/  LOP3.LUT R4, R31, 0x3fc, RZ, 0xc0, !PT ;  /* 0x000003fc1f047812 */ /* 0x000fc600078ec0ff */
[----:B------:R-:W1:Y:S04]  /*18a70*/  LDS R7, [R7+UR5] ;  /* 0x0000000507077984 */ /* 0x000e680008000800 */
        /* <DEDUP_REMOVED lines=15> */
[----:B------:R-:W-:Y:S02]  /*18b70*/  LOP3.LUT R21, R21, R7, R34, 0x96, !PT ;  /* 0x0000000715157212 */ /* 0x000fe400078e9622 */
[----:B------:R-:W-:-:S02]  /*18b80*/  SHF.R.U32.HI R13, RZ, 0x8, R10 ;  /* 0x00000008ff0d7819 */ /* 0x000fc4000001160a */
[----:B------:R-:W-:Y:S02]  /*18b90*/  LOP3.LUT R20, R20, R8, R15, 0x96, !PT ;  /* 0x0000000814147212 */ /* 0x000fe400078e960f */
[C---:B------:R-:W-:Y:S02]  /*18ba0*/  LOP3.LUT R9, R10.reuse, 0xff, RZ, 0xc0, !PT ;  /* 0x000000ff0a097812 */ /* 0x040fe400078ec0ff */
[----:B------:R-:W-:Y:S02]  /*18bb0*/  SHF.R.U32.HI R6, RZ, 0x10, R10 ;  /* 0x00000010ff067819 */ /* 0x000fe4000001160a */
[----:B------:R-:W-:Y:S02]  /*18bc0*/  LEA.HI R4, R10, UR4, RZ, 0x8 ;  /* 0x000000040a047c11 */ /* 0x000fe4000f8f40ff */
[----:B------:R-:W-:Y:S01]  /*18bd0*/  LOP3.LUT R8, R11, 0xff, RZ, 0xc0, !PT ;  /* 0x000000ff0b087812 */ /* 0x000fe200078ec0ff */
[----:B------:R-:W-:Y:S01]  /*18be0*/  LDS.U8 R9, [R9+UR4] ;  /* 0x0000000409097984 */ /* 0x000fe20008000000 */
[----:B------:R-:W-:-:S02]  /*18bf0*/  SHF.R.U32.HI R14, RZ, 0x10, R11 ;  /* 0x00000010ff0e7819 */ /* 0x000fc4000001160b */
[----:B------:R-:W-:Y:S02]  /*18c00*/  SHF.R.U32.HI R7, RZ, 0x8, R11 ;  /* 0x00000008ff077819 */ /* 0x000fe4000001160b */
[----:B------:R-:W-:Y:S01]  /*18c10*/  LEA.HI R10, R11, UR4, RZ, 0x8 ;  /* 0x000000040b0a7c11 */ /* 0x000fe2000f8f40ff */
[----:B------:R-:W-:Y:S01]  /*18c20*/  LDS.U8 R8, [R8+UR4] ;  /* 0x0000000408087984 */ /* 0x000fe20008000000 */
[--C-:B------:R-:W-:Y:S02]  /*18c30*/  SHF.R.U32.HI R15, RZ, 0x10, R21.reuse ;  /* 0x00000010ff0f7819 */ /* 0x100fe40000011615 */
[----:B------:R-:W-:Y:S02]  /*18c40*/  SHF.R.U32.HI R11, RZ, 0x8, R21 ;  /* 0x00000008ff0b7819 */ /* 0x000fe40000011615 */
[----:B------:R-:W-:Y:S01]  /*18c50*/  SHF.R.U32.HI R23, RZ, 0x10, R20 ;  /* 0x00000010ff177819 */ /* 0x000fe20000011614 */
[----:B------:R-:W-:Y:S01]  /*18c60*/  LDS.U8 R10, [R10] ;  /* 0x000000000a0a7984 */ /* 0x000fe20000000000 */
[----:B------:R-:W-:-:S02]  /*18c70*/  LOP3.LUT R26, R20, 0xff, RZ, 0xc0, !PT ;  /* 0x000000ff141a7812 */ /* 0x000fc400078ec0ff */
[----:B------:R-:W-:Y:S02]  /*18c80*/  SHF.R.U32.HI R16, RZ, 0x8, R20 ;  /* 0x00000008ff107819 */ /* 0x000fe40000011614 */
[----:B------:R-:W-:Y:S02]  /*18c90*/  LEA.HI R29, R20, UR4, RZ, 0x8 ;  /* 0x00000004141d7c11 */ /* 0x000fe4000f8f40ff */
[----:B------:R-:W-:Y:S02]  /*18ca0*/  LOP3.LUT R17, R6, 0xff, RZ, 0xc0, !PT ;  /* 0x000000ff06117812 */ /* 0x000fe400078ec0ff */
[C---:B------:R-:W-:Y:S02]  /*18cb0*/  LOP3.LUT R5, R21.reuse, 0xff, RZ, 0xc0, !PT ;  /* 0x000000ff15057812 */ /* 0x040fe400078ec0ff */
[----:B------:R-:W-:Y:S02]  /*18cc0*/  LEA.HI R25, R21, UR4, RZ, 0x8 ;  /* 0x0000000415197c11 */ /* 0x000fe4000f8f40ff */
[----:B------:R-:W-:Y:S01]  /*18cd0*/  LOP3.LUT R20, R7, 0xff, RZ, 0xc0, !PT ;  /* 0x000000ff07147812 */ /* 0x000fe200078ec0ff */
[----:B------:R-:W-:Y:S01]  /*18ce0*/  LDS.U8 R17, [R17+UR4] ;  /* 0x0000000411117984 */ /* 0x000fe20008000000 */
[----:B------:R-:W-:-:S02]  /*18cf0*/  LOP3.LUT R6, R15, 0xff, RZ, 0xc0, !PT ;  /* 0x000000ff0f067812 */ /* 0x000fc400078ec0ff */
[----:B------:R-:W-:Y:S01]  /*18d00*/  LOP3.LUT R21, R11, 0xff, RZ, 0xc0, !PT ;  /* 0x000000ff0b157812 */ /* 0x000fe200078ec0ff */
[----:B------:R-:W-:Y:S01]  /*18d10*/  LDS.U8 R15, [R26+UR4] ;  /* 0x000000041a0f7984 */ /* 0x000fe20008000000 */
[----:B------:R-:W-:Y:S02]  /*18d20*/  LOP3.LUT R7, R23, 0xff, RZ, 0xc0, !PT ;  /* 0x000000ff17077812 */ /* 0x000fe400078ec0ff */
[----:B------:R-:W-:Y:S01]  /*18d30*/  LOP3.LUT R27, R16, 0xff, RZ, 0xc0, !PT ;  /* 0x000000ff101b7812 */ /* 0x000fe200078ec0ff */
[----:B------:R-:W0:Y:S01]  /*18d40*/  LDS.U8 R23, [R6+UR4] ;  /* 0x0000000406177984 */ /* 0x000e220008000000 */
[----:B------:R-:W-:Y:S02]  /*18d50*/  LOP3.LUT R13, R13, 0xff, RZ, 0xc0, !PT ;  /* 0x000000ff0d0d7812 */ /* 0x000fe400078ec0ff */
[----:B------:R-:W-:Y:S01]  /*18d60*/  LOP3.LUT R14, R14, 0xff, RZ, 0xc0, !PT ;  /* 0x000000ff0e0e7812 */ /* 0x000fe200078ec0ff */
[----:B------:R-:W1:Y:S04]  /*18d70*/  LDS.U8 R16, [R29] ;  /* 0x000000001d107984 */ /* 0x000e680000000000 */
[----:B------:R-:W-:Y:S04]  /*18d80*/  LDS.U8 R11, [R25] ;  /* 0x00000000190b7984 */ /* 0x000fe80000000000 */
[----:B------:R2:W3:Y:S04]  /*18d90*/  LDS.U8 R28, [R7+UR4] ;  /* 0x00000004071c7984 */ /* 0x0004e80008000000 */
[----:B------:R-:W4:Y:S04]  /*18da0*/  LDS.U8 R24, [R21+UR4] ;  /* 0x0000000415187984 */ /* 0x000f280008000000 */
[----:B------:R-:W5:Y:S01]  /*18db0*/  LDS.U8 R27, [R27+UR4] ;  /* 0x000000041b1b7984 */ /* 0x000f620008000000 */
[----:B--2---:R-:W2:Y:S03]  /*18dc0*/  LDC.64 R6, c[0x0][0x388] ;  /* 0x0000e200ff067b82 */ /* 0x004ea60000000a00 */
[----:B------:R-:W5:Y:S04]  /*18dd0*/  LDS.U8 R20, [R20+UR4] ;  /* 0x0000000414147984 */ /* 0x000f680008000000 */
[----:B------:R-:W2:Y:S04]  /*18de0*/  LDS.U8 R13, [R13+UR4] ;  /* 0x000000040d0d7984 */ /* 0x000ea80008000000 */
[----:B------:R-:W2:Y:S04]  /*18df0*/  LDS.U8 R14, [R14+UR4] ;  /* 0x000000040e0e7984 */ /* 0x000ea80008000000 */
[----:B------:R-:W2:Y:S04]  /*18e00*/  LDS.U8 R5, [R5+UR4] ;  /* 0x0000000405057984 */ /* 0x000ea80008000000 */
[----:B------:R-:W2:Y:S01]  /*18e10*/  LDS.U8 R25, [R4] ;  /* 0x0000000004197984 */ /* 0x000ea20000000000 */
[----:B0-----:R-:W-:-:S02]  /*18e20*/  IMAD R10, R10, 0x100, R23 ;  /* 0x000001000a0a7824 */ /* 0x001fc400078e0217 */
[----:B-1----:R-:W-:Y:S01]  /*18e30*/  IMAD R17, R16, 0x100, R17 ;  /* 0x0000010010117824 */ /* 0x002fe200078e0211 */
[----:B---3--:R-:W-:Y:S02]  /*18e40*/  LEA R28, R11, R28, 0x8 ;  /* 0x0000001c0b1c7211 */ /* 0x008fe400078e40ff */
[----:B----4-:R-:W-:Y:S01]  /*18e50*/  LEA R15, R24, R15, 0x8 ;  /* 0x0000000f180f7211 */ /* 0x010fe200078e40ff */
[----:B-----5:R-:W-:Y:S02]  /*18e60*/  IMAD R10, R10, 0x100, R27 ;  /* 0x000001000a0a7824 */ /* 0x020fe400078e021b */
[----:B------:R-:W-:Y:S01]  /*18e70*/  IMAD R20, R17, 0x100, R20 ;  /* 0x0000010011147824 */ /* 0x000fe200078e0214 */
[----:B--2---:R-:W-:Y:S01]  /*18e80*/  LEA R13, R28, R13, 0x8 ;  /* 0x0000000d1c0d7211 */ /* 0x004fe200078e40ff */
[----:B------:R-:W-:Y:S01]  /*18e90*/  IMAD.U32 R9, R10, 0x100, R9 ;  /* 0x000001000a097824 */ /* 0x000fe200078e0009 */
[----:B------:R-:W-:Y:S02]  /*18ea0*/  LEA R14, R14, R15, 0x10 ;  /* 0x0000000f0e0e7211 */ /* 0x000fe400078e80ff */
[----:B------:R-:W-:Y:S01]  /*18eb0*/  LEA R8, R13, R8, 0x8 ;  /* 0x000000080d087211 */ /* 0x000fe200078e40ff */
[----:B------:R-:W-:Y:S01]  /*18ec0*/  IMAD.U32 R5, R20, 0x100, R5 ;  /* 0x0000010014057824 */ /* 0x000fe200078e0005 */
[----:B------:R-:W-:Y:S01]  /*18ed0*/  LEA R25, R25, R14, 0x18 ;  /* 0x0000000e19197211 */ /* 0x000fe200078ec0ff */
[----:B------:R-:W-:Y:S01]  /*18ee0*/  IMAD.WIDE R6, R0, 0x10, R6 ;  /* 0x0000001000067825 */ /* 0x000fe200078e0206 */
[----:B------:R-:W-:-:S02]  /*18ef0*/  LOP3.LUT R9, R12, R9, RZ, 0x3c, !PT ;  /* 0x000000090c097212 */ /* 0x000fc400078e3cff */
[----:B------:R-:W-:Y:S02]  /*18f00*/  LOP3.LUT R19, R19, R8, RZ, 0x3c, !PT ;  /* 0x0000000813137212 */ /* 0x000fe400078e3cff */
[----:B------:R-:W-:Y:S02]  /*18f10*/  LOP3.LUT R5, R18, R5, RZ, 0x3c, !PT ;  /* 0x0000000512057212 */ /* 0x000fe400078e3cff */
        /* <DEDUP_REMOVED lines=18> */
.L_x_11:
        /* <DEDUP_REMOVED lines=12> */
.L_x_44:


//--------------------- .text._Z37OCB128EncryptRandomAccesAsociatedDataP8aesBlockS0_yyPj --------------------------
	.section	.text._Z37OCB128EncryptRandomAccesAsociatedDataP8aesBlockS0_yyPj,"ax",@progbits
	.align	128
        .global         _Z37OCB128EncryptRandomAccesAsociatedDataP8aesBlockS0_yyPj
        .type           _Z37OCB128EncryptRandomAccesAsociatedDataP8aesBlockS0_yyPj,@function
        .size           _Z37OCB128EncryptRandomAccesAsociatedDataP8aesBlockS0_yyPj,(.L_x_45 - _Z37OCB128EncryptRandomAccesAsociatedDataP8aesBlockS0_yyPj)
        .other          _Z37OCB128EncryptRandomAccesAsociatedDataP8aesBlockS0_yyPj,@"STO_CUDA_ENTRY STV_DEFAULT"
_Z37OCB128EncryptRandomAccesAsociatedDataP8aesBlockS0_yyPj:
.text._Z37OCB128EncryptRandomAccesAsociatedDataP8aesBlockS0_yyPj:
        /* <DEDUP_REMOVED lines=12> */
[----:B------:R-:W-:Y:S01]  /*00c0*/  IMAD.MOV.U32 R0, RZ, RZ, R1 ;  /* 0x000000ffff007224 */ /* 0x000fe200078e0001 */
[----:B------:R-:W0:Y:S02]  /*00d0*/  LDCU.64 UR10, c[0x0][0x358] ;  /* 0x00006b00ff0a77ac */ /* 0x000e240008000a00 */
[----:B------:R-:W-:Y:S02]  /*00e0*/  UIADD3.X UR5, UPT, UPT, UR5, -0x1, URZ, UP0, !UPT ;  /* 0xffffffff05057890 */ /* 0x000fe400087fe4ff */
[----:B------:R-:W-:-:S04]  /*00f0*/  ISETP.NE.U32.AND P0, PT, R12, UR4, PT ;  /* 0x000000040c007c0c */ /* 0x000fc8000bf05070 */
[----:B------:R-:W-:-:S13]  /*0100*/  ISETP.NE.AND.EX P0, PT, R3, UR5, PT, P0 ;  /* 0x0000000503007c0c */ /* 0x000fda000bf05300 */
[----:B0-----:R-:W-:Y:S05]  /*0110*/  @P0 BRA `(.L_x_12) ;  /* 0x0000010800f00947 */ /* 0x001fea0003800000 */
[----:B------:R-:W0:Y:S02]  /*0120*/  LDC R2, c[0x0][0x398] ;  /* 0x0000e600ff027b82 */ /* 0x000e240000000800 */
[----:B0-----:R-:W-:-:S04]  /*0130*/  LOP3.LUT R2, R2, 0xf, RZ, 0xc0, !PT ;  /* 0x0000000f02027812 */ /* 0x001fc800078ec0ff */
[----:B------:R-:W-:-:S04]  /*0140*/  ISETP.NE.U32.AND P0, PT, R2, RZ, PT ;  /* 0x000000ff0200720c */ /* 0x000fc80003f05070 */
[----:B------:R-:W-:-:S13]  /*0150*/  ISETP.NE.AND.EX P0, PT, RZ, RZ, PT, P0 ;  /* 0x000000ffff00720c */ /* 0x000fda0003f05300 */
[----:B------:R-:W-:Y:S05]  /*0160*/  @!P0 BRA `(.L_x_13) ;  /* 0x0000008400ec8947 */ /* 0x000fea0003800000 */
[----:B------:R-:W0:Y:S01]  /*0170*/  LDCU.64 UR4, c[0x0][0x380] ;  /* 0x00007000ff0477ac */ /* 0x000e220008000a00 */
[----:B------:R-:W-:Y:S01]  /*0180*/  ISETP.GT.U32.AND P0, PT, R2, RZ, PT ;  /* 0x000000ff0200720c */ /* 0x000fe20003f04070 */
[----:B------:R-:W-:Y:S01]  /*0190*/  IMAD.MOV.U32 R5, RZ, RZ, RZ ;  /* 0x000000ffff057224 */ /* 0x000fe200078e00ff */
[C---:B------:R-:W-:Y:S02]  /*01a0*/  SHF.L.U32 R10, R12.reuse, 0x4, RZ ;  /* 0x000000040c0a7819 */ /* 0x040fe400000006ff */
[----:B------:R-:W-:Y:S02]  /*01b0*/  ISETP.GT.U32.AND.EX P0, PT, RZ, RZ, PT, P0 ;  /* 0x000000ffff00720c */ /* 0x000fe40003f04100 */
[----:B------:R-:W-:Y:S01]  /*01c0*/  SHF.L.U64.HI R4, R12, 0x4, R3 ;  /* 0x000000040c047819 */ /* 0x000fe20000010203 */
[----:B------:R-:W-:Y:S01]  /*01d0*/  IMAD.MOV.U32 R3, RZ, RZ, RZ ;  /* 0x000000ffff037224 */ /* 0x000fe200078e00ff */
[----:B0-----:R-:W-:-:S04]  /*01e0*/  IADD3 R8, P1, PT, R10, UR4, RZ ;  /* 0x000000040a087c10 */ /* 0x001fc8000ff3e0ff */
[----:B------:R-:W-:-:S05]  /*01f0*/  IADD3.X R9, PT, PT, R4, UR5, RZ, P1, !PT ;  /* 0x0000000504097c10 */ /* 0x000fca0008ffe4ff */
[----:B------:R-:W-:-:S04]  /*0200*/  @!P0 IADD3 R6, P1, PT, R3, R8, RZ ;  /* 0x0000000803068210 */ /* 0x000fc80007f3e0ff */
[----:B------:R-:W-:-:S05]  /*0210*/  @!P0 IADD3.X R7, PT, PT, R5, R9, RZ, P1, !PT ;  /* 0x0000000905078210 */ /* 0x000fca0000ffe4ff */
[----:B------:R-:W2:Y:S01]  /*0220*/  @!P0 LDG.E.U8 R6, desc[UR10][R6.64] ;  /* 0x0000000a06068981 */ /* 0x000ea2000c1e1100 */
[----:B------:R-:W-:Y:S01]  /*0230*/  @!P0 IMAD.IADD R11, R1, 0x1, R3 ;  /* 0x00000001010b8824 */ /* 0x000fe200078e0203 */
[----:B------:R-:W-:Y:S01]  /*0240*/  @!P0 MOV R5, RZ ;  /* 0x000000ff00058202 */ /* 0x000fe20000000f00 */
[----:B------:R-:W-:Y:S01]  /*0250*/  @!P0 IMAD.MOV.U32 R3, RZ, RZ, 0x1 ;  /* 0x00000001ff038424 */ /* 0x000fe200078e00ff */
[----:B------:R0:W-:Y:S04]  /*0260*/  STL.128 [R1+0x1100], RZ ;  /* 0x001100ff01007387 */ /* 0x0001e80000100c00 */
[----:B------:R-:W-:Y:S02]  /*0270*/  IADD3 R13, P3, PT, -R3, R2, RZ ;  /* 0x00000002030d7210 */ /* 0x000fe40007f7e1ff */
[----:B------:R-:W-:-:S02]  /*0280*/  ISETP.GT.U32.AND P2, PT, R2, R3, PT ;  /* 0x000000030200720c */ /* 0x000fc40003f44070 */
[----:B------:R-:W-:Y:S01]  /*0290*/  ISETP.LE.U32.AND P1, PT, R13, 0x3, PT ;  /* 0x000000030d00780c */ /* 0x000fe20003f23070 */
[----:B------:R-:W-:Y:S01]  /*02a0*/  IMAD.X R13, RZ, RZ, ~R5, P3 ;  /* 0x000000ffff0d7224 */ /* 0x000fe200018e0e05 */
[----:B------:R-:W-:-:S04]  /*02b0*/  ISETP.GT.U32.AND.EX P2, PT, RZ, R5, PT, P2 ;  /* 0x00000005ff00720c */ /* 0x000fc80003f44120 */
[----:B------:R-:W-:Y:S01]  /*02c0*/  ISETP.LE.U32.OR.EX P1, PT, R13, RZ, !P2, P1 ;  /* 0x000000ff0d00720c */ /* 0x000fe20005723510 */
[----:B--2---:R0:W-:-:S12]  /*02d0*/  @!P0 STL.U8 [R11+0x1100], R6 ;  /* 0x001100060b008387 */ /* 0x0041d80000100000 */
[----:B------:R-:W-:Y:S05]  /*02e0*/  @P1 BRA `(.L_x_14) ;  /* 0x00000000004c1947 */ /* 0x000fea0003800000 */
[----:B------:R-:W-:Y:S02]  /*02f0*/  IADD3 R18, P1, PT, R2, -0x3, RZ ;  /* 0xfffffffd02127810 */ /* 0x000fe40007f3e0ff */
[----:B------:R-:W-:-:S03]  /*0300*/  PLOP3.LUT P0, PT, PT, PT, PT, 0x8, 0x80 ;  /* 0x000000000080781c */ /* 0x000fc60003f0e170 */
[----:B------:R-:W-:-:S10]  /*0310*/  IMAD.X R20, RZ, RZ, -0x1, P1 ;  /* 0xffffffffff147424 */ /* 0x000fd400008e06ff */
.L_x_15:
[----:B0-----:R-:W-:-:S04]  /*0320*/  IADD3 R6, P1, PT, R3, R8, RZ ;  /* 0x0000000803067210 */ /* 0x001fc80007f3e0ff */
[----:B------:R-:W-:-:S05]  /*0330*/  IADD3.X R7, PT, PT, R5, R9, RZ, P1, !PT ;  /* 0x0000000905077210 */ /* 0x000fca0000ffe4ff */
[----:B-1----:R-:W2:Y:S04]  /*0340*/  LDG.E.U8 R11, desc[UR10][R6.64] ;  /* 0x0000000a060b7981 */ /* 0x002ea8000c1e1100 */
[----:B------:R-:W3:Y:S04]  /*0350*/  LDG.E.U8 R13, desc[UR10][R6.64+0x1] ;  /* 0x0000010a060d7981 */ /* 0x000ee8000c1e1100 */
[----:B------:R-:W4:Y:S04]  /*0360*/  LDG.E.U8 R14, desc[UR10][R6.64+0x2] ;  /* 0x0000020a060e7981 */ /* 0x000f28000c1e1100 */
[----:B------:R-:W5:Y:S01]  /*0370*/  LDG.E.U8 R15, desc[UR10][R6.64+0x3] ;  /* 0x0000030a060f7981 */ /* 0x000f62000c1e1100 */
[----:B------:R-:W-:Y:S01]  /*0380*/  IMAD.IADD R16, R1, 0x1, R3 ;  /* 0x0000000101107824 */ /* 0x000fe200078e0203 */
[----:B------:R-:W-:-:S05]  /*0390*/  IADD3 R3, P1, PT, R3, 0x4, RZ ;  /* 0x0000000403037810 */ /* 0x000fca0007f3e0ff */
[----:B------:R-:W-:Y:S01]  /*03a0*/  IMAD.X R5, RZ, RZ, R5, P1 ;  /* 0x000000ffff057224 */ /* 0x000fe200008e0605 */
[----:B------:R-:W-:-:S04]  /*03b0*/  ISETP.GE.U32.AND P1, PT, R3, R18, PT ;  /* 0x000000120300720c */ /* 0x000fc80003f26070 */
[----:B------:R-:W-:Y:S01]  /*03c0*/  ISETP.GE.U32.AND.EX P1, PT, R5, R20, PT, P1 ;  /* 0x000000140500720c */ /* 0x000fe20003f26110 */
[----:B--2---:R1:W-:Y:S04]  /*03d0*/  STL.U8 [R16+0x1100], R11 ;  /* 0x0011000b10007387 */ /* 0x0043e80000100000 */
[----:B---3--:R1:W-:Y:S04]  /*03e0*/  STL.U8 [R16+0x1101], R13 ;  /* 0x0011010d10007387 */ /* 0x0083e80000100000 */
[----:B----4-:R1:W-:Y:S04]  /*03f0*/  STL.U8 [R16+0x1102], R14 ;  /* 0x0011020e10007387 */ /* 0x0103e80000100000 */
[----:B-----5:R1:W-:Y:S01]  /*0400*/  STL.U8 [R16+0x1103], R15 ;  /* 0x0011030f10007387 */ /* 0x0203e20000100000 */
[----:B------:R-:W-:Y:S05]  /*0410*/  @!P1 BRA `(.L_x_15) ;  /* 0xfffffffc00c09947 */ /* 0x000fea000383ffff */
.L_x_14:
[----:B0-----:R-:W-:Y:S01]  /*0420*/  IADD3 R6, P3, PT, -R3, R2, RZ ;  /* 0x0000000203067210 */ /* 0x001fe20007f7e1ff */
[----:B------:R-:W0:Y:S01]  /*0430*/  LDCU.64 UR4, c[0x0][0x388] ;  /* 0x00007100ff0477ac */ /* 0x000e220008000a00 */
[----:B------:R-:W-:Y:S02]  /*0440*/  ISETP.GT.U32.AND P2, PT, R2, R3, PT ;  /* 0x000000030200720c */ /* 0x000fe40003f44070 */
[----:B------:R-:W-:Y:S02]  /*0450*/  ISETP.LE.U32.AND P1, PT, R6, 0x1, PT ;  /* 0x000000010600780c */ /* 0x000fe40003f23070 */
[-C--:B------:R-:W-:Y:S02]  /*0460*/  ISETP.GT.U32.AND.EX P2, PT, RZ, R5.reuse, PT, P2 ;  /* 0x00000005ff00720c */ /* 0x080fe40003f44120 */
[----:B------:R-:W-:-:S04]  /*0470*/  IADD3.X R6, PT, PT, RZ, ~R5, RZ, P3, !PT ;  /* 0x80000005ff067210 */ /* 0x000fc80001ffe4ff */
[----:B------:R-:W-:-:S13]  /*0480*/  ISETP.LE.U32.OR.EX P1, PT, R6, RZ, !P2, P1 ;  /* 0x000000ff0600720c */ /* 0x000fda0005723510 */
[----:B-1----:R-:W-:Y:S01]  /*0490*/  @!P1 IADD3 R14, P3, PT, R3, R8, RZ ;  /* 0x00000008030e9210 */ /* 0x002fe20007f7e0ff */
[----:B------:R-:W-:Y:S01]  /*04a0*/  @!P1 IMAD.IADD R19, R1, 0x1, R3 ;  /* 0x0000000101139824 */ /* 0x000fe200078e0203 */
[----:B------:R-:W-:Y:S02]  /*04b0*/  @!P1 IADD3 R3, P2, PT, R3, 0x2, RZ ;  /* 0x0000000203039810 */ /* 0x000fe40007f5e0ff */
[----:B------:R-:W-:Y:S01]  /*04c0*/  @!P1 PLOP3.LUT P0, PT, PT, PT, PT, 0x8, 0x80 ;  /* 0x000000000080981c */ /* 0x000fe20003f0e170 */
[----:B------:R-:W-:Y:S01]  /*04d0*/  @!P1 IMAD.X R15, R5, 0x1, R9, P3 ;  /* 0x00000001050f9824 */ /* 0x000fe200018e0609 */
[----:B------:R-:W-:Y:S02]  /*04e0*/  @!P1 IADD3.X R5, PT, PT, RZ, R5, RZ, P2, !PT ;  /* 0x00000005ff059210 */ /* 0x000fe400017fe4ff */
[----:B------:R-:W-:Y:S02]  /*04f0*/  ISETP.LT.U32.AND P2, PT, R3, R2, PT ;  /* 0x000000020300720c */ /* 0x000fe40003f41070 */
[----:B------:R-:W2:Y:S02]  /*0500*/  @!P1 LDG.E.U8 R16, desc[UR10][R14.64] ;  /* 0x0000000a0e109981 */ /* 0x000ea4000c1e1100 */
[----:B------:R-:W-:-:S02]  /*0510*/  ISETP.LT.U32.OR.EX P0, PT, R5, RZ, P0, P2 ;  /* 0x000000ff0500720c */ /* 0x000fc40000701520 */
[----:B------:R1:W3:Y:S11]  /*0520*/  @!P1 LDG.E.U8 R17, desc[UR10][R14.64+0x1] ;  /* 0x0000010a0e119981 */ /* 0x0002f6000c1e1100 */
[----:B------:R-:W-:-:S05]  /*0530*/  @P0 IADD3 R6, P2, PT, R3, R8, RZ ;  /* 0x0000000803060210 */ /* 0x000fca0007f5e0ff */
[----:B------:R-:W-:-:S05]  /*0540*/  @P0 IMAD.X R7, R5, 0x1, R9, P2 ;  /* 0x0000000105070824 */ /* 0x000fca00010e0609 */
[----:B------:R-:W4:Y:S01]  /*0550*/  @P0 LDG.E.U8 R13, desc[UR10][R6.64] ;  /* 0x0000000a060d0981 */ /* 0x000f22000c1e1100 */
[----:B------:R-:W-:Y:S01]  /*0560*/  IMAD.MOV.U32 R5, RZ, RZ, 0x80 ;  /* 0x00000080ff057424 */ /* 0x000fe200078e00ff */
[----:B0-----:R-:W-:Y:S01]  /*0570*/  IADD3 R10, P2, PT, R10, UR4, RZ ;  /* 0x000000040a0a7c10 */ /* 0x001fe2000ff5e0ff */
[C---:B------:R-:W-:Y:S01]  /*0580*/  IMAD.IADD R18, R1.reuse, 0x1, R2 ;  /* 0x0000000101127824 */ /* 0x040fe200078e0202 */
[----:B------:R-:W-:Y:S02]  /*0590*/  @P0 IADD3 R20, PT, PT, R1, R3, RZ ;  /* 0x0000000301140210 */ /* 0x000fe40007ffe0ff */
[----:B-1----:R-:W-:Y:S02]  /*05a0*/  PRMT R15, R5, 0x7610, R15 ;  /* 0x00007610050f7816 */ /* 0x002fe4000000000f */
[----:B------:R-:W-:-:S05]  /*05b0*/  IADD3.X R11, PT, PT, R4, UR5, RZ, P2, !PT ;  /* 0x00000005040b7c10 */ /* 0x000fca00097fe4ff */
[----:B------:R-:W5:Y:S04]  /*05c0*/  LDG.E R31, desc[UR10][R10.64] ;  /* 0x0000000a0a1f7981 */ /* 0x000f68000c1e1900 */
[----:B--2---:R0:W-:Y:S04]  /*05d0*/  @!P1 STL.U8 [R19+0x1100], R16 ;  /* 0x0011001013009387 */ /* 0x0041e80000100000 */
[----:B---3--:R0:W-:Y:S04]  /*05e0*/  @!P1 STL.U8 [R19+0x1101], R17 ;  /* 0x0011011113009387 */ /* 0x0081e80000100000 */
[----:B----4-:R0:W-:Y:S04]  /*05f0*/  @P0 STL.U8 [R20+0x1100], R13 ;  /* 0x0011000d14000387 */ /* 0x0101e80000100000 */
[----:B------:R0:W-:Y:S04]  /*0600*/  STL.U8 [R18+0x1100], R15 ;  /* 0x0011000f12007387 */ /* 0x0001e80000100000 */
[----:B------:R-:W5:Y:S02]  /*0610*/  LDL.128 R4, [R1+0x1100] ;  /* 0x0011000001047983 */ /* 0x000f640000100c00 */
[----:B-----5:R-:W-:-:S05]  /*0620*/  LOP3.LUT R31, R31, R4, RZ, 0x3c, !PT ;  /* 0x000000041f1f7212 */ /* 0x020fca00078e3cff */
[----:B------:R0:W-:Y:S04]  /*0630*/  STG.E desc[UR10][R8.64], R31 ;  /* 0x0000001f08007986 */ /* 0x0001e8000c10190a */
[----:B------:R-:W2:Y:S02]  /*0640*/  LDG.E R30, desc[UR10][R10.64+0x4] ;  /* 0x0000040a0a1e7981 */ /* 0x000ea4000c1e1900 */
[----:B--2---:R-:W-:-:S05]  /*0650*/  LOP3.LUT R30, R30, R5, RZ, 0x3c, !PT ;  /* 0x000000051e1e7212 */ /* 0x004fca00078e3cff */
[----:B------:R0:W-:Y:S04]  /*0660*/  STG.E desc[UR10][R8.64+0x4], R30 ;  /* 0x0000041e08007986 */ /* 0x0001e8000c10190a */
[----:B------:R-:W2:Y:S02]  /*0670*/  LDG.E R3, desc[UR10][R10.64+0x8] ;  /* 0x0000080a0a037981 */ /* 0x000ea4000c1e1900 */
[----:B--2---:R-:W-:-:S05]  /*0680*/  LOP3.LUT R32, R3, R6, RZ, 0x3c, !PT ;  /* 0x0000000603207212 */ /* 0x004fca00078e3cff */
[----:B------:R0:W-:Y:S04]  /*0690*/  STG.E desc[UR10][R8.64+0x8], R32 ;  /* 0x0000082008007986 */ /* 0x0001e8000c10190a */
[----:B------:R-:W2:Y:S01]  /*06a0*/  LDG.E R2, desc[UR10][R10.64+0xc] ;  /* 0x00000c0a0a027981 */ /* 0x000ea2000c1e1900 */
[----:B------:R-:W-:Y:S02]  /*06b0*/  ISETP.NE.AND P0, PT, R12, RZ, PT ;  /* 0x000000ff0c00720c */ /* 0x000fe40003f05270 */
[----:B------:R-:W-:Y:S01]  /*06c0*/  ISETP.NE.AND P1, PT, R28, RZ, PT ;  /* 0x000000ff1c00720c */ /* 0x000fe20003f25270 */
[----:B------:R-:W-:Y:S01]  /*06d0*/  BSSY.RECONVERGENT B0, `(.L_x_16) ;  /* 0x00005af000007945 */ /* 0x000fe20003800200 */
[----:B--2---:R-:W-:-:S05]  /*06e0*/  LOP3.LUT R33, R2, R7, RZ, 0x3c, !PT ;  /* 0x0000000702217212 */ /* 0x004fca00078e3cff */
[----:B------:R0:W-:Y:S06]  /*06f0*/  STG.E desc[UR10][R8.64+0xc], R33 ;  /* 0x00000c2108007986 */ /* 0x0001ec000c10190a */
[----:B------:R-:W-:Y:S05]  /*0700*/  @P0 BRA P1, `(.L_x_17) ;  /* 0x0000005800ac0947 */ /* 0x000fea0000800000 */
[----:B------:R-:W-:Y:S01]  /*0710*/  HFMA2 R11, -RZ, RZ, -2.22265625, -0.01800537109375 ;  /* 0xc072a49cff0b7431 */ /* 0x000fe200000001ff */
[----:B0-----:R-:W-:Y:S01]  /*0720*/  MOV R8, 0x7dc982ca ;  /* 0x7dc982ca00087802 */ /* 0x001fe20000000f00 */
[----:B------:R-:W-:Y:S02]  /*0730*/  IMAD.MOV.U32 R9, RZ, RZ, -0xfb8a606 ;  /* 0xf04759faff097424 */ /* 0x000fe400078e00ff */
[----:B------:R-:W-:Y:S02]  /*0740*/  HFMA2 R5, -RZ, RZ, -5.43359375, 4068 ;  /* 0xc56f6bf2ff057431 */ /* 0x000fe400000001ff */
[----:B------:R-:W-:Y:S02]  /*0750*/  IMAD.MOV.U32 R10, RZ, RZ, -0x505d2b53 ;  /* 0xafa2d4adff0a7424 */ /* 0x000fe400078e00ff */
[----:B------:R-:W-:Y:S02]  /*0760*/  HFMA2 R15, -RZ, RZ, -6.3836574554443359375e-05, -916.5 ;  /* 0x842fe329ff0f7431 */ /* 0x000fe400000001ff */
[----:B------:R-:W-:Y:S01]  /*0770*/  IMAD.MOV.U32 R4, RZ, RZ, 0x7b777c63 ;  /* 0x7b777c63ff047424 */ /* 0x000fe200078e00ff */
[----:B------:R-:W-:Y:S01]  /*0780*/  MOV R12, 0x1a2c8309 ;  /* 0x1a2c8309000c7802 */ /* 0x000fe20000000f00 */
[----:B------:R-:W-:Y:S01]  /*0790*/  IMAD.MOV.U32 R6, RZ, RZ, 0x2b670130 ;  /* 0x2b670130ff067424 */ /* 0x000fe200078e00ff */
[----:B------:R0:W-:Y:S01]  /*07a0*/  STL.128 [R0+0x10], R8 ;  /* 0x0000100800007387 */ /* 0x0001e20000100c00 */
[----:B------:R-:W-:Y:S01]  /*07b0*/  IMAD.MOV.U32 R7, RZ, RZ, 0x76abd7fe ;  /* 0x76abd7feff077424 */ /* 0x000fe200078e00ff */
[----:B------:R-:W-:Y:S01]  /*07c0*/  MOV R18, 0x39becb6a ;  /* 0x39becb6a00127802 */ /* 0x000fe20000000f00 */
[----:B------:R-:W-:-:S02]  /*07d0*/  IMAD.MOV.U32 R13, RZ, RZ, -0x5fa591e5 ;  /* 0xa05a6e1bff0d7424 */ /* 0x000fc400078e00ff */
[----:B------:R-:W-:Y:S02]  /*07e0*/  HFMA2 R24, -RZ, RZ, -9.2923641204833984375e-05, -0.00067424774169921875 ;  /* 0x86179186ff187431 */ /* 0x000fe400000001ff */
[----:B------:R-:W-:Y:S01]  /*07f0*/  IMAD.MOV.U32 R14, RZ, RZ, -0x4c29c4ae ;  /* 0xb3d63b52ff0e7424 */ /* 0x000fe200078e00ff */
[----:B------:R1:W-:Y:S01]  /*0800*/  STL.128 [R0], R4 ;  /* 0x0000000400007387 */ /* 0x0003e20000100c00 */
[----:B------:R-:W-:Y:S01]  /*0810*/  IMAD.MOV.U32 R16, RZ, RZ, -0x12ff2ead ;  /* 0xed00d153ff107424 */ /* 0x000fe200078e00ff */
[----:B------:R-:W-:Y:S01]  /*0820*/  MOV R21, 0x356a5f35 ;  /* 0x356a5f3500157802 */ /* 0x000fe20000000f00 */
[----:B------:R-:W-:Y:S01]  /*0830*/  IMAD.MOV.U32 R17, RZ, RZ, 0x5bb1fc20 ;  /* 0x5bb1fc20ff117424 */ /* 0x000fe200078e00ff */
[----:B------:R2:W-:Y:S01]  /*0840*/  STL.128 [R0+0x40], R12 ;  /* 0x0000400c00007387 */ /* 0x0005e20000100c00 */
[----:B------:R-:W-:Y:S01]  /*0850*/  IMAD.MOV.U32 R19, RZ, RZ, -0x30a7b3b6 ;  /* 0xcf584c4aff137424 */ /* 0x000fe200078e00ff */
[----:B------:R-:W-:Y:S01]  /*0860*/  MOV R27, 0x9e27b99e ;  /* 0x9e27b99e001b7802 */ /* 0x000fe20000000f00 */
[----:B------:R-:W-:Y:S01]  /*0870*/  IMAD.MOV.U32 R20, RZ, RZ, 0x61c2a361 ;  /* 0x61c2a361ff147424 */ /* 0x000fe200078e00ff */
[----:B------:R-:W3:Y:S01]  /*0880*/  S2UR UR9, SR_CgaCtaId ;  /* 0x00000000000979c3 */ /* 0x000ee20000008800 */
[----:B------:R-:W-:-:S02]  /*0890*/  IMAD.MOV.U32 R22, RZ, RZ, 0x57aef957 ;  /* 0x57aef957ff167424 */ /* 0x000fc400078e00ff */
[----:B0-----:R-:W-:Y:S02]  /*08a0*/  HFMA2 R9, -RZ, RZ, -0.0029392242431640625, -0.00148773193359375 ;  /* 0x9a059618ff097431 */ /* 0x001fe400000001ff */
[----:B------:R-:W-:Y:S01]  /*08b0*/  IMAD.MOV.U32 R8, RZ, RZ, -0x3cdc38fc ;  /* 0xc323c704ff087424 */ /* 0x000fe200078e00ff */
[----:B------:R0:W-:Y:S01]  /*08c0*/  STL.128 [R0+0x50], R16 ;  /* 0x0000501000007387 */ /* 0x0001e20000100c00 */
[----:B------:R-:W-:Y:S01]  /*08d0*/  IMAD.MOV.U32 R10, RZ, RZ, -0x1d7fedf9 ;  /* 0xe2801207ff0a7424 */ /* 0x000fe200078e00ff */
[----:B------:R-:W-:Y:S01]  /*08e0*/  UMOV UR4, 0x400 ;  /* 0x0000040000047882 */ /* 0x000fe20000000000 */
[----:B------:R-:W-:Y:S01]  /*08f0*/  IMAD.MOV.U32 R11, RZ, RZ, 0x75b227eb ;  /* 0x75b227ebff0b7424 */ /* 0x000fe200078e00ff */
[----:B-1----:R-:W-:Y:S01]  /*0900*/  MOV R6, 0xf1e5a534 ;  /* 0xf1e5a53400067802 */ /* 0x002fe20000000f00 */
[----:B------:R-:W-:Y:S01]  /*0910*/  IMAD.MOV.U32 R4, RZ, RZ, 0x2693fdb7 ;  /* 0x2693fdb7ff047424 */ /* 0x000fe200078e00ff */
[----:B------:R-:W-:Y:S01]  /*0920*/  UIADD3 UR6, UPT, UPT, UR4, 0x100, URZ ;  /* 0x0000010004067890 */ /* 0x000fe2000fffe0ff */
[----:B------:R-:W-:Y:S01]  /*0930*/  IMAD.MOV.U32 R5, RZ, RZ, -0x3308c0ca ;  /* 0xccf73f36ff057424 */ /* 0x000fe200078e00ff */
[----:B------:R1:W-:Y:S01]  /*0940*/  STL.128 [R0+0x30], R8 ;  /* 0x0000300800007387 */ /* 0x0003e20000100c00 */
[----:B------:R-:W-:-:S02]  /*0950*/  IMAD.MOV.U32 R7, RZ, RZ, 0x1531d871 ;  /* 0x1531d871ff077424 */ /* 0x000fc400078e00ff */
[----:B--2---:R-:W-:Y:S02]  /*0960*/  HFMA2 R14, -RZ, RZ, 1.373046875, -0.03033447265625 ;  /* 0x3d7ea7c4ff0e7431 */ /* 0x004fe400000001ff */
[----:B------:R-:W-:Y:S01]  /*0970*/  IMAD.MOV.U32 R12, RZ, RZ, -0x13ecf333 ;  /* 0xec130ccdff0c7424 */ /* 0x000fe200078e00ff */
[----:B------:R-:W-:Y:S01]  /*0980*/  UIADD3 UR7, UPT, UPT, UR4, 0xd00, URZ ;  /* 0x00000d0004077890 */ /* 0x000fe2000fffe0ff */
[----:B------:R-:W-:Y:S01]  /*0990*/  IMAD.MOV.U32 R13, RZ, RZ, 0x1744975f ;  /* 0x1744975fff0d7424 */ /* 0x000fe200078e00ff */
[----:B------:R2:W-:Y:S01]  /*09a0*/  STL.128 [R0+0x20], R4 ;  /* 0x0000200400007387 */ /* 0x0005e20000100c00 */
[----:B------:R-:W-:Y:S01]  /*09b0*/  IMAD.MOV.U32 R15, RZ, RZ, 0x73195d64 ;  /* 0x73195d64ff0f7424 */ /* 0x000fe200078e00ff */
[----:B0-----:R-:W-:Y:S01]  /*09c0*/  MOV R17, 0x88902a22 ;  /* 0x88902a2200117802 */ /* 0x001fe20000000f00 */
[----:B------:R-:W-:Y:S01]  /*09d0*/  IMAD.MOV.U32 R16, RZ, RZ, -0x23b07ea0 ;  /* 0xdc4f8160ff107424 */ /* 0x000fe200078e00ff */
[----:B------:R-:W-:Y:S01]  /*09e0*/  UIADD3 UR8, UPT, UPT, UR4, 0x500, URZ ;  /* 0x0000050004087890 */ /* 0x000fe2000fffe0ff */
[----:B------:R-:W-:Y:S01]  /*09f0*/  IMAD.MOV.U32 R18, RZ, RZ, 0x14b8ee46 ;  /* 0x14b8ee46ff127424 */ /* 0x000fe200078e00ff */
[----:B------:R0:W-:Y:S01]  /*0a00*/  STL.128 [R0+0x80], R12 ;  /* 0x0000800c00007387 */ /* 0x0001e20000100c00 */
[----:B------:R-:W-:Y:S01]  /*0a10*/  IMAD.MOV.U32 R19, RZ, RZ, -0x24f4a122 ;  /* 0xdb0b5edeff137424 */ /* 0x000fe200078e00ff */
[----:B---3--:R-:W-:Y:S01]  /*0a20*/  ULEA UR5, UR9, UR4, 0x18 ;  /* 0x0000000409057291 */ /* 0x008fe2000f8ec0ff */
[----:B------:R-:W-:Y:S01]  /*0a30*/  IMAD.MOV.U32 R23, RZ, RZ, -0x46962f47 ;  /* 0xb969d0b9ff177424 */ /* 0x000fe200078e00ff */
[----:B-1----:R-:W-:Y:S01]  /*0a40*/  MOV R8, 0x8f40a351 ;  /* 0x8f40a35100087802 */ /* 0x002fe20000000f00 */
[----:B------:R-:W-:Y:S01]  /*0a50*/  IMAD.MOV.U32 R9, RZ, RZ, -0xac7626e ;  /* 0xf5389d92ff097424 */ /* 0x000fe200078e00ff */
[----:B------:R-:W-:Y:S01]  /*0a60*/  MOV R11, 0xd2f3ff10 ;  /* 0xd2f3ff10000b7802 */ /* 0x000fe20000000f00 */
[----:B------:R-:W-:Y:S01]  /*0a70*/  IMAD.MOV.U32 R10, RZ, RZ, 0x21dab6bc ;  /* 0x21dab6bcff0a7424 */ /* 0x000fe200078e00ff */
[----:B------:R1:W-:Y:S01]  /*0a80*/  STL.128 [R0+0x90], R16 ;  /* 0x0000901000007387 */ /* 0x0003e20000100c00 */
[----:B------:R-:W-:-:S02]  /*0a90*/  IMAD.MOV.U32 R25, RZ, RZ, -0x3e66a73f ;  /* 0xc19958c1ff197424 */ /* 0x000fc400078e00ff */
[----:B--2---:R-:W-:Y:S02]  /*0aa0*/  HFMA2 R5, -RZ, RZ, -7.9333782196044921875e-05, 21.046875 ;  /* 0x85334d43ff057431 */ /* 0x004fe400000001ff */
[----:B------:R-:W-:Y:S01]  /*0ab0*/  IMAD.MOV.U32 R4, RZ, RZ, -0x4551030 ;  /* 0xfbaaefd0ff047424 */ /* 0x000fe200078e00ff */
[----:B------:R2:W-:Y:S01]  /*0ac0*/  STL.128 [R0+0x70], R8 ;  /* 0x0000700800007387 */ /* 0x0005e20000100c00 */
[----:B------:R-:W-:Y:S01]  /*0ad0*/  IMAD.MOV.U32 R6, RZ, RZ, 0x7f02f945 ;  /* 0x7f02f945ff067424 */ /* 0x000fe200078e00ff */
[----:B------:R-:W-:Y:S01]  /*0ae0*/  UIADD3 UR4, UPT, UPT, UR4, 0x900, URZ ;  /* 0x0000090004047890 */ /* 0x000fe2000fffe0ff */
[----:B------:R-:W-:Y:S01]  /*0af0*/  IMAD.MOV.U32 R7, RZ, RZ, -0x5760c3b0 ;  /* 0xa89f3c50ff077424 */ /* 0x000fe200078e00ff */
[----:B0-----:R-:W-:Y:S01]  /*0b00*/  MOV R13, 0xc6b4a61c ;  /* 0xc6b4a61c000d7802 */ /* 0x001fe20000000f00 */
[----:B------:R-:W-:Y:S01]  /*0b10*/  IMAD.MOV.U32 R12, RZ, RZ, 0x2e2578ba ;  /* 0x2e2578baff0c7424 */ /* 0x000fe200078e00ff */
[----:B------:R-:W-:Y:S01]  /*0b20*/  ULEA UR6, UR9, UR6, 0x18 ;  /* 0x0000000609067291 */ /* 0x000fe2000f8ec0ff */
[----:B------:R-:W-:Y:S01]  /*0b30*/  IMAD.MOV.U32 R14, RZ, RZ, 0x1f74dde8 ;  /* 0x1f74dde8ff0e7424 */ /* 0x000fe200078e00ff */
[----:B------:R0:W-:Y:S01]  /*0b40*/  STL.128 [R0+0x60], R4 ;  /* 0x0000600400007387 */ /* 0x0001e20000100c00 */
[----:B------:R-:W-:Y:S01]  /*0b50*/  IMAD.MOV.U32 R15, RZ, RZ, -0x757442b5 ;  /* 0x8a8bbd4bff0f7424 */ /* 0x000fe200078e00ff */
[----:B------:R-:W-:Y:S01]  /*0b60*/  ULEA UR7, UR9, UR7, 0x18 ;  /* 0x0000000709077291 */ /* 0x000fe2000f8ec0ff */
[----:B------:R-:W-:-:S02]  /*0b70*/  IMAD.MOV.U32 R26, RZ, RZ, 0x1d3a271d ;  /* 0x1d3a271dff1a7424 */ /* 0x000fc400078e00ff */
[----:B-1----:R-:W-:Y:S02]  /*0b80*/  HFMA2 R16, -RZ, RZ, 1717, 1.609375 ;  /* 0x66b53e70ff107431 */ /* 0x002fe400000001ff */
[----:B------:R-:W-:Y:S01]  /*0b90*/  IMAD.MOV.U32 R17, RZ, RZ, 0xef60348 ;  /* 0x0ef60348ff117424 */ /* 0x000fe200078e00ff */
[----:B------:R-:W-:Y:S01]  /*0ba0*/  MOV R19, 0x9e1dc186 ;  /* 0x9e1dc18600137802 */ /* 0x000fe20000000f00 */
[----:B------:R-:W-:Y:S02]  /*0bb0*/  IMAD.MOV.U32 R18, RZ, RZ, -0x46a8ca9f ;  /* 0xb9573561ff127424 */ /* 0x000fe400078e00ff */
[----:B--2---:R-:W-:Y:S02]  /*0bc0*/  HFMA2 R10, -RZ, RZ, -3560, 102.75 ;  /* 0xeaf4566cff0a7431 */ /* 0x004fe400000001ff */
[----:B------:R-:W-:Y:S01]  /*0bd0*/  IMAD.MOV.U32 R8, RZ, RZ, 0x6d37c8e7 ;  /* 0x6d37c8e7ff087424 */ /* 0x000fe200078e00ff */
[----:B------:R1:W-:Y:S01]  /*0be0*/  STL.128 [R0+0xc0], R12 ;  /* 0x0000c00c00007387 */ /* 0x0003e20000100c00 */
[----:B------:R-:W-:Y:S01]  /*0bf0*/  IMAD.MOV.U32 R9, RZ, RZ, -0x56b12a73 ;  /* 0xa94ed58dff097424 */ /* 0x000fe200078e00ff */
[----:B------:R-:W-:Y:S01]  /*0c00*/  ULEA UR8, UR9, UR8, 0x18 ;  /* 0x0000000809087291 */ /* 0x000fe2000f8ec0ff */
[----:B------:R-:W-:Y:S01]  /*0c10*/  IMAD.MOV.U32 R11, RZ, RZ, 0x8ae7a65 ;  /* 0x08ae7a65ff0b7424 */ /* 0x000fe200078e00ff */
[----:B------:R2:W-:Y:S01]  /*0c20*/  STL.128 [R0+0xd0], R16 ;  /* 0x0000d01000007387 */ /* 0x0005e20000100c00 */
[----:B------:R-:W-:Y:S01]  /*0c30*/  ULEA UR4, UR9, UR4, 0x18 ;  /* 0x0000000409047291 */ /* 0x000fe2000f8ec0ff */
[----:B0-----:R-:W-:-:S02]  /*0c40*/  HFMA2 R4, -RZ, RZ, 0.0001900196075439453125, 0.21484375 ;  /* 0x0a3a32e0ff047431 */ /* 0x001fc400000001ff */
[----:B------:R-:W-:Y:S01]  /*0c50*/  IMAD.MOV.U32 R5, RZ, RZ, 0x5c240649 ;  /* 0x5c240649ff057424 */ /* 0x000fe200078e00ff */
[----:B------:R0:W-:Y:S01]  /*0c60*/  STL.128 [R0+0xb0], R8 ;  /* 0x0000b00800007387 */ /* 0x0001e20000100c00 */
[----:B------:R-:W-:Y:S01]  /*0c70*/  IMAD.MOV.U32 R6, RZ, RZ, 0x62acd3c2 ;  /* 0x62acd3c2ff067424 */ /* 0x000fe200078e00ff */
[----:B------:R-:W-:Y:S01]  /*0c80*/  MOV R7, 0x79e49591 ;  /* 0x79e4959100077802 */ /* 0x000fe20000000f00 */
[C---:B------:R-:W-:Y:S01]  /*0c90*/  VIADD R34, R1.reuse, 0x110 ;  /* 0x0000011001227836 */ /* 0x040fe20000000000 */
[C---:B------:R-:W-:Y:S01]  /*0ca0*/  IADD3 R36, PT, PT, R1.reuse, 0x910, RZ ;  /* 0x0000091001247810 */ /* 0x040fe20007ffe0ff */
[----:B------:R-:W-:Y:S01]  /*0cb0*/  VIADD R35, R1, 0x510 ;  /* 0x0000051001237836 */ /* 0x000fe20000000000 */
[----:B------:R-:W-:Y:S01]  /*0cc0*/  UIADD3 UR5, UPT, UPT, UR5, 0x3, URZ ;  /* 0x0000000305057890 */ /* 0x000fe2000fffe0ff */
[----:B------:R3:W-:Y:S01]  /*0cd0*/  STL.128 [R0+0xa0], R4 ;  /* 0x0000a00400007387 */ /* 0x0007e20000100c00 */
[----:B-1----:R-:W-:Y:S02]  /*0ce0*/  HFMA2 R14, -RZ, RZ, -2830, 0.006450653076171875 ;  /* 0xe9871e9bff0e7431 */ /* 0x002fe400000001ff */
[----:B------:R-:W-:Y:S01]  /*0cf0*/  IMAD.MOV.U32 R12, RZ, RZ, 0x1198f8e1 ;  /* 0x1198f8e1ff0c7424 */ /* 0x000fe200078e00ff */
[----:B------:R-:W-:Y:S01]  /*0d00*/  UIADD3 UR6, UPT, UPT, UR6, 0x10, URZ ;  /* 0x0000001006067890 */ /* 0x000fe2000fffe0ff */
[----:B------:R-:W-:Y:S01]  /*0d10*/  IMAD.MOV.U32 R13, RZ, RZ, -0x6b712697 ;  /* 0x948ed969ff0d7424 */ /* 0x000fe200078e00ff */
[----:B--2---:R-:W-:Y:S01]  /*0d20*/  MOV R17, 0x6842e6bf ;  /* 0x6842e6bf00117802 */ /* 0x004fe20000000f00 */
[----:B------:R-:W-:Y:S01]  /*0d30*/  IMAD.MOV.U32 R15, RZ, RZ, -0x20d7aa32 ;  /* 0xdf2855ceff0f7424 */ /* 0x000fe200078e00ff */
[----:B------:R-:W-:Y:S01]  /*0d40*/  UIADD3 UR7, UPT, UPT, UR7, 0x10, URZ ;  /* 0x0000001007077890 */ /* 0x000fe2000fffe0ff */
[----:B------:R-:W-:-:S02]  /*0d50*/  IMAD.MOV.U32 R16, RZ, RZ, 0xd89a18c ;  /* 0x0d89a18cff107424 */ /* 0x000fc400078e00ff */
[----:B0-----:R-:W-:Y:S02]  /*0d60*/  HFMA2 R10, -RZ, RZ, -0.1697998046875, 8056 ;  /* 0xb16f6fdeff0a7431 */ /* 0x001fe400000001ff */
[----:B------:R-:W-:Y:S01]  /*0d70*/  IMAD.MOV.U32 R18, RZ, RZ, 0xf2d9941 ;  /* 0x0f2d9941ff127424 */ /* 0x000fe200078e00ff */
[----:B------:R0:W-:Y:S01]  /*0d80*/  STL.128 [R0+0xe0], R12 ;  /* 0x0000e00c00007387 */ /* 0x0001e20000100c00 */
[----:B------:R-:W-:Y:S01]  /*0d90*/  IMAD.MOV.U32 R19, RZ, RZ, 0x16bb54b0 ;  /* 0x16bb54b0ff137424 */ /* 0x000fe200078e00ff */
[----:B------:R-:W-:Y:S01]  /*0da0*/  UIADD3 UR8, UPT, UPT, UR8, 0x10, URZ ;  /* 0x0000001008087890 */ /* 0x000fe2000fffe0ff */
[----:B------:R-:W-:Y:S01]  /*0db0*/  IMAD.MOV.U32 R8, RZ, RZ, 0xdf2f2ff ;  /* 0x0df2f2ffff087424 */ /* 0x000fe200078e00ff */
[----:B------:R-:W-:Y:S01]  /*0dc0*/  UIADD3 UR4, UPT, UPT, UR4, 0x10, URZ ;  /* 0x0000001004047890 */ /* 0x000fe2000fffe0ff */
[----:B------:R-:W-:Y:S01]  /*0dd0*/  IMAD.MOV.U32 R9, RZ, RZ, -0x4294942a ;  /* 0xbd6b6bd6ff097424 */ /* 0x000fe200078e00ff */
[----:B------:R1:W-:Y:S01]  /*0de0*/  STL.128 [R0+0xf0], R16 ;  /* 0x0000f01000007387 */ /* 0x0003e20000100c00 */
[----:B------:R-:W-:-:S02]  /*0df0*/  IMAD.MOV.U32 R11, RZ, RZ, 0x54c5c591 ;  /* 0x54c5c591ff0b7424 */ /* 0x000fc400078e00ff */
[----:B---3--:R-:W-:Y:S02]  /*0e00*/  HFMA2 R4, -RZ, RZ, -0.0210418701171875, 995 ;  /* 0xa56363c6ff047431 */ /* 0x008fe400000001ff */
[----:B------:R-:W-:Y:S01]  /*0e10*/  IMAD.MOV.U32 R5, RZ, RZ, -0x7b838308 ;  /* 0x847c7cf8ff057424 */ /* 0x000fe200078e00ff */
[----:B------:R-:W-:Y:S01]  /*0e20*/  MOV R7, 0x8d7b7bf6 ;  /* 0x8d7b7bf600077802 */ /* 0x000fe20000000f00 */
[----:B------:R-:W-:Y:S01]  /*0e30*/  IMAD.MOV.U32 R6, RZ, RZ, -0x66888812 ;  /* 0x997777eeff067424 */ /* 0x000fe200078e00ff */
[----:B------:R2:W-:Y:S01]  /*0e40*/  STL.128 [R1+0x110], R8 ;  /* 0x0001100801007387 */ /* 0x0005e20000100c00 */
[----:B------:R-:W-:Y:S01]  /*0e50*/  VIADD R37, R1, 0xd10 ;  /* 0x00000d1001257836 */ /* 0x000fe20000000000 */
[----:B------:R-:W-:Y:S02]  /*0e60*/  UMOV UR9, 0x7 ;  /* 0x0000000700097882 */ /* 0x000fe40000000000 */
[----:B------:R3:W-:Y:S01]  /*0e70*/  STL.128 [R1+0x100], R4 ;  /* 0x0001000401007387 */ /* 0x0007e20000100c00 */
[----:B0-----:R-:W-:Y:S01]  /*0e80*/  IMAD.MOV.U32 R12, RZ, RZ, 0x45caca8f ;  /* 0x45caca8fff0c7424 */ /* 0x001fe200078e00ff */
[----:B------:R-:W-:Y:S01]  /*0e90*/  MOV R14, 0x40c9c989 ;  /* 0x40c9c989000e7802 */ /* 0x000fe20000000f00 */
[----:B------:R-:W-:Y:S01]  /*0ea0*/  IMAD.MOV.U32 R13, RZ, RZ, -0x627d7de1 ;  /* 0x9d82821fff0d7424 */ /* 0x000fe200078e00ff */
[----:B------:R-:W-:Y:S01]  /*0eb0*/  STL.128 [R1+0xc60], R20 ;  /* 0x000c601401007387 */ /* 0x000fe20000100c00 */
[----:B------:R-:W-:-:S02]  /*0ec0*/  IMAD.MOV.U32 R15, RZ, RZ, -0x78828206 ;  /* 0x877d7dfaff0f7424 */ /* 0x000fc400078e00ff */
[----:B-1----:R-:W-:Y:S02]  /*0ed0*/  HFMA2 R17, -RZ, RZ, -3762, 182.25 ;  /* 0xeb5959b2ff117431 */ /* 0x002fe400000001ff */
[----:B------:R-:W-:Y:S01]  /*0ee0*/  IMAD.MOV.U32 R16, RZ, RZ, 0x15fafaef ;  /* 0x15fafaefff107424 */ /* 0x000fe200078e00ff */
[----:B------:R-:W-:Y:S01]  /*0ef0*/  STL.128 [R1+0xc70], R24 ;  /* 0x000c701801007387 */ /* 0x000fe20000100c00 */
[----:B------:R-:W-:Y:S02]  /*0f00*/  IMAD.MOV.U32 R18, RZ, RZ, -0x36b8b872 ;  /* 0xc947478eff127424 */ /* 0x000fe400078e00ff */
[----:B------:R-:W-:Y:S02]  /*0f10*/  IMAD.MOV.U32 R19, RZ, RZ, 0xbf0f0fb ;  /* 0x0bf0f0fbff137424 */ /* 0x000fe400078e00ff */
[----:B--2---:R-:W-:Y:S01]  /*0f20*/  HFMA2 R11, -RZ, RZ, -0.003154754638671875, 28352 ;  /* 0x9a7676ecff0b7431 */ /* 0x004fe200000001ff */
[----:B------:R-:W-:Y:S01]  /*0f30*/  MOV R8, 0x19fefee7 ;  /* 0x19fefee700087802 */ /* 0x000fe20000000f00 */
[----:B------:R-:W-:Y:S01]  /*0f40*/  IMAD.MOV.U32 R9, RZ, RZ, 0x62d7d7b5 ;  /* 0x62d7d7b5ff097424 */ /* 0x000fe200078e00ff */
[----:B------:R0:W-:Y:S01]  /*0f50*/  STL.128 [R1+0x140], R12 ;  /* 0x0001400c01007387 */ /* 0x0001e20000100c00 */
[----:B------:R-:W-:Y:S01]  /*0f60*/  IMAD.MOV.U32 R10, RZ, RZ, -0x195454b3 ;  /* 0xe6abab4dff0a7424 */ /* 0x000fe200078e00ff */
[----:B---3--:R-:W-:Y:S01]  /*0f70*/  MOV R5, 0x3010102 ;  /* 0x0301010200057802 */ /* 0x008fe20000000f00 */
[----:B------:R-:W-:Y:S01]  /*0f80*/  IMAD.MOV.U32 R4, RZ, RZ, 0x50303060 ;  /* 0x50303060ff047424 */ /* 0x000fe200078e00ff */
[----:B------:R1:W-:Y:S01]  /*0f90*/  STL.128 [R1+0x150], R16 ;  /* 0x0001501001007387 */ /* 0x0003e20000100c00 */
[----:B------:R-:W-:-:S02]  /*0fa0*/  IMAD.MOV.U32 R6, RZ, RZ, -0x56989832 ;  /* 0xa96767ceff067424 */ /* 0x000fc400078e00ff */
[----:B------:R-:W-:Y:S01]  /*0fb0*/  IMAD.MOV.U32 R7, RZ, RZ, 0x7d2b2b56 ;  /* 0x7d2b2b56ff077424 */ /* 0x000fe200078e00ff */
[----:B------:R2:W-:Y:S04]  /*0fc0*/  STL.128 [R1+0x130], R8 ;  /* 0x0001300801007387 */ /* 0x0005e80000100c00 */
[----:B------:R3:W-:Y:S01]  /*0fd0*/  STL.128 [R1+0x120], R4 ;  /* 0x0001200401007387 */ /* 0x0007e20000100c00 */
[----:B0-----:R-:W-:Y:S01]  /*0fe0*/  IMAD.MOV.U32 R12, RZ, RZ, -0x3d48488b ;  /* 0xc2b7b775ff0c7424 */ /* 0x001fe200078e00ff */
[----:B------:R-:W-:Y:S01]  /*0ff0*/  MOV R13, 0x1cfdfde1 ;  /* 0x1cfdfde1000d7802 */ /* 0x000fe20000000f00 */
[----:B------:R-:W-:Y:S02]  /*1000*/  IMAD.MOV.U32 R14, RZ, RZ, -0x516c6cc3 ;  /* 0xae93933dff0e7424 */ /* 0x000fe400078e00ff */
[----:B-1----:R-:W-:-:S02]  /*1010*/  HFMA2 R16, -RZ, RZ, 198.75, 0.4013671875 ;  /* 0x5a36366cff107431 */ /* 0x002fc400000001ff */
[----:B------:R-:W-:Y:S01]  /*1020*/  IMAD.MOV.U32 R17, RZ, RZ, 0x413f3f7e ;  /* 0x413f3f7eff117424 */ /* 0x000fe200078e00ff */
[----:B------:R-:W-:Y:S01]  /*1030*/  MOV R19, 0x4fcccc83 ;  /* 0x4fcccc8300137802 */ /* 0x000fe20000000f00 */
[----:B------:R-:W-:Y:S01]  /*1040*/  IMAD.MOV.U32 R18, RZ, RZ, 0x2f7f7f5 ;  /* 0x02f7f7f5ff127424 */ /* 0x000fe200078e00ff */
[----:B--2---:R-:W-:Y:S01]  /*1050*/  MOV R10, 0x967272e4 ;  /* 0x967272e4000a7802 */ /* 0x004fe20000000f00 */
[----:B------:R-:W-:Y:S02]  /*1060*/  IMAD.MOV.U32 R8, RZ, RZ, -0x406363dd ;  /* 0xbf9c9c23ff087424 */ /* 0x000fe400078e00ff */
[----:B------:R-:W-:Y:S02]  /*1070*/  IMAD.MOV.U32 R9, RZ, RZ, -0x85b5bad ;  /* 0xf7a4a453ff097424 */ /* 0x000fe400078e00ff */
[----:B---3--:R-:W-:Y:S02]  /*1080*/  HFMA2 R7, -RZ, RZ, -3422, -0.11358642578125 ;  /* 0xeaafaf45ff077431 */ /* 0x008fe400000001ff */
[----:B------:R-:W-:Y:S01]  /*1090*/  IMAD.MOV.U32 R11, RZ, RZ, 0x5bc0c09b ;  /* 0x5bc0c09bff0b7424 */ /* 0x000fe200078e00ff */
[----:B------:R-:W-:Y:S01]  /*10a0*/  MOV R4, 0xecadad41 ;  /* 0xecadad4100047802 */ /* 0x000fe20000000f00 */
[----:B------:R-:W-:Y:S01]  /*10b0*/  IMAD.MOV.U32 R15, RZ, RZ, 0x6a26264c ;  /* 0x6a26264cff0f7424 */ /* 0x000fe200078e00ff */
[----:B------:R0:W-:Y:S01]  /*10c0*/  STL.128 [R1+0x190], R16 ;  /* 0x0001901001007387 */ /* 0x0001e20000100c00 */
[----:B------:R-:W-:-:S02]  /*10d0*/  IMAD.MOV.U32 R5, RZ, RZ, 0x67d4d4b3 ;  /* 0x67d4d4b3ff057424 */ /* 0x000fc400078e00ff */
[----:B------:R-:W-:Y:S01]  /*10e0*/  IMAD.MOV.U32 R6, RZ, RZ, -0x25d5da1 ;  /* 0xfda2a25fff067424 */ /* 0x000fe200078e00ff */
[----:B------:R1:W-:Y:S04]  /*10f0*/  STL.128 [R1+0x170], R8 ;  /* 0x0001700801007387 */ /* 0x0003e80000100c00 */
[----:B------:R2:W-:Y:S04]  /*1100*/  STL.128 [R1+0x180], R12 ;  /* 0x0001800c01007387 */ /* 0x0005e80000100c00 */
[----:B------:R3:W-:Y:S01]  /*1110*/  STL.128 [R1+0x160], R4 ;  /* 0x0001600401007387 */ /* 0x0007e20000100c00 */
[----:B0-----:R-:W-:-:S02]  /*1120*/  HFMA2 R18, -RZ, RZ, 0.0004284381866455078125, 7.688999176025390625e-05 ;  /* 0x0f05050aff127431 */ /* 0x001fc400000001ff */
[----:B------:R-:W-:Y:S02]  /*1130*/  IMAD.MOV.U32 R16, RZ, RZ, 0x28181830 ;  /* 0x28181830ff107424 */ /* 0x000fe400078e00ff */
[----:B------:R-:W-:Y:S01]  /*1140*/  IMAD.MOV.U32 R17, RZ, RZ, -0x5e6969c9 ;  /* 0xa1969637ff117424 */ /* 0x000fe200078e00ff */
[----:B-1----:R-:W-:Y:S01]  /*1150*/  MOV R9, 0x73d8d8ab ;  /* 0x73d8d8ab00097802 */ /* 0x002fe20000000f00 */
[----:B------:R-:W-:Y:S02]  /*1160*/  IMAD.MOV.U32 R8, RZ, RZ, -0x6c8e8e1e ;  /* 0x937171e2ff087424 */ /* 0x000fe400078e00ff */
[----:B------:R-:W-:Y:S02]  /*1170*/  IMAD.MOV.U32 R10, RZ, RZ, 0x53313162 ;  /* 0x53313162ff0a7424 */ /* 0x000fe400078e00ff */
[----:B--2---:R-:W-:Y:S02]  /*1180*/  HFMA2 R12, -RZ, RZ, 0.00024509429931640625, 6.1511993408203125e-05 ;  /* 0x0c040408ff0c7431 */ /* 0x004fe400000001ff */
[----:B------:R-:W-:Y:S01]  /*1190*/  IMAD.MOV.U32 R11, RZ, RZ, 0x3f15152a ;  /* 0x3f15152aff0b7424 */ /* 0x000fe200078e00ff */
[----:B------:R-:W-:Y:S01]  /*11a0*/  MOV R15, 0x5ec3c39d ;  /* 0x5ec3c39d000f7802 */ /* 0x000fe20000000f00 */
[----:B------:R-:W-:-:S02]  /*11b0*/  IMAD.MOV.U32 R19, RZ, RZ, -0x4a6565d1 ;  /* 0xb59a9a2fff137424 */ /* 0x000fc400078e00ff */
[----:B---3--:R-:W-:Y:S02]  /*11c0*/  HFMA2 R6, -RZ, RZ, 0.305908203125, -1489 ;  /* 0x34e5e5d1ff067431 */ /* 0x008fe400000001ff */
[----:B------:R-:W-:Y:S01]  /*11d0*/  IMAD.MOV.U32 R13, RZ, RZ, 0x52c7c795 ;  /* 0x52c7c795ff0d7424 */ /* 0x000fe200078e00ff */
[----:B------:R0:W-:Y:S01]  /*11e0*/  STL.128 [R1+0x1b0], R8 ;  /* 0x0001b00801007387 */ /* 0x0001e20000100c00 */
[----:B------:R-:W-:Y:S02]  /*11f0*/  IMAD.MOV.U32 R14, RZ, RZ, 0x65232346 ;  /* 0x65232346ff0e7424 */ /* 0x000fe400078e00ff */
[----:B------:R-:W-:Y:S01]  /*1200*/  IMAD.MOV.U32 R4, RZ, RZ, 0x5c343468 ;  /* 0x5c343468ff047424 */ /* 0x000fe200078e00ff */
[----:B------:R1:W-:Y:S01]  /*1210*/  STL.128 [R1+0x1d0], R16 ;  /* 0x0001d01001007387 */ /* 0x0003e20000100c00 */
[----:B------:R-:W-:Y:S02]  /*1220*/  IMAD.MOV.U32 R5, RZ, RZ, -0xb5a5aaf ;  /* 0xf4a5a551ff057424 */ /* 0x000fe400078e00ff */
[----:B------:R-:W-:Y:S01]  /*1230*/  IMAD.MOV.U32 R7, RZ, RZ, 0x8f1f1f9 ;  /* 0x08f1f1f9ff077424 */ /* 0x000fe200078e00ff */
[----:B------:R2:W-:Y:S04]  /*1240*/  STL.128 [R1+0x1c0], R12 ;  /* 0x0001c00c01007387 */ /* 0x0005e80000100c00 */
[----:B------:R3:W-:Y:S01]  /*1250*/  STL.128 [R1+0x1a0], R4 ;  /* 0x0001a00401007387 */ /* 0x0007e20000100c00 */
[----:B0-----:R-:W-:-:S02]  /*1260*/  HFMA2 R8, -RZ, RZ, 0.0270233154296875, -3994 ;  /* 0x26ebebcdff087431 */ /* 0x001fc400000001ff */
[----:B------:R-:W-:Y:S01]  /*1270*/  IMAD.MOV.U32 R9, RZ, RZ, 0x6927274e ;  /* 0x6927274eff097424 */ /* 0x000fe200078e00ff */
[----:B------:R-:W-:Y:S01]  /*1280*/  MOV R11, 0x9f7575ea ;  /* 0x9f7575ea000b7802 */ /* 0x000fe20000000f00 */
[----:B------:R-:W-:Y:S01]  /*1290*/  IMAD.MOV.U32 R10, RZ, RZ, -0x324d4d81 ;  /* 0xcdb2b27fff0a7424 */ /* 0x000fe200078e00ff */
[----:B-1----:R-:W-:Y:S01]  /*12a0*/  MOV R17, 0xb26e6edc ;  /* 0xb26e6edc00117802 */ /* 0x002fe20000000f00 */
[----:B------:R-:W-:Y:S02]  /*12b0*/  IMAD.MOV.U32 R16, RZ, RZ, 0x2d1b1b36 ;  /* 0x2d1b1b36ff107424 */ /* 0x000fe400078e00ff */
[----:B------:R-:W-:Y:S01]  /*12c0*/  IMAD.MOV.U32 R18, RZ, RZ, -0x11a5a54c ;  /* 0xee5a5ab4ff127424 */ /* 0x000fe200078e00ff */
[----:B------:R0:W-:Y:S01]  /*12d0*/  STL.128 [R1+0x1f0], R8 ;  /* 0x0001f00801007387 */ /* 0x0001e20000100c00 */
[----:B------:R-:W-:Y:S02]  /*12e0*/  IMAD.MOV.U32 R19, RZ, RZ, -0x45f5fa5 ;  /* 0xfba0a05bff137424 */ /* 0x000fe400078e00ff */
[----:B--2---:R-:W-:-:S02]  /*12f0*/  HFMA2 R14, -RZ, RZ, 17088, 0.06787109375 ;  /* 0x742c2c58ff0e7431 */ /* 0x004fc400000001ff */
[----:B------:R-:W-:Y:S01]  /*1300*/  IMAD.MOV.U32 R12, RZ, RZ, 0x1b090912 ;  /* 0x1b090912ff0c7424 */ /* 0x000fe200078e00ff */
[----:B---3--:R-:W-:Y:S01]  /*1310*/  MOV R5, 0x36121224 ;  /* 0x3612122400057802 */ /* 0x008fe20000000f00 */
[----:B------:R-:W-:Y:S01]  /*1320*/  IMAD.MOV.U32 R4, RZ, RZ, 0x907070e ;  /* 0x0907070eff047424 */ /* 0x000fe200078e00ff */
[----:B------:R1:W-:Y:S01]  /*1330*/  STL.128 [R1+0x210], R16 ;  /* 0x0002101001007387 */ /* 0x0003e20000100c00 */
[----:B------:R-:W-:Y:S02]  /*1340*/  IMAD.MOV.U32 R6, RZ, RZ, -0x647f7fe5 ;  /* 0x9b80801bff067424 */ /* 0x000fe400078e00ff */
[----:B------:R-:W-:Y:S02]  /*1350*/  IMAD.MOV.U32 R7, RZ, RZ, 0x3de2e2df ;  /* 0x3de2e2dfff077424 */ /* 0x000fe400078e00ff */
[----:B------:R-:W-:Y:S02]  /*1360*/  IMAD.MOV.U32 R13, RZ, RZ, -0x617c7ce3 ;  /* 0x9e83831dff0d7424 */ /* 0x000fe400078e00ff */
[----:B------:R-:W-:Y:S01]  /*1370*/  IMAD.MOV.U32 R15, RZ, RZ, 0x2e1a1a34 ;  /* 0x2e1a1a34ff0f7424 */ /* 0x000fe200078e00ff */
[----:B------:R2:W-:Y:S01]  /*1380*/  STL.128 [R1+0x1e0], R4 ;  /* 0x0001e00401007387 */ /* 0x0005e20000100c00 */
[----:B0-----:R-:W-:-:S02]  /*1390*/  HFMA2 R10, -RZ, RZ, 10616, 0.1151123046875 ;  /* 0x712f2f5eff0a7431 */ /* 0x001fc400000001ff */
[----:B------:R-:W-:Y:S01]  /*13a0*/  IMAD.MOV.U32 R8, RZ, RZ, 0x7b292952 ;  /* 0x7b292952ff087424 */ /* 0x000fe200078e00ff */
[----:B------:R0:W-:Y:S01]  /*13b0*/  STL.128 [R1+0x200], R12 ;  /* 0x0002000c01007387 */ /* 0x0001e20000100c00 */
[----:B------:R-:W-:Y:S02]  /*13c0*/  IMAD.MOV.U32 R9, RZ, RZ, 0x3ee3e3dd ;  /* 0x3ee3e3ddff097424 */ /* 0x000fe400078e00ff */
[----:B------:R-:W-:Y:S02]  /*13d0*/  IMAD.MOV.U32 R11, RZ, RZ, -0x687b7bed ;  /* 0x97848413ff0b7424 */ /* 0x000fe400078e00ff */
[----:B-1----:R-:W-:Y:S02]  /*13e0*/  HFMA2 R16, -RZ, RZ, 528, 0.00830078125 ;  /* 0x60202040ff107431 */ /* 0x002fe400000001ff */
[----:B------:R-:W-:Y:S01]  /*13f0*/  IMAD.MOV.U32 R17, RZ, RZ, 0x1ffcfce3 ;  /* 0x1ffcfce3ff117424 */ /* 0x000fe200078e00ff */
[----:B------:R-:W-:Y:S01]  /*1400*/  MOV R19, 0xed5b5bb6 ;  /* 0xed5b5bb600137802 */ /* 0x000fe20000000f00 */
[----:B------:R-:W-:Y:S01]  /*1410*/  IMAD.MOV.U32 R18, RZ, RZ, -0x374e4e87 ;  /* 0xc8b1b179ff127424 */ /* 0x000fe200078e00ff */
[----:B------:R1:W-:Y:S01]  /*1420*/  STL.128 [R1+0x230], R8 ;  /* 0x0002300801007387 */ /* 0x0003e20000100c00 */
[----:B--2---:R-:W-:-:S02]  /*1430*/  HFMA2 R4, -RZ, RZ, -25888, 53.125 ;  /* 0xf65252a4ff047431 */ /* 0x004fc400000001ff */
[----:B------:R-:W-:Y:S01]  /*1440*/  IMAD.MOV.U32 R5, RZ, RZ, 0x4d3b3b76 ;  /* 0x4d3b3b76ff057424 */ /* 0x000fe200078e00ff */
[----:B------:R-:W-:Y:S01]  /*1450*/  MOV R7, 0xceb3b37d ;  /* 0xceb3b37d00077802 */ /* 0x000fe20000000f00 */
[----:B------:R-:W-:Y:S01]  /*1460*/  IMAD.MOV.U32 R6, RZ, RZ, 0x61d6d6b7 ;  /* 0x61d6d6b7ff067424 */ /* 0x000fe200078e00ff */
[----:B0-----:R-:W-:Y:S01]  /*1470*/  MOV R13, 0x68d1d1b9 ;  /* 0x68d1d1b9000d7802 */ /* 0x001fe20000000f00 */
[----:B------:R-:W-:Y:S01]  /*1480*/  IMAD.MOV.U32 R12, RZ, RZ, -0xaacac5a ;  /* 0xf55353a6ff0c7424 */ /* 0x000fe200078e00ff */
[----:B------:R0:W-:Y:S01]  /*1490*/  STL.128 [R1+0x250], R16 ;  /* 0x0002501001007387 */ /* 0x0001e20000100c00 */
[----:B------:R-:W-:Y:S02]  /*14a0*/  IMAD.MOV.U32 R15, RZ, RZ, 0x2cededc1 ;  /* 0x2cededc1ff0f7424 */ /* 0x000fe400078e00ff */
[----:B------:R-:W-:Y:S01]  /*14b0*/  IMAD.MOV.U32 R14, RZ, RZ, RZ ;  /* 0x000000ffff0e7224 */ /* 0x000fe200078e00ff */
[----:B------:R2:W-:Y:S01]  /*14c0*/  STL.128 [R1+0x220], R4 ;  /* 0x0002200401007387 */ /* 0x0005e20000100c00 */
[----:B-1----:R-:W-:Y:S01]  /*14d0*/  IMAD.MOV.U32 R8, RZ, RZ, -0x21b5b56c ;  /* 0xde4a4a94ff087424 */ /* 0x002fe200078e00ff */
[----:B------:R-:W-:Y:S01]  /*14e0*/  MOV R9, 0xd44c4c98 ;  /* 0xd44c4c9800097802 */ /* 0x000fe20000000f00 */
[----:B------:R-:W-:Y:S01]  /*14f0*/  IMAD.MOV.U32 R10, RZ, RZ, -0x17a7a750 ;  /* 0xe85858b0ff0a7424 */ /* 0x000fe200078e00ff */
[----:B------:R1:W-:Y:S01]  /*1500*/  STL.128 [R1+0x240], R12 ;  /* 0x0002400c01007387 */ /* 0x0003e20000100c00 */
[----:B------:R-:W-:-:S05]  /*1510*/  IMAD.MOV.U32 R11, RZ, RZ, 0x4acfcf85 ;  /* 0x4acfcf85ff0b7424 */ /* 0x000fca00078e00ff */
[----:B------:R3:W-:Y:S01]  /*1520*/  STL.128 [R1+0x270], R8 ;  /* 0x0002700801007387 */ /* 0x0007e20000100c00 */
[----:B0-----:R-:W-:Y:S02]  /*1530*/  HFMA2 R18, -RZ, RZ, 83.1875, 0.231201171875 ;  /* 0x55333366ff127431 */ /* 0x001fe400000001ff */
[----:B------:R-:W-:Y:S02]  /*1540*/  IMAD.MOV.U32 R16, RZ, RZ, -0x3abcbc7a ;  /* 0xc5434386ff107424 */ /* 0x000fe400078e00ff */
[----:B------:R-:W-:Y:S02]  /*1550*/  IMAD.MOV.U32 R17, RZ, RZ, -0x28b2b266 ;  /* 0xd74d4d9aff117424 */ /* 0x000fe400078e00ff */
[----:B--2---:R-:W-:Y:S02]  /*1560*/  HFMA2 R6, -RZ, RZ, -183.75, -1.6005859375 ;  /* 0xd9bebe67ff067431 */ /* 0x004fe400000001ff */
[----:B------:R-:W-:Y:S02]  /*1570*/  IMAD.MOV.U32 R19, RZ, RZ, -0x6b7a7aef ;  /* 0x94858511ff137424 */ /* 0x000fe400078e00ff */
[----:B------:R-:W-:-:S02]  /*1580*/  IMAD.MOV.U32 R4, RZ, RZ, -0x4195952c ;  /* 0xbe6a6ad4ff047424 */ /* 0x000fc400078e00ff */
[----:B-1----:R-:W-:Y:S02]  /*1590*/  HFMA2 R12, -RZ, RZ, 4000, -37.84375 ;  /* 0x6bd0d0bbff0c7431 */ /* 0x002fe400000001ff */
[----:B------:R-:W-:Y:S01]  /*15a0*/  IMAD.MOV.U32 R13, RZ, RZ, 0x2aefefc5 ;  /* 0x2aefefc5ff0d7424 */ /* 0x000fe200078e00ff */
[----:B------:R-:W-:Y:S01]  /*15b0*/  MOV R15, 0x16fbfbed ;  /* 0x16fbfbed000f7802 */ /* 0x000fe20000000f00 */
[----:B------:R-:W-:Y:S01]  /*15c0*/  IMAD.MOV.U32 R14, RZ, RZ, -0x1a5555b1 ;  /* 0xe5aaaa4fff0e7424 */ /* 0x000fe200078e00ff */
[----:B------:R0:W-:Y:S01]  /*15d0*/  STL.128 [R1+0x290], R16 ;  /* 0x0002901001007387 */ /* 0x0001e20000100c00 */
[----:B------:R-:W-:Y:S02]  /*15e0*/  IMAD.MOV.U32 R5, RZ, RZ, 0x46cbcb8d ;  /* 0x46cbcb8dff057424 */ /* 0x000fe400078e00ff */
[----:B---3--:R-:W-:Y:S02]  /*15f0*/  HFMA2 R8, -RZ, RZ, -8832, 37 ;  /* 0xf05050a0ff087431 */ /* 0x008fe400000001ff */
[----:B------:R-:W-:Y:S01]  /*1600*/  IMAD.MOV.U32 R9, RZ, RZ, 0x443c3c78 ;  /* 0x443c3c78ff097424 */ /* 0x000fe200078e00ff */
[----:B------:R-:W-:Y:S01]  /*1610*/  MOV R11, 0xe3a8a84b ;  /* 0xe3a8a84b000b7802 */ /* 0x000fe20000000f00 */
        /* <DEDUP_REMOVED lines=9> */
[----:B-1----:R-:W-:-:S02]  /*16b0*/  HFMA2 R14, -RZ, RZ, -2.125, 2.25 ;  /* 0xc0404080ff0e7431 */ /* 0x002fc400000001ff */
[----:B------:R-:W-:Y:S02]  /*16c0*/  IMAD.MOV.U32 R12, RZ, RZ, -0xcaeae5e ;  /* 0xf35151a2ff0c7424 */ /* 0x000fe400078e00ff */
[----:B------:R-:W-:Y:S02]  /*16d0*/  IMAD.MOV.U32 R13, RZ, RZ, -0x15c5ca3 ;  /* 0xfea3a35dff0d7424 */ /* 0x000fe400078e00ff */
[----:B--2---:R-:W-:Y:S02]  /*16e0*/  HFMA2 R10, -RZ, RZ, 0.0004241466522216796875, -16360 ;  /* 0x0ef3f3fdff0a7431 */ /* 0x004fe400000001ff */
[----:B------:R-:W-:Y:S01]  /*16f0*/  IMAD.MOV.U32 R8, RZ, RZ, 0x30101020 ;  /* 0x30101020ff087424 */ /* 0x000fe200078e00ff */
[----:B------:R0:W-:Y:S01]  /*1700*/  STL.128 [R1+0x2d0], R16 ;  /* 0x0002d01001007387 */ /* 0x0001e20000100c00 */
[----:B------:R-:W-:Y:S01]  /*1710*/  IMAD.MOV.U32 R9, RZ, RZ, 0x1affffe5 ;  /* 0x1affffe5ff097424 */ /* 0x000fe200078e00ff */
[----:B---3--:R-:W-:Y:S01]  /*1720*/  MOV R5, 0x10f9f9e9 ;  /* 0x10f9f9e900057802 */ /* 0x008fe20000000f00 */
[----:B------:R-:W-:-:S02]  /*1730*/  IMAD.MOV.U32 R11, RZ, RZ, 0x6dd2d2bf ;  /* 0x6dd2d2bfff0b7424 */ /* 0x000fc400078e00ff */
[----:B------:R-:W-:Y:S02]  /*1740*/  IMAD.MOV.U32 R4, RZ, RZ, -0x30baba76 ;  /* 0xcf45458aff047424 */ /* 0x000fe400078e00ff */
[----:B------:R-:W-:Y:S01]  /*1750*/  IMAD.MOV.U32 R6, RZ, RZ, 0x6020204 ;  /* 0x06020204ff067424 */ /* 0x000fe200078e00ff */
[----:B------:R1:W-:Y:S01]  /*1760*/  STL.128 [R1+0x2f0], R8 ;  /* 0x0002f00801007387 */ /* 0x0003e20000100c00 */
[----:B------:R-:W-:Y:S02]  /*1770*/  IMAD.MOV.U32 R7, RZ, RZ, -0x7e808002 ;  /* 0x817f7ffeff077424 */ /* 0x000fe400078e00ff */
[----:B------:R-:W-:-:S03]  /*1780*/  IMAD.MOV.U32 R15, RZ, RZ, -0x757070fb ;  /* 0x8a8f8f05ff0f7424 */ /* 0x000fc600078e00ff */
[----:B------:R2:W-:Y:S01]  /*1790*/  STL.128 [R1+0x2a0], R4 ;  /* 0x0002a00401007387 */ /* 0x0005e20000100c00 */
[----:B0-----:R-:W-:Y:S02]  /*17a0*/  HFMA2 R16, -RZ, RZ, -687.5, 495.5 ;  /* 0xe15f5fbeff107431 */ /* 0x001fe400000001ff */
[----:B------:R-:W-:Y:S01]  /*17b0*/  IMAD.MOV.U32 R17, RZ, RZ, -0x5d6868cb ;  /* 0xa2979735ff117424 */ /* 0x000fe200078e00ff */
[----:B------:R-:W-:Y:S01]  /*17c0*/  MOV R19, 0x3917172e ;  /* 0x3917172e00137802 */ /* 0x000fe20000000f00 */
[----:B------:R-:W-:Y:S01]  /*17d0*/  IMAD.MOV.U32 R18, RZ, RZ, -0x33bbbb78 ;  /* 0xcc444488ff127424 */ /* 0x000fe200078e00ff */
[----:B------:R0:W-:Y:S01]  /*17e0*/  STL.128 [R1+0x2c0], R12 ;  /* 0x0002c00c01007387 */ /* 0x0001e20000100c00 */
[----:B-1----:R-:W-:Y:S02]  /*17f0*/  HFMA2 R9, -RZ, RZ, -1885, 366.5 ;  /* 0xe75d5dbaff097431 */ /* 0x002fe400000001ff */
[----:B------:R-:W-:Y:S01]  /*1800*/  IMAD.MOV.U32 R8, RZ, RZ, -0x539b9b38 ;  /* 0xac6464c8ff087424 */ /* 0x000fe200078e00ff */
[----:B------:R1:W-:Y:S01]  /*1810*/  STL.128 [R1+0x310], R16 ;  /* 0x0003101001007387 */ /* 0x0003e20000100c00 */
[----:B------:R-:W-:-:S02]  /*1820*/  IMAD.MOV.U32 R10, RZ, RZ, 0x2b191932 ;  /* 0x2b191932ff0a7424 */ /* 0x000fc400078e00ff */
[----:B------:R-:W-:Y:S02]  /*1830*/  IMAD.MOV.U32 R11, RZ, RZ, -0x6a8c8c1a ;  /* 0x957373e6ff0b7424 */ /* 0x000fe400078e00ff */
[----:B--2---:R-:W-:Y:S02]  /*1840*/  HFMA2 R4, -RZ, RZ, -495, -1.0966796875 ;  /* 0xdfbcbc63ff047431 */ /* 0x004fe400000001ff */
[----:B------:R-:W-:Y:S01]  /*1850*/  IMAD.MOV.U32 R5, RZ, RZ, -0x3e494989 ;  /* 0xc1b6b677ff057424 */ /* 0x000fe200078e00ff */
[----:B------:R-:W-:Y:S01]  /*1860*/  MOV R7, 0x63212142 ;  /* 0x6321214200077802 */ /* 0x000fe20000000f00 */
[----:B------:R-:W-:Y:S01]  /*1870*/  IMAD.MOV.U32 R6, RZ, RZ, 0x75dadaaf ;  /* 0x75dadaafff067424 */ /* 0x000fe200078e00ff */
[----:B------:R2:W-:Y:S01]  /*1880*/  STL.128 [R1+0x330], R8 ;  /* 0x0003300801007387 */ /* 0x0005e20000100c00 */
[----:B0-----:R-:W-:Y:S01]  /*1890*/  IMAD.MOV.U32 R12, RZ, RZ, 0x4ccdcd81 ;  /* 0x4ccdcd81ff0c7424 */ /* 0x001fe200078e00ff */
[----:B------:R-:W-:Y:S01]  /*18a0*/  MOV R13, 0x140c0c18 ;  /* 0x140c0c18000d7802 */ /* 0x000fe20000000f00 */
[----:B------:R-:W-:Y:S01]  /*18b0*/  IMAD.MOV.U32 R14, RZ, RZ, 0x35131326 ;  /* 0x35131326ff0e7424 */ /* 0x000fe200078e00ff */
[----:B------:R0:W-:Y:S01]  /*18c0*/  STL.128 [R1+0x2e0], R4 ;  /* 0x0002e00401007387 */ /* 0x0001e20000100c00 */
[----:B------:R-:W-:-:S02]  /*18d0*/  IMAD.MOV.U32 R15, RZ, RZ, 0x2fececc3 ;  /* 0x2fececc3ff0f7424 */ /* 0x000fc400078e00ff */
[----:B-1----:R-:W-:Y:S02]  /*18e0*/  HFMA2 R18, -RZ, RZ, -0.05908203125, -0.000516414642333984375 ;  /* 0xab90903bff127431 */ /* 0x002fe400000001ff */
[----:B------:R-:W-:Y:S01]  /*18f0*/  IMAD.MOV.U32 R16, RZ, RZ, 0x66222244 ;  /* 0x66222244ff107424 */ /* 0x000fe200078e00ff */
[----:B------:R1:W-:Y:S01]  /*1900*/  STL.128 [R1+0x300], R12 ;  /* 0x0003000c01007387 */ /* 0x0003e20000100c00 */
[----:B------:R-:W-:Y:S02]  /*1910*/  IMAD.MOV.U32 R17, RZ, RZ, 0x7e2a2a54 ;  /* 0x7e2a2a54ff117424 */ /* 0x000fe400078e00ff */
[----:B------:R-:W-:Y:S02]  /*1920*/  IMAD.MOV.U32 R19, RZ, RZ, -0x7c7777f5 ;  /* 0x8388880bff137424 */ /* 0x000fe400078e00ff */
[----:B--2---:R-:W-:Y:S02]  /*1930*/  HFMA2 R8, -RZ, RZ, 48064, -425.75 ;  /* 0x79dedea7ff087431 */ /* 0x004fe400000001ff */
[----:B------:R-:W-:Y:S01]  /*1940*/  IMAD.MOV.U32 R9, RZ, RZ, -0x1da1a144 ;  /* 0xe25e5ebcff097424 */ /* 0x000fe200078e00ff */
[----:B------:R-:W-:Y:S01]  /*1950*/  MOV R11, 0x76dbdbad ;  /* 0x76dbdbad000b7802 */ /* 0x000fe20000000f00 */
[----:B------:R-:W-:Y:S01]  /*1960*/  IMAD.MOV.U32 R10, RZ, RZ, 0x1d0b0b16 ;  /* 0x1d0b0b16ff0a7424 */ /* 0x000fe200078e00ff */
[----:B------:R2:W-:Y:S01]  /*1970*/  STL.128 [R1+0x350], R16 ;  /* 0x0003501001007387 */ /* 0x0005e20000100c00 */
[----:B0-----:R-:W-:Y:S01]  /*1980*/  IMAD.MOV.U32 R4, RZ, RZ, 0x57c4c493 ;  /* 0x57c4c493ff047424 */ /* 0x001fe200078e00ff */
[----:B------:R-:W-:Y:S01]  /*1990*/  MOV R6, 0x827e7efc ;  /* 0x827e7efc00067802 */ /* 0x000fe20000000f00 */
[----:B------:R-:W-:Y:S01]  /*19a0*/  IMAD.MOV.U32 R5, RZ, RZ, -0xd5858ab ;  /* 0xf2a7a755ff057424 */ /* 0x000fe200078e00ff */
[----:B------:R0:W-:Y:S01]  /*19b0*/  STL.128 [R1+0x370], R8 ;  /* 0x0003700801007387 */ /* 0x0001e20000100c00 */
[----:B------:R-:W-:Y:S01]  /*19c0*/  IMAD.MOV.U32 R7, RZ, RZ, 0x473d3d7a ;  /* 0x473d3d7aff077424 */ /* 0x000fe200078e00ff */
[----:B-1----:R-:W-:Y:S01]  /*19d0*/  MOV R12, 0xa06060c0 ;  /* 0xa06060c0000c7802 */ /* 0x002fe20000000f00 */
[----:B------:R-:W-:Y:S01]  /*19e0*/  IMAD.MOV.U32 R13, RZ, RZ, -0x677e7ee7 ;  /* 0x98818119ff0d7424 */ /* 0x000fe200078e00ff */
[----:B------:R-:W-:Y:S01]  /*19f0*/  MOV R15, 0x7fdcdca3 ;  /* 0x7fdcdca3000f7802 */ /* 0x000fe20000000f00 */
[----:B------:R-:W-:Y:S01]  /*1a00*/  IMAD.MOV.U32 R14, RZ, RZ, -0x2eb0b062 ;  /* 0xd14f4f9eff0e7424 */ /* 0x000fe200078e00ff */
[----:B------:R1:W-:Y:S04]  /*1a10*/  STL.128 [R1+0x320], R4 ;  /* 0x0003200401007387 */ /* 0x0003e80000100c00 */
[----:B------:R3:W-:Y:S01]  /*1a20*/  STL.128 [R1+0x340], R12 ;  /* 0x0003400c01007387 */ /* 0x0007e20000100c00 */
[----:B--2---:R-:W-:Y:S01]  /*1a30*/  IMAD.MOV.U32 R16, RZ, RZ, -0x24b6b66e ;  /* 0xdb494992ff107424 */ /* 0x004fe200078e00ff */
[----:B------:R-:W-:Y:S01]  /*1a40*/  MOV R17, 0xa06060c ;  /* 0x0a06060c00117802 */ /* 0x000fe20000000f00 */
[----:B------:R-:W-:-:S02]  /*1a50*/  IMAD.MOV.U32 R18, RZ, RZ, 0x6c242448 ;  /* 0x6c242448ff127424 */ /* 0x000fc400078e00ff */
[----:B------:R-:W-:Y:S02]  /*1a60*/  IMAD.MOV.U32 R19, RZ, RZ, -0x1ba3a348 ;  /* 0xe45c5cb8ff137424 */ /* 0x000fe400078e00ff */
[----:B0-----:R-:W-:Y:S02]  /*1a70*/  HFMA2 R10, -RZ, RZ, 0.4931640625, -1235 ;  /* 0x37e4e4d3ff0a7431 */ /* 0x001fe400000001ff */
[----:B------:R-:W-:Y:S02]  /*1a80*/  IMAD.MOV.U32 R8, RZ, RZ, -0x576e6ec7 ;  /* 0xa8919139ff087424 */ /* 0x000fe400078e00ff */
[----:B------:R-:W-:Y:S01]  /*1a90*/  IMAD.MOV.U32 R9, RZ, RZ, -0x5b6a6acf ;  /* 0xa4959531ff097424 */ /* 0x000fe200078e00ff */
[----:B------:R0:W-:Y:S01]  /*1aa0*/  STL.128 [R1+0x390], R16 ;  /* 0x0003901001007387 */ /* 0x0001e20000100c00 */
[----:B------:R-:W-:Y:S01]  /*1ab0*/  IMAD.MOV.U32 R11, RZ, RZ, -0x7486860e ;  /* 0x8b7979f2ff0b7424 */ /* 0x000fe200078e00ff */
[----:B-1----:R-:W-:Y:S01]  /*1ac0*/  MOV R5, 0x29eeeec7 ;  /* 0x29eeeec700057802 */ /* 0x002fe20000000f00 */
[----:B------:R-:W-:-:S02]  /*1ad0*/  IMAD.MOV.U32 R4, RZ, RZ, -0x35b9b974 ;  /* 0xca46468cff047424 */ /* 0x000fc400078e00ff */
[----:B------:R-:W-:Y:S02]  /*1ae0*/  IMAD.MOV.U32 R6, RZ, RZ, -0x2c474795 ;  /* 0xd3b8b86bff067424 */ /* 0x000fe400078e00ff */
[----:B---3--:R-:W-:Y:S02]  /*1af0*/  HFMA2 R14, -RZ, RZ, 24.90625, 0.806640625 ;  /* 0x4e3a3a74ff0e7431 */ /* 0x008fe400000001ff */
[----:B------:R-:W-:Y:S01]  /*1b00*/  IMAD.MOV.U32 R7, RZ, RZ, 0x3c141428 ;  /* 0x3c141428ff077424 */ /* 0x000fe200078e00ff */
[----:B------:R1:W-:Y:S01]  /*1b10*/  STL.128 [R1+0x3b0], R8 ;  /* 0x0003b00801007387 */ /* 0x0003e20000100c00 */
[----:B------:R-:W-:Y:S02]  /*1b20*/  IMAD.MOV.U32 R12, RZ, RZ, 0x3be0e0db ;  /* 0x3be0e0dbff0c7424 */ /* 0x000fe400078e00ff */
[----:B------:R-:W-:Y:S01]  /*1b30*/  IMAD.MOV.U32 R13, RZ, RZ, 0x56323264 ;  /* 0x56323264ff0d7424 */ /* 0x000fe200078e00ff */
[----:B------:R2:W-:Y:S01]  /*1b40*/  STL.128 [R1+0x360], R4 ;  /* 0x0003600401007387 */ /* 0x0005e20000100c00 */
[----:B------:R-:W-:-:S02]  /*1b50*/  IMAD.MOV.U32 R15, RZ, RZ, 0x1e0a0a14 ;  /* 0x1e0a0a14ff0f7424 */ /* 0x000fc400078e00ff */
[----:B0-----:R-:W-:Y:S02]  /*1b60*/  HFMA2 R16, -RZ, RZ, -0.0002777576446533203125, -0.0003054141998291015625 ;  /* 0x8c8d8d01ff107431 */ /* 0x001fe400000001ff */
[----:B------:R-:W-:Y:S01]  /*1b70*/  IMAD.MOV.U32 R17, RZ, RZ, 0x64d5d5b1 ;  /* 0x64d5d5b1ff117424 */ /* 0x000fe200078e00ff */
[----:B------:R0:W-:Y:S01]  /*1b80*/  STL.128 [R1+0x380], R12 ;  /* 0x0003800c01007387 */ /* 0x0001e20000100c00 */
[----:B------:R-:W-:Y:S01]  /*1b90*/  IMAD.MOV.U32 R18, RZ, RZ, -0x2db1b164 ;  /* 0xd24e4e9cff127424 */ /* 0x000fe200078e00ff */
[----:B------:R-:W-:Y:S01]  /*1ba0*/  MOV R19, 0xe0a9a949 ;  /* 0xe0a9a94900137802 */ /* 0x000fe20000000f00 */
[----:B-1----:R-:W-:Y:S01]  /*1bb0*/  IMAD.MOV.U32 R8, RZ, RZ, -0x509a9a36 ;  /* 0xaf6565caff087424 */ /* 0x002fe200078e00ff */
[----:B------:R-:W-:Y:S01]  /*1bc0*/  MOV R9, 0x8e7a7af4 ;  /* 0x8e7a7af400097802 */ /* 0x000fe20000000f00 */
[----:B------:R-:W-:Y:S02]  /*1bd0*/  IMAD.MOV.U32 R10, RZ, RZ, -0x165151b9 ;  /* 0xe9aeae47ff0a7424 */ /* 0x000fe400078e00ff */
[----:B------:R1:W-:Y:S01]  /*1be0*/  STL.128 [R1+0x3d0], R16 ;  /* 0x0003d01001007387 */ /* 0x0003e20000100c00 */
[----:B--2---:R-:W-:-:S02]  /*1bf0*/  HFMA2 R4, -RZ, RZ, 368.5, -3.310546875 ;  /* 0x5dc2c29fff047431 */ /* 0x004fc400000001ff */
[----:B------:R-:W-:Y:S01]  /*1c00*/  IMAD.MOV.U32 R11, RZ, RZ, 0x18080810 ;  /* 0x18080810ff0b7424 */ /* 0x000fe200078e00ff */
[----:B------:R-:W-:Y:S01]  /*1c10*/  MOV R7, 0xa66262c4 ;  /* 0xa66262c400077802 */ /* 0x000fe20000000f00 */
[----:B------:R-:W-:Y:S02]  /*1c20*/  IMAD.MOV.U32 R5, RZ, RZ, 0x6ed3d3bd ;  /* 0x6ed3d3bdff057424 */ /* 0x000fe400078e00ff */
[----:B------:R-:W-:Y:S01]  /*1c30*/  IMAD.MOV.U32 R6, RZ, RZ, -0x105353bd ;  /* 0xefacac43ff067424 */ /* 0x000fe200078e00ff */
[----:B0-----:R-:W-:Y:S01]  /*1c40*/  MOV R13, 0x43c8c88b ;  /* 0x43c8c88b000d7802 */ /* 0x001fe20000000f00 */
[----:B------:R-:W-:Y:S01]  /*1c50*/  IMAD.MOV.U32 R12, RZ, RZ, 0x32e7e7d5 ;  /* 0x32e7e7d5ff0c7424 */ /* 0x000fe200078e00ff */
[----:B------:R0:W-:Y:S01]  /*1c60*/  STL.128 [R1+0x3f0], R8 ;  /* 0x0003f00801007387 */ /* 0x0001e20000100c00 */
[----:B------:R-:W-:Y:S02]  /*1c70*/  IMAD.MOV.U32 R14, RZ, RZ, 0x5937376e ;  /* 0x5937376eff0e7424 */ /* 0x000fe400078e00ff */
[----:B------:R-:W-:Y:S01]  /*1c80*/  IMAD.MOV.U32 R15, RZ, RZ, -0x48929226 ;  /* 0xb76d6ddaff0f7424 */ /* 0x000fe200078e00ff */
[----:B------:R2:W-:Y:S01]  /*1c90*/  STL.128 [R1+0x3a0], R4 ;  /* 0x0003a00401007387 */ /* 0x0005e20000100c00 */
[----:B-1----:R-:W-:-:S03]  /*1ca0*/  HFMA2 R18, -RZ, RZ, -7.703125, -0.278076171875 ;  /* 0xc7b4b473ff127431 */ /* 0x002fc600000001ff */
[----:B------:R1:W-:Y:S01]  /*1cb0*/  STL.128 [R1+0x3c0], R12 ;  /* 0x0003c00c01007387 */ /* 0x0003e20000100c00 */
[----:B------:R-:W-:Y:S02]  /*1cc0*/  IMAD.MOV.U32 R16, RZ, RZ, 0x241c1c38 ;  /* 0x241c1c38ff107424 */ /* 0x000fe400078e00ff */
[----:B------:R-:W-:Y:S02]  /*1cd0*/  IMAD.MOV.U32 R17, RZ, RZ, -0xe5959a9 ;  /* 0xf1a6a657ff117424 */ /* 0x000fe400078e00ff */
[----:B------:R-:W-:Y:S02]  /*1ce0*/  IMAD.MOV.U32 R19, RZ, RZ, 0x51c6c697 ;  /* 0x51c6c697ff137424 */ /* 0x000fe400078e00ff */
[----:B0-----:R-:W-:Y:S02]  /*1cf0*/  HFMA2 R8, -RZ, RZ, -338.75, 15.171875 ;  /* 0xdd4b4b96ff087431 */ /* 0x001fe400000001ff */
[----:B------:R-:W-:Y:S01]  /*1d00*/  IMAD.MOV.U32 R9, RZ, RZ, -0x2342429f ;  /* 0xdcbdbd61ff097424 */ /* 0x000fe200078e00ff */
[----:B------:R-:W-:Y:S01]  /*1d10*/  MOV R11, 0x858a8a0f ;  /* 0x858a8a0f000b7802 */ /* 0x000fe20000000f00 */
[----:B------:R-:W-:-:S02]  /*1d20*/  IMAD.MOV.U32 R10, RZ, RZ, -0x797474f3 ;  /* 0x868b8b0dff0a7424 */ /* 0x000fc400078e00ff */
[----:B--2---:R-:W-:Y:S02]  /*1d30*/  HFMA2 R6, -RZ, RZ, 0.0001213550567626953125, -20272 ;  /* 0x07f4f4f3ff067431 */ /* 0x004fe400000001ff */
[----:B------:R-:W-:Y:S01]  /*1d40*/  IMAD.MOV.U32 R4, RZ, RZ, -0x4b939328 ;  /* 0xb46c6cd8ff047424 */ /* 0x000fe200078e00ff */
[----:B------:R0:W-:Y:S01]  /*1d50*/  STL.128 [R1+0x410], R16 ;  /* 0x0004101001007387 */ /* 0x0001e20000100c00 */
[----:B------:R-:W-:Y:S02]  /*1d60*/  IMAD.MOV.U32 R5, RZ, RZ, -0x5a9a954 ;  /* 0xfa5656acff057424 */ /* 0x000fe400078e00ff */
[----:B-1----:R-:W-:Y:S02]  /*1d70*/  HFMA2 R12, -RZ, RZ, -91.625, -0.80419921875 ;  /* 0xd5baba6fff0c7431 */ /* 0x002fe400000001ff */
[----:B------:R-:W-:Y:S01]  /*1d80*/  IMAD.MOV.U32 R13, RZ, RZ, -0x77878710 ;  /* 0x887878f0ff0d7424 */ /* 0x000fe200078e00ff */
[----:B------:R-:W-:Y:S01]  /*1d90*/  MOV R15, 0x722e2e5c ;  /* 0x722e2e5c000f7802 */ /* 0x000fe20000000f00 */
[----:B------:R-:W-:Y:S01]  /*1da0*/  IMAD.MOV.U32 R14, RZ, RZ, 0x6f25254a ;  /* 0x6f25254aff0e7424 */ /* 0x000fe200078e00ff */
        /* <DEDUP_REMOVED lines=8> */
[----:B-1----:R-:W-:-:S02]  /*1e30*/  HFMA2 R10, -RZ, RZ, 0.0277862548828125, 0.00510406494140625 ;  /* 0x271d1d3aff0a7431 */ /* 0x002fc400000001ff */
[----:B------:R-:W-:Y:S02]  /*1e40*/  IMAD.MOV.U32 R8, RZ, RZ, -0x6e7979e9 ;  /* 0x91868617ff087424 */ /* 0x000fe400078e00ff */
[----:B------:R-:W-:Y:S02]  /*1e50*/  IMAD.MOV.U32 R9, RZ, RZ, 0x58c1c199 ;  /* 0x58c1c199ff097424 */ /* 0x000fe400078e00ff */
[----:B--2---:R-:W-:Y:S02]  /*1e60*/  HFMA2 R14, -RZ, RZ, -4.70703125, -0.340087890625 ;  /* 0xc4b5b571ff0e7431 */ /* 0x004fe400000001ff */
[----:B------:R-:W-:Y:S01]  /*1e70*/  IMAD.MOV.U32 R12, RZ, RZ, -0x6f8f8f20 ;  /* 0x907070e0ff0c7424 */ /* 0x000fe200078e00ff */
[----:B------:R0:W-:Y:S01]  /*1e80*/  STL.128 [R1+0x450], R16 ;  /* 0x0004501001007387 */ /* 0x0001e20000100c00 */
[----:B------:R-:W-:Y:S01]  /*1e90*/  IMAD.MOV.U32 R13, RZ, RZ, 0x423e3e7c ;  /* 0x423e3e7cff0d7424 */ /* 0x000fe200078e00ff */
[----:B---3--:R-:W-:Y:S01]  /*1ea0*/  MOV R5, 0x7cdddda1 ;  /* 0x7cdddda100057802 */ /* 0x008fe20000000f00 */
[----:B------:R-:W-:-:S02]  /*1eb0*/  IMAD.MOV.U32 R4, RZ, RZ, 0x23e8e8cb ;  /* 0x23e8e8cbff047424 */ /* 0x000fc400078e00ff */
[----:B------:R-:W-:Y:S02]  /*1ec0*/  IMAD.MOV.U32 R6, RZ, RZ, -0x638b8b18 ;  /* 0x9c7474e8ff067424 */ /* 0x000fe400078e00ff */
[----:B------:R-:W-:Y:S02]  /*1ed0*/  IMAD.MOV.U32 R7, RZ, RZ, 0x211f1f3e ;  /* 0x211f1f3eff077424 */ /* 0x000fe400078e00ff */
[----:B------:R-:W-:Y:S02]  /*1ee0*/  IMAD.MOV.U32 R15, RZ, RZ, -0x55999934 ;  /* 0xaa6666ccff0f7424 */ /* 0x000fe400078e00ff */
[----:B------:R-:W-:Y:S01]  /*1ef0*/  IMAD.MOV.U32 R11, RZ, RZ, -0x466161d9 ;  /* 0xb99e9e27ff0b7424 */ /* 0x000fe200078e00ff */
[----:B------:R1:W-:Y:S01]  /*1f00*/  STL.128 [R1+0x420], R4 ;  /* 0x0004200401007387 */ /* 0x0003e20000100c00 */
[----:B0-----:R-:W-:-:S03]  /*1f10*/  HFMA2 R16, -RZ, RZ, -0.92626953125, 2980 ;  /* 0xbb6969d2ff107431 */ /* 0x001fc600000001ff */
[----:B------:R0:W-:Y:S01]  /*1f20*/  STL.128 [R1+0x440], R12 ;  /* 0x0004400c01007387 */ /* 0x0001e20000100c00 */
[----:B------:R-:W-:Y:S01]  /*1f30*/  IMAD.MOV.U32 R17, RZ, RZ, 0x70d9d9a9 ;  /* 0x70d9d9a9ff117424 */ /* 0x000fe200078e00ff */
[----:B------:R-:W-:Y:S01]  /*1f40*/  MOV R19, 0xa7949433 ;  /* 0xa794943300137802 */ /* 0x000fe20000000f00 */
[----:B------:R-:W-:Y:S01]  /*1f50*/  IMAD.MOV.U32 R18, RZ, RZ, -0x767171f9 ;  /* 0x898e8e07ff127424 */ /* 0x000fe200078e00ff */
[----:B------:R2:W-:Y:S04]  /*1f60*/  STL.128 [R1+0x470], R8 ;  /* 0x0004700801007387 */ /* 0x0005e80000100c00 */
[----:B------:R3:W-:Y:S01]  /*1f70*/  STL.128 [R1+0x490], R16 ;  /* 0x0004901001007387 */ /* 0x0007e20000100c00 */
[----:B-1----:R-:W-:Y:S02]  /*1f80*/  HFMA2 R4, -RZ, RZ, -0.01441192626953125, 737 ;  /* 0xa36161c2ff047431 */ /* 0x002fe400000001ff */
[----:B------:R-:W-:Y:S01]  /*1f90*/  IMAD.MOV.U32 R5, RZ, RZ, 0x5f35356a ;  /* 0x5f35356aff057424 */ /* 0x000fe200078e00ff */
[----:B------:R-:W-:Y:S01]  /*1fa0*/  MOV R7, 0xd0b9b969 ;  /* 0xd0b9b96900077802 */ /* 0x000fe20000000f00 */
[----:B------:R-:W-:-:S02]  /*1fb0*/  IMAD.MOV.U32 R6, RZ, RZ, -0x6a8a852 ;  /* 0xf95757aeff067424 */ /* 0x000fc400078e00ff */
[----:B0-----:R-:W-:Y:S01]  /*1fc0*/  IMAD.MOV.U32 R12, RZ, RZ, 0x38e1e1d9 ;  /* 0x38e1e1d9ff0c7424 */ /* 0x001fe200078e00ff */
[----:B------:R-:W-:Y:S01]  /*1fd0*/  MOV R13, 0x13f8f8eb ;  /* 0x13f8f8eb000d7802 */ /* 0x000fe20000000f00 */
[----:B------:R-:W-:Y:S01]  /*1fe0*/  IMAD.MOV.U32 R14, RZ, RZ, -0x4c6767d5 ;  /* 0xb398982bff0e7424 */ /* 0x000fe200078e00ff */
[----:B------:R0:W-:Y:S01]  /*1ff0*/  STL.128 [R1+0x460], R4 ;  /* 0x0004600401007387 */ /* 0x0001e20000100c00 */
[----:B------:R-:W-:Y:S01]  /*2000*/  IMAD.MOV.U32 R15, RZ, RZ, 0x33111122 ;  /* 0x33111122ff0f7424 */ /* 0x000fe200078e00ff */
[----:B--2---:R-:W-:Y:S01]  /*2010*/  MOV R9, 0xff5555aa ;  /* 0xff5555aa00097802 */ /* 0x004fe20000000f00 */
[----:B------:R-:W-:Y:S02]  /*2020*/  IMAD.MOV.U32 R8, RZ, RZ, 0x49cece87 ;  /* 0x49cece87ff087424 */ /* 0x000fe400078e00ff */
[----:B------:R-:W-:Y:S01]  /*2030*/  IMAD.MOV.U32 R10, RZ, RZ, 0x78282850 ;  /* 0x78282850ff0a7424 */ /* 0x000fe200078e00ff */
[----:B------:R1:W-:Y:S01]  /*2040*/  STL.128 [R1+0x480], R12 ;  /* 0x0004800c01007387 */ /* 0x0003e20000100c00 */
[----:B------:R-:W-:-:S02]  /*2050*/  IMAD.MOV.U32 R11, RZ, RZ, 0x7adfdfa5 ;  /* 0x7adfdfa5ff0b7424 */ /* 0x000fc400078e00ff */
[----:B---3--:R-:W-:Y:S02]  /*2060*/  HFMA2 R18, -RZ, RZ, -6.2578125, 3.2578125 ;  /* 0xc6424284ff127431 */ /* 0x008fe400000001ff */
[----:B------:R-:W-:Y:S02]  /*2070*/  IMAD.MOV.U32 R16, RZ, RZ, -0x2540409b ;  /* 0xdabfbf65ff107424 */ /* 0x000fe400078e00ff */
[----:B------:R-:W-:Y:S01]  /*2080*/  IMAD.MOV.U32 R17, RZ, RZ, 0x31e6e6d7 ;  /* 0x31e6e6d7ff117424 */ /* 0x000fe200078e00ff */
[----:B------:R2:W-:Y:S01]  /*2090*/  STL.128 [R1+0x4b0], R8 ;  /* 0x0004b00801007387 */ /* 0x0005e20000100c00 */
[----:B------:R-:W-:Y:S02]  /*20a0*/  IMAD.MOV.U32 R19, RZ, RZ, -0x47979730 ;  /* 0xb86868d0ff137424 */ /* 0x000fe400078e00ff */
[----:B0-----:R-:W-:Y:S02]  /*20b0*/  HFMA2 R6, -RZ, RZ, -0.000796794891357421875, -0.00010806322097778320312 ;  /* 0x92878715ff067431 */ /* 0x001fe400000001ff */
[----:B------:R-:W-:Y:S01]  /*20c0*/  IMAD.MOV.U32 R4, RZ, RZ, -0x496464d3 ;  /* 0xb69b9b2dff047424 */ /* 0x000fe200078e00ff */
[----:B------:R0:W-:Y:S01]  /*20d0*/  STL.128 [R1+0x4d0], R16 ;  /* 0x0004d01001007387 */ /* 0x0001e20000100c00 */
[----:B------:R-:W-:-:S02]  /*20e0*/  IMAD.MOV.U32 R5, RZ, RZ, 0x221e1e3c ;  /* 0x221e1e3cff057424 */ /* 0x000fc400078e00ff */
[----:B------:R-:W-:Y:S02]  /*20f0*/  IMAD.MOV.U32 R7, RZ, RZ, 0x20e9e9c9 ;  /* 0x20e9e9c9ff077424 */ /* 0x000fe400078e00ff */
[----:B-1----:R-:W-:Y:S02]  /*2100*/  HFMA2 R12, -RZ, RZ, -0.00046062469482421875, -0.0002448558807373046875 ;  /* 0x8f8c8c03ff0c7431 */ /* 0x002fe400000001ff */
[----:B------:R-:W-:Y:S01]  /*2110*/  IMAD.MOV.U32 R13, RZ, RZ, -0x75e5ea7 ;  /* 0xf8a1a159ff0d7424 */ /* 0x000fe200078e00ff */
[----:B------:R-:W-:Y:S01]  /*2120*/  MOV R15, 0x170d0d1a ;  /* 0x170d0d1a000f7802 */ /* 0x000fe20000000f00 */
[----:B------:R-:W-:Y:S01]  /*2130*/  IMAD.MOV.U32 R14, RZ, RZ, -0x7f7676f7 ;  /* 0x80898909ff0e7424 */ /* 0x000fe200078e00ff */
[----:B------:R1:W-:Y:S01]  /*2140*/  STL.128 [R1+0x4a0], R4 ;  /* 0x0004a00401007387 */ /* 0x0003e20000100c00 */
[----:B--2---:R-:W-:Y:S02]  /*2150*/  HFMA2 R8, -RZ, RZ, -15.375, -0.1400146484375 ;  /* 0xcbb0b07bff087431 */ /* 0x004fe400000001ff */
[----:B------:R-:W-:Y:S01]  /*2160*/  IMAD.MOV.U32 R9, RZ, RZ, -0x3abab58 ;  /* 0xfc5454a8ff097424 */ /* 0x000fe200078e00ff */
[----:B------:R-:W-:Y:S01]  /*2170*/  MOV R11, 0x3a16162c ;  /* 0x3a16162c000b7802 */ /* 0x000fe20000000f00 */
[----:B------:R-:W-:Y:S01]  /*2180*/  IMAD.MOV.U32 R10, RZ, RZ, -0x29444493 ;  /* 0xd6bbbb6dff0a7424 */ /* 0x000fe200078e00ff */
[----:B------:R2:W-:Y:S01]  /*2190*/  STL.128 [R1+0x4c0], R12 ;  /* 0x0004c00c01007387 */ /* 0x0005e20000100c00 */
[----:B0-----:R-:W-:Y:S01]  /*21a0*/  IMAD.MOV.U32 R16, RZ, RZ, -0xd0d00f3 ;  /* 0xf2f2ff0dff107424 */ /* 0x001fe200078e00ff */
[----:B------:R-:W-:Y:S01]  /*21b0*/  MOV R17, 0x6b6bd6bd ;  /* 0x6b6bd6bd00117802 */ /* 0x000fe20000000f00 */
[----:B------:R-:W-:Y:S01]  /*21c0*/  IMAD.MOV.U32 R18, RZ, RZ, 0x6f6fdeb1 ;  /* 0x6f6fdeb1ff127424 */ /* 0x000fe200078e00ff */
[----:B------:R0:W-:Y:S01]  /*21d0*/  STL.128 [R1+0x4f0], R8 ;  /* 0x0004f00801007387 */ /* 0x0001e20000100c00 */
[----:B------:R-:W-:-:S02]  /*21e0*/  IMAD.MOV.U32 R19, RZ, RZ, -0x3a3a6eac ;  /* 0xc5c59154ff137424 */ /* 0x000fc400078e00ff */
[----:B-1----:R-:W-:Y:S01]  /*21f0*/  IMAD.MOV.U32 R4, RZ, RZ, -0x3cbebe7e ;  /* 0xc3414182ff047424 */ /* 0x002fe200078e00ff */
[----:B------:R-:W-:Y:S01]  /*2200*/  MOV R5, 0xb0999929 ;  /* 0xb099992900057802 */ /* 0x000fe20000000f00 */
[----:B------:R-:W-:Y:S01]  /*2210*/  IMAD.MOV.U32 R6, RZ, RZ, 0x772d2d5a ;  /* 0x772d2d5aff067424 */ /* 0x000fe200078e00ff */
[----:B------:R1:W-:Y:S01]  /*2220*/  STL.128 [R1+0x510], R16 ;  /* 0x0005101001007387 */ /* 0x0003e20000100c00 */
[----:B------:R-:W-:Y:S02]  /*2230*/  IMAD.MOV.U32 R7, RZ, RZ, 0x110f0f1e ;  /* 0x110f0f1eff077424 */ /* 0x000fe400078e00ff */
[----:B--2---:R-:W-:Y:S02]  /*2240*/  HFMA2 R14, -RZ, RZ, 30576, -6756 ;  /* 0x7777ee99ff0e7431 */ /* 0x004fe400000001ff */
[----:B------:R-:W-:Y:S02]  /*2250*/  IMAD.MOV.U32 R12, RZ, RZ, 0x6363c6a5 ;  /* 0x6363c6a5ff0c7424 */ /* 0x000fe400078e00ff */
[----:B------:R-:W-:Y:S01]  /*2260*/  IMAD.MOV.U32 R13, RZ, RZ, 0x7c7cf884 ;  /* 0x7c7cf884ff0d7424 */ /* 0x000fe200078e00ff */
[----:B------:R2:W-:Y:S01]  /*2270*/  STL.128 [R1+0x4e0], R4 ;  /* 0x0004e00401007387 */ /* 0x0005e20000100c00 */
[----:B0-----:R-:W-:-:S02]  /*2280*/  HFMA2 R10, -RZ, RZ, -0.059906005859375, 23.59375 ;  /* 0xabab4de6ff0a7431 */ /* 0x001fc400000001ff */
[----:B------:R-:W-:Y:S02]  /*2290*/  IMAD.MOV.U32 R15, RZ, RZ, 0x7b7bf68d ;  /* 0x7b7bf68dff0f7424 */ /* 0x000fe400078e00ff */
[----:B------:R-:W-:Y:S02]  /*22a0*/  IMAD.MOV.U32 R8, RZ, RZ, -0x10118e7 ;  /* 0xfefee719ff087424 */ /* 0x000fe400078e00ff */
[----:B------:R-:W-:Y:S01]  /*22b0*/  IMAD.MOV.U32 R9, RZ, RZ, -0x28284a9e ;  /* 0xd7d7b562ff097424 */ /* 0x000fe200078e00ff */
[----:B------:R0:W-:Y:S01]  /*22c0*/  STL.128 [R1+0x500], R12 ;  /* 0x0005000c01007387 */ /* 0x0001e20000100c00 */
[----:B------:R-:W-:Y:S02]  /*22d0*/  IMAD.MOV.U32 R11, RZ, RZ, 0x7676ec9a ;  /* 0x7676ec9aff0b7424 */ /* 0x000fe400078e00ff */
[----:B-1----:R-:W-:Y:S02]  /*22e0*/  HFMA2 R16, -RZ, RZ, -57152, -7252 ;  /* 0xfafaef15ff107431 */ /* 0x002fe400000001ff */
[----:B------:R-:W-:Y:S01]  /*22f0*/  IMAD.MOV.U32 R17, RZ, RZ, 0x5959b2eb ;  /* 0x5959b2ebff117424 */ /* 0x000fe200078e00ff */
[----:B------:R-:W-:Y:S01]  /*2300*/  MOV R19, 0xf0f0fb0b ;  /* 0xf0f0fb0b00137802 */ /* 0x000fe20000000f00 */
[----:B------:R-:W-:Y:S01]  /*2310*/  IMAD.MOV.U32 R18, RZ, RZ, 0x47478ec9 ;  /* 0x47478ec9ff127424 */ /* 0x000fe200078e00ff */
[----:B------:R1:W-:Y:S01]  /*2320*/  STL.128 [R1+0x530], R8 ;  /* 0x0005300801007387 */ /* 0x0003e20000100c00 */
[----:B--2---:R-:W-:-:S02]  /*2330*/  HFMA2 R4, -RZ, RZ, 0.130859375, 552 ;  /* 0x30306050ff047431 */ /* 0x004fc400000001ff */
[----:B------:R-:W-:Y:S01]  /*2340*/  IMAD.MOV.U32 R5, RZ, RZ, 0x1010203 ;  /* 0x01010203ff057424 */ /* 0x000fe200078e00ff */
[----:B------:R-:W-:Y:S01]  /*2350*/  MOV R7, 0x2b2b567d ;  /* 0x2b2b567d00077802 */ /* 0x000fe20000000f00 */
[----:B------:R-:W-:Y:S01]  /*2360*/  IMAD.MOV.U32 R6, RZ, RZ, 0x6767cea9 ;  /* 0x6767cea9ff067424 */ /* 0x000fe200078e00ff */
[----:B------:R2:W-:Y:S01]  /*2370*/  STL.128 [R1+0x550], R16 ;  /* 0x0005501001007387 */ /* 0x0005e20000100c00 */
[----:B0-----:R-:W-:Y:S01]  /*2380*/  IMAD.MOV.U32 R12, RZ, RZ, -0x353570bb ;  /* 0xcaca8f45ff0c7424 */ /* 0x001fe200078e00ff */
[----:B------:R-:W-:Y:S01]  /*2390*/  MOV R13, 0x82821f9d ;  /* 0x82821f9d000d7802 */ /* 0x000fe20000000f00 */
[----:B------:R-:W-:Y:S01]  /*23a0*/  IMAD.MOV.U32 R14, RZ, RZ, -0x363676c0 ;  /* 0xc9c98940ff0e7424 */ /* 0x000fe200078e00ff */
[----:B------:R0:W-:Y:S01]  /*23b0*/  STL.128 [R1+0x520], R4 ;  /* 0x0005200401007387 */ /* 0x0001e20000100c00 */
[----:B------:R-:W-:Y:S02]  /*23c0*/  IMAD.MOV.U32 R15, RZ, RZ, 0x7d7dfa87 ;  /* 0x7d7dfa87ff0f7424 */ /* 0x000fe400078e00ff */
[----:B-1----:R-:W-:Y:S01]  /*23d0*/  IMAD.MOV.U32 R8, RZ, RZ, -0x6363dc41 ;  /* 0x9c9c23bfff087424 */ /* 0x002fe200078e00ff */
[----:B------:R-:W-:Y:S01]  /*23e0*/  MOV R9, 0xa4a453f7 ;  /* 0xa4a453f700097802 */ /* 0x000fe20000000f00 */
[----:B------:R-:W-:Y:S01]  /*23f0*/  IMAD.MOV.U32 R10, RZ, RZ, 0x7272e496 ;  /* 0x7272e496ff0a7424 */ /* 0x000fe200078e00ff */
[----:B------:R1:W-:Y:S01]  /*2400*/  STL.128 [R1+0x540], R12 ;  /* 0x0005400c01007387 */ /* 0x0003e20000100c00 */
[----:B------:R-:W-:-:S02]  /*2410*/  IMAD.MOV.U32 R11, RZ, RZ, -0x3f3f64a5 ;  /* 0xc0c09b5bff0b7424 */ /* 0x000fc400078e00ff */
[----:B--2---:R-:W-:Y:S02]  /*2420*/  HFMA2 R18, -RZ, RZ, -32624, -20512 ;  /* 0xf7f7f502ff127431 */ /* 0x004fe400000001ff */
[----:B------:R-:W-:Y:S01]  /*2430*/  IMAD.MOV.U32 R16, RZ, RZ, 0x36366c5a ;  /* 0x36366c5aff107424 */ /* 0x000fe200078e00ff */
[----:B------:R2:W-:Y:S01]  /*2440*/  STL.128 [R1+0x570], R8 ;  /* 0x0005700801007387 */ /* 0x0005e20000100c00 */
[----:B------:R-:W-:Y:S02]  /*2450*/  IMAD.MOV.U32 R17, RZ, RZ, 0x3f3f7e41 ;  /* 0x3f3f7e41ff117424 */ /* 0x000fe400078e00ff */
[----:B------:R-:W-:Y:S02]  /*2460*/  IMAD.MOV.U32 R19, RZ, RZ, -0x33337cb1 ;  /* 0xcccc834fff137424 */ /* 0x000fe400078e00ff */
[----:B0-----:R-:W-:Y:S02]  /*2470*/  HFMA2 R6, -RZ, RZ, -0.0129547119140625, 511.25 ;  /* 0xa2a25ffdff067431 */ /* 0x001fe400000001ff */
[----:B------:R-:W-:-:S02]  /*2480*/  IMAD.MOV.U32 R4, RZ, RZ, -0x5252be14 ;  /* 0xadad41ecff047424 */ /* 0x000fc400078e00ff */
[----:B------:R-:W-:Y:S01]  /*2490*/  IMAD.MOV.U32 R5, RZ, RZ, -0x2b2b4c99 ;  /* 0xd4d4b367ff057424 */ /* 0x000fe200078e00ff */
[----:B------:R0:W-:Y:S01]  /*24a0*/  STL.128 [R1+0x590], R16 ;  /* 0x0005901001007387 */ /* 0x0001e20000100c00 */
[----:B------:R-:W-:Y:S02]  /*24b0*/  IMAD.MOV.U32 R7, RZ, RZ, -0x5050ba16 ;  /* 0xafaf45eaff077424 */ /* 0x000fe400078e00ff */
[----:B-1----:R-:W-:Y:S02]  /*24c0*/  HFMA2 R12, -RZ, RZ, -0.482177734375, 23584 ;  /* 0xb7b775c2ff0c7431 */ /* 0x002fe400000001ff */
[----:B------:R-:W-:Y:S01]  /*24d0*/  IMAD.MOV.U32 R13, RZ, RZ, -0x2021ee4 ;  /* 0xfdfde11cff0d7424 */ /* 0x000fe200078e00ff */
[----:B------:R-:W-:Y:S01]  /*24e0*/  MOV R15, 0x26264c6a ;  /* 0x26264c6a000f7802 */ /* 0x000fe20000000f00 */
[----:B------:R-:W-:Y:S01]  /*24f0*/  IMAD.MOV.U32 R14, RZ, RZ, -0x6c6cc252 ;  /* 0x93933daeff0e7424 */ /* 0x000fe200078e00ff */
[----:B------:R1:W-:Y:S01]  /*2500*/  STL.128 [R1+0x560], R4 ;  /* 0x0005600401007387 */ /* 0x0003e20000100c00 */
[----:B--2---:R-:W-:-:S02]  /*2510*/  HFMA2 R8, -RZ, RZ, 11144, -841.5 ;  /* 0x7171e293ff087431 */ /* 0x004fc400000001ff */
        /* <DEDUP_REMOVED lines=8> */
[----:B------:R-:W-:Y:S02]  /*25a0*/  IMAD.MOV.U32 R19, RZ, RZ, -0x6565d04b ;  /* 0x9a9a2fb5ff137424 */ /* 0x000fe400078e00ff */
[----:B-1----:R-:W-:Y:S01]  /*25b0*/  IMAD.MOV.U32 R4, RZ, RZ, 0x3434685c ;  /* 0x3434685cff047424 */ /* 0x002fe200078e00ff */
[----:B------:R-:W-:Y:S01]  /*25c0*/  MOV R5, 0xa5a551f4 ;  /* 0xa5a551f400057802 */ /* 0x000fe20000000f00 */
[----:B------:R-:W-:Y:S01]  /*25d0*/  IMAD.MOV.U32 R6, RZ, RZ, -0x1a1a2ecc ;  /* 0xe5e5d134ff067424 */ /* 0x000fe200078e00ff */
[----:B------:R1:W-:Y:S01]  /*25e0*/  STL.128 [R1+0x5d0], R16 ;  /* 0x0005d01001007387 */ /* 0x0003e20000100c00 */
[----:B------:R-:W-:-:S02]  /*25f0*/  IMAD.MOV.U32 R7, RZ, RZ, -0xe0e06f8 ;  /* 0xf1f1f908ff077424 */ /* 0x000fc400078e00ff */
[----:B--2---:R-:W-:Y:S02]  /*2600*/  HFMA2 R14, -RZ, RZ, 0.01393890380859375, 6.39453125 ;  /* 0x23234665ff0e7431 */ /* 0x004fe400000001ff */
[----:B------:R-:W-:Y:S02]  /*2610*/  IMAD.MOV.U32 R12, RZ, RZ, 0x404080c ;  /* 0x0404080cff0c7424 */ /* 0x000fe400078e00ff */
[----:B------:R-:W-:Y:S01]  /*2620*/  IMAD.MOV.U32 R13, RZ, RZ, -0x38386aae ;  /* 0xc7c79552ff0d7424 */ /* 0x000fe200078e00ff */
[----:B------:R2:W-:Y:S01]  /*2630*/  STL.128 [R1+0x5a0], R4 ;  /* 0x0005a00401007387 */ /* 0x0005e20000100c00 */
[----:B------:R-:W-:Y:S02]  /*2640*/  IMAD.MOV.U32 R15, RZ, RZ, -0x3c3c62a2 ;  /* 0xc3c39d5eff0f7424 */ /* 0x000fe400078e00ff */
[----:B0-----:R-:W-:Y:S01]  /*2650*/  IMAD.MOV.U32 R8, RZ, RZ, -0x141432da ;  /* 0xebebcd26ff087424 */ /* 0x001fe200078e00ff */
[----:B------:R-:W-:Y:S01]  /*2660*/  MOV R10, 0xb2b27fcd ;  /* 0xb2b27fcd000a7802 */ /* 0x000fe20000000f00 */
[----:B------:R-:W-:Y:S01]  /*2670*/  IMAD.MOV.U32 R9, RZ, RZ, 0x27274e69 ;  /* 0x27274e69ff097424 */ /* 0x000fe200078e00ff */
[----:B------:R0:W-:Y:S01]  /*2680*/  STL.128 [R1+0x5c0], R12 ;  /* 0x0005c00c01007387 */ /* 0x0001e20000100c00 */
[----:B------:R-:W-:-:S02]  /*2690*/  IMAD.MOV.U32 R11, RZ, RZ, 0x7575ea9f ;  /* 0x7575ea9fff0b7424 */ /* 0x000fc400078e00ff */
[----:B-1----:R-:W-:Y:S01]  /*26a0*/  HFMA2 R19, -RZ, RZ, -0.009033203125, 255.375 ;  /* 0xa0a05bfbff137431 */ /* 0x002fe200000001ff */
[----:B------:R-:W-:Y:S01]  /*26b0*/  MOV R16, 0x1b1b362d ;  /* 0x1b1b362d00107802 */ /* 0x000fe20000000f00 */
[----:B------:R-:W-:Y:S01]  /*26c0*/  IMAD.MOV.U32 R17, RZ, RZ, 0x6e6edcb2 ;  /* 0x6e6edcb2ff117424 */ /* 0x000fe200078e00ff */
[----:B------:R1:W-:Y:S01]  /*26d0*/  STL.128 [R1+0x5f0], R8 ;  /* 0x0005f00801007387 */ /* 0x0003e20000100c00 */
[----:B------:R-:W-:Y:S02]  /*26e0*/  IMAD.MOV.U32 R18, RZ, RZ, 0x5a5ab4ee ;  /* 0x5a5ab4eeff127424 */ /* 0x000fe400078e00ff */
[----:B--2---:R-:W-:Y:S02]  /*26f0*/  HFMA2 R4, -RZ, RZ, 0.00010722875595092773438, 0.0003683567047119140625 ;  /* 0x07070e09ff047431 */ /* 0x004fe400000001ff */
[----:B------:R-:W-:Y:S01]  /*2700*/  IMAD.MOV.U32 R5, RZ, RZ, 0x12122436 ;  /* 0x12122436ff057424 */ /* 0x000fe200078e00ff */
[----:B------:R-:W-:Y:S01]  /*2710*/  MOV R7, 0xe2e2df3d ;  /* 0xe2e2df3d00077802 */ /* 0x000fe20000000f00 */
[----:B------:R-:W-:Y:S01]  /*2720*/  IMAD.MOV.U32 R6, RZ, RZ, -0x7f7fe465 ;  /* 0x80801b9bff067424 */ /* 0x000fe200078e00ff */
[----:B------:R2:W-:Y:S01]  /*2730*/  STL.128 [R1+0x610], R16 ;  /* 0x0006101001007387 */ /* 0x0005e20000100c00 */
[----:B0-----:R-:W-:-:S02]  /*2740*/  HFMA2 R13, -RZ, RZ, -5.3584575653076171875e-05, 0.00548553466796875 ;  /* 0x83831d9eff0d7431 */ /* 0x001fc400000001ff */
[----:B------:R-:W-:Y:S01]  /*2750*/  IMAD.MOV.U32 R12, RZ, RZ, 0x909121b ;  /* 0x0909121bff0c7424 */ /* 0x000fe200078e00ff */
[----:B------:R0:W-:Y:S01]  /*2760*/  STL.128 [R1+0x5e0], R4 ;  /* 0x0005e00401007387 */ /* 0x0001e20000100c00 */
[----:B------:R-:W-:Y:S02]  /*2770*/  IMAD.MOV.U32 R14, RZ, RZ, 0x2c2c5874 ;  /* 0x2c2c5874ff0e7424 */ /* 0x000fe400078e00ff */
[----:B------:R-:W-:Y:S02]  /*2780*/  IMAD.MOV.U32 R15, RZ, RZ, 0x1a1a342e ;  /* 0x1a1a342eff0f7424 */ /* 0x000fe400078e00ff */
[----:B-1----:R-:W-:Y:S02]  /*2790*/  HFMA2 R9, -RZ, RZ, -1009.5, -335.5 ;  /* 0xe3e3dd3eff097431 */ /* 0x002fe400000001ff */
[----:B------:R-:W-:Y:S02]  /*27a0*/  IMAD.MOV.U32 R8, RZ, RZ, 0x2929527b ;  /* 0x2929527bff087424 */ /* 0x000fe400078e00ff */
[----:B------:R-:W-:Y:S01]  /*27b0*/  IMAD.MOV.U32 R10, RZ, RZ, 0x2f2f5e71 ;  /* 0x2f2f5e71ff0a7424 */ /* 0x000fe200078e00ff */
[----:B------:R1:W-:Y:S01]  /*27c0*/  STL.128 [R1+0x600], R12 ;  /* 0x0006000c01007387 */ /* 0x0003e20000100c00 */
[----:B------:R-:W-:-:S02]  /*27d0*/  IMAD.MOV.U32 R11, RZ, RZ, -0x7b7bec69 ;  /* 0x84841397ff0b7424 */ /* 0x000fc400078e00ff */
[----:B--2---:R-:W-:Y:S01]  /*27e0*/  IMAD.MOV.U32 R16, RZ, RZ, 0x20204060 ;  /* 0x20204060ff107424 */ /* 0x004fe200078e00ff */
[----:B------:R-:W-:Y:S01]  /*27f0*/  MOV R18, 0xb1b179c8 ;  /* 0xb1b179c800127802 */ /* 0x000fe20000000f00 */
[----:B------:R-:W-:Y:S01]  /*2800*/  IMAD.MOV.U32 R17, RZ, RZ, -0x3031ce1 ;  /* 0xfcfce31fff117424 */ /* 0x000fe200078e00ff */
[----:B------:R2:W-:Y:S01]  /*2810*/  STL.128 [R1+0x630], R8 ;  /* 0x0006300801007387 */ /* 0x0005e20000100c00 */
[----:B------:R-:W-:Y:S01]  /*2820*/  IMAD.MOV.U32 R19, RZ, RZ, 0x5b5bb6ed ;  /* 0x5b5bb6edff137424 */ /* 0x000fe200078e00ff */
[----:B0-----:R-:W-:Y:S01]  /*2830*/  MOV R6, 0xd6d6b761 ;  /* 0xd6d6b76100067802 */ /* 0x001fe20000000f00 */
[----:B------:R-:W-:Y:S02]  /*2840*/  IMAD.MOV.U32 R4, RZ, RZ, 0x5252a4f6 ;  /* 0x5252a4f6ff047424 */ /* 0x000fe400078e00ff */
[----:B------:R-:W-:Y:S01]  /*2850*/  IMAD.MOV.U32 R5, RZ, RZ, 0x3b3b764d ;  /* 0x3b3b764dff057424 */ /* 0x000fe200078e00ff */
[----:B------:R0:W-:Y:S01]  /*2860*/  STL.128 [R1+0x650], R16 ;  /* 0x0006501001007387 */ /* 0x0001e20000100c00 */
[----:B------:R-:W-:-:S02]  /*2870*/  IMAD.MOV.U32 R7, RZ, RZ, -0x4c4c8232 ;  /* 0xb3b37dceff077424 */ /* 0x000fc400078e00ff */
[----:B-1----:R-:W-:Y:S01]  /*2880*/  HFMA2 R14, -RZ, RZ, 0, 0 ;  /* 0x00000000ff0e7431 */ /* 0x002fe200000001ff */
[----:B------:R-:W-:Y:S01]  /*2890*/  MOV R12, 0x5353a6f5 ;  /* 0x5353a6f5000c7802 */ /* 0x000fe20000000f00 */
[----:B------:R-:W-:Y:S01]  /*28a0*/  IMAD.MOV.U32 R13, RZ, RZ, -0x2e2e4698 ;  /* 0xd1d1b968ff0d7424 */ /* 0x000fe200078e00ff */
[----:B------:R1:W-:Y:S01]  /*28b0*/  STL.128 [R1+0x620], R4 ;  /* 0x0006200401007387 */ /* 0x0003e20000100c00 */
[----:B------:R-:W-:Y:S02]  /*28c0*/  IMAD.MOV.U32 R15, RZ, RZ, -0x12123ed4 ;  /* 0xededc12cff0f7424 */ /* 0x000fe400078e00ff */
[----:B--2---:R-:W-:Y:S01]  /*28d0*/  HFMA2 R11, -RZ, RZ, -31.234375, -8.070468902587890625e-05 ;  /* 0xcfcf854aff0b7431 */ /* 0x004fe200000001ff */
[----:B------:R-:W-:Y:S01]  /*28e0*/  MOV R8, 0x4a4a94de ;  /* 0x4a4a94de00087802 */ /* 0x000fe20000000f00 */
[----:B------:R-:W-:Y:S01]  /*28f0*/  IMAD.MOV.U32 R9, RZ, RZ, 0x4c4c98d4 ;  /* 0x4c4c98d4ff097424 */ /* 0x000fe200078e00ff */
[----:B------:R2:W-:Y:S01]  /*2900*/  STL.128 [R1+0x640], R12 ;  /* 0x0006400c01007387 */ /* 0x0005e20000100c00 */
[----:B------:R-:W-:-:S02]  /*2910*/  IMAD.MOV.U32 R10, RZ, RZ, 0x5858b0e8 ;  /* 0x5858b0e8ff0a7424 */ /* 0x000fc400078e00ff */
[----:B0-----:R-:W-:Y:S02]  /*2920*/  HFMA2 R17, -RZ, RZ, 21.203125, -0.0033397674560546875 ;  /* 0x4d4d9ad7ff117431 */ /* 0x001fe400000001ff */
[----:B------:R-:W-:Y:S02]  /*2930*/  IMAD.MOV.U32 R16, RZ, RZ, 0x434386c5 ;  /* 0x434386c5ff107424 */ /* 0x000fe400078e00ff */
[----:B------:R-:W-:Y:S01]  /*2940*/  IMAD.MOV.U32 R18, RZ, RZ, 0x33336655 ;  /* 0x33336655ff127424 */ /* 0x000fe200078e00ff */
[----:B------:R0:W-:Y:S01]  /*2950*/  STL.128 [R1+0x670], R8 ;  /* 0x0006700801007387 */ /* 0x0001e20000100c00 */
[----:B------:R-:W-:Y:S02]  /*2960*/  IMAD.MOV.U32 R19, RZ, RZ, -0x7a7aee6c ;  /* 0x85851194ff137424 */ /* 0x000fe400078e00ff */
[----:B-1----:R-:W-:Y:S02]  /*2970*/  HFMA2 R5, -RZ, RZ, -15.5859375, -0.000321865081787109375 ;  /* 0xcbcb8d46ff057431 */ /* 0x002fe400000001ff */
[----:B------:R-:W-:-:S02]  /*2980*/  IMAD.MOV.U32 R4, RZ, RZ, 0x6a6ad4be ;  /* 0x6a6ad4beff047424 */ /* 0x000fc400078e00ff */
[----:B------:R-:W-:Y:S01]  /*2990*/  IMAD.MOV.U32 R6, RZ, RZ, -0x41419827 ;  /* 0xbebe67d9ff067424 */ /* 0x000fe200078e00ff */
[----:B------:R1:W-:Y:S01]  /*29a0*/  STL.128 [R1+0x690], R16 ;  /* 0x0006901001007387 */ /* 0x0003e20000100c00 */
[----:B------:R-:W-:Y:S02]  /*29b0*/  IMAD.MOV.U32 R7, RZ, RZ, 0x3939724b ;  /* 0x3939724bff077424 */ /* 0x000fe400078e00ff */
[----:B--2---:R-:W-:Y:S01]  /*29c0*/  IMAD.MOV.U32 R12, RZ, RZ, -0x2f2f4495 ;  /* 0xd0d0bb6bff0c7424 */ /* 0x004fe200078e00ff */
[----:B------:R-:W-:Y:S01]  /*29d0*/  MOV R14, 0xaaaa4fe5 ;  /* 0xaaaa4fe5000e7802 */ /* 0x000fe20000000f00 */
[----:B------:R-:W-:Y:S01]  /*29e0*/  IMAD.MOV.U32 R13, RZ, RZ, -0x10103ad6 ;  /* 0xefefc52aff0d7424 */ /* 0x000fe200078e00ff */
[----:B------:R2:W-:Y:S01]  /*29f0*/  STL.128 [R1+0x660], R4 ;  /* 0x0006600401007387 */ /* 0x0005e20000100c00 */
[----:B------:R-:W-:Y:S02]  /*2a00*/  IMAD.MOV.U32 R15, RZ, RZ, -0x40412ea ;  /* 0xfbfbed16ff0f7424 */ /* 0x000fe400078e00ff */
[----:B0-----:R-:W-:-:S02]  /*2a10*/  HFMA2 R10, -RZ, RZ, -0.007442474365234375, 0.022369384765625 ;  /* 0x9f9f25baff0a7431 */ /* 0x001fc400000001ff */
[----:B------:R-:W-:Y:S01]  /*2a20*/  IMAD.MOV.U32 R8, RZ, RZ, 0x5050a0f0 ;  /* 0x5050a0f0ff087424 */ /* 0x000fe200078e00ff */
[----:B------:R0:W-:Y:S01]  /*2a30*/  STL.128 [R1+0x680], R12 ;  /* 0x0006800c01007387 */ /* 0x0001e20000100c00 */
[----:B------:R-:W-:Y:S02]  /*2a40*/  IMAD.MOV.U32 R9, RZ, RZ, 0x3c3c7844 ;  /* 0x3c3c7844ff097424 */ /* 0x000fe400078e00ff */
[----:B------:R-:W-:Y:S02]  /*2a50*/  IMAD.MOV.U32 R11, RZ, RZ, -0x5757b41d ;  /* 0xa8a84be3ff0b7424 */ /* 0x000fe400078e00ff */
[----:B-1----:R-:W-:Y:S02]  /*2a60*/  HFMA2 R16, -RZ, RZ, -0.00080204010009765625, 1.9189453125 ;  /* 0x92923fadff107431 */ /* 0x002fe400000001ff */
[----:B------:R-:W-:Y:S01]  /*2a70*/  IMAD.MOV.U32 R17, RZ, RZ, -0x6262de44 ;  /* 0x9d9d21bcff117424 */ /* 0x000fe200078e00ff */
[----:B------:R-:W-:Y:S01]  /*2a80*/  MOV R19, 0xf5f5f104 ;  /* 0xf5f5f10400137802 */ /* 0x000fe20000000f00 */
[----:B------:R-:W-:Y:S01]  /*2a90*/  IMAD.MOV.U32 R18, RZ, RZ, 0x38387048 ;  /* 0x38387048ff127424 */ /* 0x000fe200078e00ff */
[----:B------:R1:W-:Y:S01]  /*2aa0*/  STL.128 [R1+0x6b0], R8 ;  /* 0x0006b00801007387 */ /* 0x0003e20000100c00 */
[----:B--2---:R-:W-:Y:S01]  /*2ab0*/  MOV R4, 0x45458acf ;  /* 0x45458acf00047802 */ /* 0x004fe20000000f00 */
        /* <DEDUP_REMOVED lines=8> */
[----:B------:R-:W-:-:S02]  /*2b40*/  IMAD.MOV.U32 R15, RZ, RZ, -0x7070fa76 ;  /* 0x8f8f058aff0f7424 */ /* 0x000fc400078e00ff */
[----:B-1----:R-:W-:Y:S01]  /*2b50*/  IMAD.MOV.U32 R8, RZ, RZ, 0x10102030 ;  /* 0x10102030ff087424 */ /* 0x002fe200078e00ff */
[----:B------:R-:W-:Y:S01]  /*2b60*/  MOV R9, 0xffffe51a ;  /* 0xffffe51a00097802 */ /* 0x000fe20000000f00 */
[----:B------:R-:W-:Y:S01]  /*2b70*/  IMAD.MOV.U32 R10, RZ, RZ, -0xc0c02f2 ;  /* 0xf3f3fd0eff0a7424 */ /* 0x000fe200078e00ff */
[----:B------:R1:W-:Y:S01]  /*2b80*/  STL.128 [R1+0x6c0], R12 ;  /* 0x0006c00c01007387 */ /* 0x0003e20000100c00 */
[----:B------:R-:W-:Y:S02]  /*2b90*/  IMAD.MOV.U32 R11, RZ, RZ, -0x2d2d4093 ;  /* 0xd2d2bf6dff0b7424 */ /* 0x000fe400078e00ff */
[----:B--2---:R-:W-:Y:S02]  /*2ba0*/  HFMA2 R18, -RZ, RZ, 4.265625, -0.000146389007568359375 ;  /* 0x444488ccff127431 */ /* 0x004fe400000001ff */
[----:B------:R-:W-:Y:S01]  /*2bb0*/  IMAD.MOV.U32 R16, RZ, RZ, 0x5f5fbee1 ;  /* 0x5f5fbee1ff107424 */ /* 0x000fe200078e00ff */
[----:B------:R2:W-:Y:S01]  /*2bc0*/  STL.128 [R1+0x6f0], R8 ;  /* 0x0006f00801007387 */ /* 0x0005e20000100c00 */
[----:B------:R-:W-:-:S02]  /*2bd0*/  IMAD.MOV.U32 R17, RZ, RZ, -0x6868ca5e ;  /* 0x979735a2ff117424 */ /* 0x000fc400078e00ff */
[----:B0-----:R-:W-:Y:S02]  /*2be0*/  HFMA2 R6, -RZ, RZ, -219.25, -0.11651611328125 ;  /* 0xdadaaf75ff067431 */ /* 0x001fe400000001ff */
[----:B------:R-:W-:Y:S02]  /*2bf0*/  IMAD.MOV.U32 R4, RZ, RZ, -0x43439c21 ;  /* 0xbcbc63dfff047424 */ /* 0x000fe400078e00ff */
[----:B------:R-:W-:Y:S02]  /*2c00*/  IMAD.MOV.U32 R5, RZ, RZ, -0x4949883f ;  /* 0xb6b677c1ff057424 */ /* 0x000fe400078e00ff */
[----:B------:R-:W-:Y:S02]  /*2c10*/  IMAD.MOV.U32 R7, RZ, RZ, 0x21214263 ;  /* 0x21214263ff077424 */ /* 0x000fe400078e00ff */
[----:B------:R-:W-:Y:S02]  /*2c20*/  IMAD.MOV.U32 R19, RZ, RZ, 0x17172e39 ;  /* 0x17172e39ff137424 */ /* 0x000fe400078e00ff */
[----:B-1----:R-:W-:-:S02]  /*2c30*/  HFMA2 R12, -RZ, RZ, -23.203125, -1.97887420654296875e-05 ;  /* 0xcdcd814cff0c7431 */ /* 0x002fc400000001ff */
[----:B------:R-:W-:Y:S01]  /*2c40*/  IMAD.MOV.U32 R13, RZ, RZ, 0xc0c1814 ;  /* 0x0c0c1814ff0d7424 */ /* 0x000fe200078e00ff */
[----:B------:R-:W-:Y:S01]  /*2c50*/  MOV R15, 0xececc32f ;  /* 0xececc32f000f7802 */ /* 0x000fe20000000f00 */
[----:B------:R-:W-:Y:S01]  /*2c60*/  IMAD.MOV.U32 R14, RZ, RZ, 0x13132635 ;  /* 0x13132635ff0e7424 */ /* 0x000fe200078e00ff */
[----:B------:R0:W-:Y:S01]  /*2c70*/  STL.128 [R1+0x6e0], R4 ;  /* 0x0006e00401007387 */ /* 0x0001e20000100c00 */
[----:B--2---:R-:W-:Y:S02]  /*2c80*/  HFMA2 R8, -RZ, RZ, 1124, -9.34375 ;  /* 0x6464c8acff087431 */ /* 0x004fe400000001ff */
[----:B------:R-:W-:Y:S01]  /*2c90*/  IMAD.MOV.U32 R9, RZ, RZ, 0x5d5dbae7 ;  /* 0x5d5dbae7ff097424 */ /* 0x000fe200078e00ff */
[----:B------:R-:W-:Y:S01]  /*2ca0*/  MOV R11, 0x7373e695 ;  /* 0x7373e695000b7802 */ /* 0x000fe20000000f00 */
[----:B------:R-:W-:Y:S01]  /*2cb0*/  IMAD.MOV.U32 R10, RZ, RZ, 0x1919322b ;  /* 0x1919322bff0a7424 */ /* 0x000fe200078e00ff */
[----:B------:R1:W-:Y:S04]  /*2cc0*/  STL.128 [R1+0x700], R12 ;  /* 0x0007000c01007387 */ /* 0x0003e80000100c00 */
[----:B------:R2:W-:Y:S04]  /*2cd0*/  STL.128 [R1+0x710], R16 ;  /* 0x0007101001007387 */ /* 0x0005e80000100c00 */
[----:B------:R3:W-:Y:S01]  /*2ce0*/  STL.128 [R1+0x730], R8 ;  /* 0x0007300801007387 */ /* 0x0007e20000100c00 */
[----:B0-----:R-:W-:Y:S01]  /*2cf0*/  IMAD.MOV.U32 R4, RZ, RZ, -0x3b3b6ca9 ;  /* 0xc4c49357ff047424 */ /* 0x001fe200078e00ff */
[----:B------:R-:W-:Y:S01]  /*2d00*/  MOV R5, 0xa7a755f2 ;  /* 0xa7a755f200057802 */ /* 0x000fe20000000f00 */
[----:B------:R-:W-:-:S02]  /*2d10*/  IMAD.MOV.U32 R6, RZ, RZ, 0x7e7efc82 ;  /* 0x7e7efc82ff067424 */ /* 0x000fc400078e00ff */
[----:B------:R-:W-:Y:S02]  /*2d20*/  IMAD.MOV.U32 R7, RZ, RZ, 0x3d3d7a47 ;  /* 0x3d3d7a47ff077424 */ /* 0x000fe400078e00ff */
[----:B-1----:R-:W-:Y:S02]  /*2d30*/  HFMA2 R14, -RZ, RZ, 29.234375, -0.006656646728515625 ;  /* 0x4f4f9ed1ff0e7431 */ /* 0x002fe400000001ff */
[----:B------:R-:W-:Y:S02]  /*2d40*/  IMAD.MOV.U32 R12, RZ, RZ, 0x6060c0a0 ;  /* 0x6060c0a0ff0c7424 */ /* 0x000fe400078e00ff */
[----:B------:R-:W-:Y:S01]  /*2d50*/  IMAD.MOV.U32 R13, RZ, RZ, -0x7e7ee668 ;  /* 0x81811998ff0d7424 */ /* 0x000fe200078e00ff */
[----:B--2---:R-:W-:Y:S01]  /*2d60*/  MOV R17, 0x2a2a547e ;  /* 0x2a2a547e00117802 */ /* 0x004fe20000000f00 */
[----:B------:R-:W-:Y:S01]  /*2d70*/  IMAD.MOV.U32 R16, RZ, RZ, 0x22224466 ;  /* 0x22224466ff107424 */ /* 0x000fe200078e00ff */
[----:B------:R0:W-:Y:S01]  /*2d80*/  STL.128 [R1+0x720], R4 ;  /* 0x0007200401007387 */ /* 0x0001e20000100c00 */
[----:B------:R-:W-:-:S02]  /*2d90*/  IMAD.MOV.U32 R18, RZ, RZ, -0x6f6fc455 ;  /* 0x90903babff127424 */ /* 0x000fc400078e00ff */
[----:B---3--:R-:W-:Y:S02]  /*2da0*/  HFMA2 R10, -RZ, RZ, 0.00021493434906005859375, 0.00149250030517578125 ;  /* 0x0b0b161dff0a7431 */ /* 0x008fe400000001ff */
[----:B------:R-:W-:Y:S02]  /*2db0*/  IMAD.MOV.U32 R19, RZ, RZ, -0x7777f47d ;  /* 0x88880b83ff137424 */ /* 0x000fe400078e00ff */
[----:B------:R-:W-:Y:S02]  /*2dc0*/  IMAD.MOV.U32 R15, RZ, RZ, -0x23235c81 ;  /* 0xdcdca37fff0f7424 */ /* 0x000fe400078e00ff */
[----:B------:R-:W-:Y:S01]  /*2dd0*/  IMAD.MOV.U32 R8, RZ, RZ, -0x21215887 ;  /* 0xdedea779ff087424 */ /* 0x000fe200078e00ff */
[----:B------:R1:W-:Y:S01]  /*2de0*/  STL.128 [R1+0x750], R16 ;  /* 0x0007501001007387 */ /* 0x0003e20000100c00 */
[----:B------:R-:W-:Y:S02]  /*2df0*/  IMAD.MOV.U32 R9, RZ, RZ, 0x5e5ebce2 ;  /* 0x5e5ebce2ff097424 */ /* 0x000fe400078e00ff */
[----:B------:R-:W-:Y:S01]  /*2e00*/  IMAD.MOV.U32 R11, RZ, RZ, -0x2424528a ;  /* 0xdbdbad76ff0b7424 */ /* 0x000fe200078e00ff */
[----:B------:R2:W-:Y:S01]  /*2e10*/  STL.128 [R1+0x740], R12 ;  /* 0x0007400c01007387 */ /* 0x0005e20000100c00 */
[----:B0-----:R-:W-:-:S02]  /*2e20*/  HFMA2 R4, -RZ, RZ, 6.2734375, -0.000292301177978515625 ;  /* 0x46468ccaff047431 */ /* 0x001fc400000001ff */
[----:B------:R-:W-:Y:S01]  /*2e30*/  IMAD.MOV.U32 R5, RZ, RZ, -0x111138d7 ;  /* 0xeeeec729ff057424 */ /* 0x000fe200078e00ff */
[----:B------:R-:W-:Y:S01]  /*2e40*/  MOV R7, 0x1414283c ;  /* 0x1414283c00077802 */ /* 0x000fe20000000f00 */
[----:B------:R-:W-:Y:S01]  /*2e50*/  IMAD.MOV.U32 R6, RZ, RZ, -0x4747942d ;  /* 0xb8b86bd3ff067424 */ /* 0x000fe200078e00ff */
[----:B------:R0:W-:Y:S01]  /*2e60*/  STL.128 [R1+0x770], R8 ;  /* 0x0007700801007387 */ /* 0x0001e20000100c00 */
[----:B-1----:R-:W-:Y:S02]  /*2e70*/  HFMA2 R16, -RZ, RZ, 10.5703125, -0.000836849212646484375 ;  /* 0x494992dbff107431 */ /* 0x002fe400000001ff */
[----:B------:R-:W-:Y:S01]  /*2e80*/  IMAD.MOV.U32 R17, RZ, RZ, 0x6060c0a ;  /* 0x06060c0aff117424 */ /* 0x000fe200078e00ff */
[----:B------:R-:W-:Y:S01]  /*2e90*/  MOV R19, 0x5c5cb8e4 ;  /* 0x5c5cb8e400137802 */ /* 0x000fe20000000f00 */
[----:B------:R-:W-:Y:S01]  /*2ea0*/  IMAD.MOV.U32 R18, RZ, RZ, 0x2424486c ;  /* 0x2424486cff127424 */ /* 0x000fe200078e00ff */
[----:B--2---:R-:W-:Y:S01]  /*2eb0*/  MOV R13, 0x32326456 ;  /* 0x32326456000d7802 */ /* 0x004fe20000000f00 */
[----:B------:R-:W-:Y:S01]  /*2ec0*/  IMAD.MOV.U32 R12, RZ, RZ, -0x1f1f24c5 ;  /* 0xe0e0db3bff0c7424 */ /* 0x000fe200078e00ff */
[----:B------:R1:W-:Y:S01]  /*2ed0*/  STL.128 [R1+0x760], R4 ;  /* 0x0007600401007387 */ /* 0x0003e20000100c00 */
[----:B------:R-:W-:-:S02]  /*2ee0*/  IMAD.MOV.U32 R14, RZ, RZ, 0x3a3a744e ;  /* 0x3a3a744eff0e7424 */ /* 0x000fc400078e00ff */
[----:B------:R-:W-:Y:S01]  /*2ef0*/  IMAD.MOV.U32 R15, RZ, RZ, 0xa0a141e ;  /* 0x0a0a141eff0f7424 */ /* 0x000fe200078e00ff */
[----:B------:R2:W-:Y:S01]  /*2f00*/  STL.128 [R1+0x790], R16 ;  /* 0x0007901001007387 */ /* 0x0005e20000100c00 */
[----:B0-----:R-:W-:Y:S01]  /*2f10*/  IMAD.MOV.U32 R8, RZ, RZ, -0x6e6ec658 ;  /* 0x919139a8ff087424 */ /* 0x001fe200078e00ff */
[----:B------:R-:W-:Y:S01]  /*2f20*/  MOV R9, 0x959531a4 ;  /* 0x959531a400097802 */ /* 0x000fe20000000f00 */
[----:B------:R-:W-:Y:S01]  /*2f30*/  IMAD.MOV.U32 R10, RZ, RZ, -0x1b1b2cc9 ;  /* 0xe4e4d337ff0a7424 */ /* 0x000fe200078e00ff */
[----:B------:R0:W-:Y:S01]  /*2f40*/  STL.128 [R1+0x780], R12 ;  /* 0x0007800c01007387 */ /* 0x0001e20000100c00 */
[----:B------:R-:W-:-:S05]  /*2f50*/  IMAD.MOV.U32 R11, RZ, RZ, 0x7979f28b ;  /* 0x7979f28bff0b7424 */ /* 0x000fca00078e00ff */
[----:B------:R3:W-:Y:S01]  /*2f60*/  STL.128 [R1+0x7b0], R8 ;  /* 0x0007b00801007387 */ /* 0x0007e20000100c00 */
[----:B-1----:R-:W-:Y:S02]  /*2f70*/  HFMA2 R6, -RZ, RZ, -0.072998046875, 3.966796875 ;  /* 0xacac43efff067431 */ /* 0x002fe400000001ff */
[----:B------:R-:W-:Y:S02]  /*2f80*/  IMAD.MOV.U32 R4, RZ, RZ, -0x3d3d60a3 ;  /* 0xc2c29f5dff047424 */ /* 0x000fe400078e00ff */
[----:B------:R-:W-:Y:S02]  /*2f90*/  IMAD.MOV.U32 R5, RZ, RZ, -0x2c2c4292 ;  /* 0xd3d3bd6eff057424 */ /* 0x000fe400078e00ff */
[----:B--2---:R-:W-:Y:S02]  /*2fa0*/  HFMA2 R18, -RZ, RZ, 25.21875, -0.00470733642578125 ;  /* 0x4e4e9cd2ff127431 */ /* 0x004fe400000001ff */
[----:B------:R-:W-:Y:S02]  /*2fb0*/  IMAD.MOV.U32 R7, RZ, RZ, 0x6262c4a6 ;  /* 0x6262c4a6ff077424 */ /* 0x000fe400078e00ff */
[----:B------:R-:W-:-:S02]  /*2fc0*/  IMAD.MOV.U32 R16, RZ, RZ, -0x7272fe74 ;  /* 0x8d8d018cff107424 */ /* 0x000fc400078e00ff */
[----:B0-----:R-:W-:Y:S02]  /*2fd0*/  HFMA2 R12, -RZ, RZ, -2023, -83.125 ;  /* 0xe7e7d532ff0c7431 */ /* 0x001fe400000001ff */
[----:B------:R-:W-:Y:S01]  /*2fe0*/  IMAD.MOV.U32 R13, RZ, RZ, -0x373774bd ;  /* 0xc8c88b43ff0d7424 */ /* 0x000fe200078e00ff */
[----:B------:R-:W-:Y:S01]  /*2ff0*/  MOV R15, 0x6d6ddab7 ;  /* 0x6d6ddab7000f7802 */ /* 0x000fe20000000f00 */
[----:B------:R-:W-:Y:S01]  /*3000*/  IMAD.MOV.U32 R14, RZ, RZ, 0x37376e59 ;  /* 0x37376e59ff0e7424 */ /* 0x000fe200078e00ff */
[----:B------:R0:W-:Y:S01]  /*3010*/  STL.128 [R1+0x7a0], R4 ;  /* 0x0007a00401007387 */ /* 0x0001e20000100c00 */
[----:B------:R-:W-:Y:S02]  /*3020*/  IMAD.MOV.U32 R17, RZ, RZ, -0x2a2a4e9c ;  /* 0xd5d5b164ff117424 */ /* 0x000fe400078e00ff */
[----:B---3--:R-:W-:Y:S02]  /*3030*/  HFMA2 R8, -RZ, RZ, 1381, -13.3671875 ;  /* 0x6565caafff087431 */ /* 0x008fe400000001ff */
[----:B------:R-:W-:Y:S01]  /*3040*/  IMAD.MOV.U32 R19, RZ, RZ, -0x5656b620 ;  /* 0xa9a949e0ff137424 */ /* 0x000fe200078e00ff */
[----:B------:R-:W-:Y:S01]  /*3050*/  MOV R11, 0x8081018 ;  /* 0x08081018000b7802 */ /* 0x000fe20000000f00 */
[----:B------:R-:W-:Y:S01]  /*3060*/  IMAD.MOV.U32 R9, RZ, RZ, 0x7a7af48e ;  /* 0x7a7af48eff097424 */ /* 0x000fe200078e00ff */
[----:B------:R1:W-:Y:S01]  /*3070*/  STL.128 [R1+0x7c0], R12 ;  /* 0x0007c00c01007387 */ /* 0x0003e20000100c00 */
[----:B------:R-:W-:-:S03]  /*3080*/  IMAD.MOV.U32 R10, RZ, RZ, -0x5151b817 ;  /* 0xaeae47e9ff0a7424 */ /* 0x000fc600078e00ff */
[----:B------:R2:W-:Y:S04]  /*3090*/  STL.128 [R1+0x7d0], R16 ;  /* 0x0007d01001007387 */ /* 0x0005e80000100c00 */
[----:B------:R3:W-:Y:S01]  /*30a0*/  STL.128 [R1+0x7f0], R8 ;  /* 0x0007f00801007387 */ /* 0x0007e20000100c00 */
[----:B0-----:R-:W-:Y:S01]  /*30b0*/  IMAD.MOV.U32 R4, RZ, RZ, 0x6c6cd8b4 ;  /* 0x6c6cd8b4ff047424 */ /* 0x001fe200078e00ff */
[----:B------:R-:W-:Y:S01]  /*30c0*/  MOV R5, 0x5656acfa ;  /* 0x5656acfa00057802 */ /* 0x000fe20000000f00 */
[----:B------:R-:W-:Y:S02]  /*30d0*/  IMAD.MOV.U32 R6, RZ, RZ, -0xb0b0cf9 ;  /* 0xf4f4f307ff067424 */ /* 0x000fe400078e00ff */
[----:B------:R-:W-:Y:S02]  /*30e0*/  IMAD.MOV.U32 R7, RZ, RZ, -0x151530db ;  /* 0xeaeacf25ff077424 */ /* 0x000fe400078e00ff */
[----:B-1----:R-:W-:-:S02]  /*30f0*/  HFMA2 R14, -RZ, RZ, 0.0200958251953125, 12.8671875 ;  /* 0x25254a6fff0e7431 */ /* 0x002fc400000001ff */
[----:B------:R-:W-:Y:S02]  /*3100*/  IMAD.MOV.U32 R12, RZ, RZ, -0x4545902b ;  /* 0xbaba6fd5ff0c7424 */ /* 0x000fe400078e00ff */
[----:B------:R-:W-:Y:S01]  /*3110*/  IMAD.MOV.U32 R13, RZ, RZ, 0x7878f088 ;  /* 0x7878f088ff0d7424 */ /* 0x000fe200078e00ff */
[----:B--2---:R-:W-:Y:S01]  /*3120*/  MOV R17, 0xa6a657f1 ;  /* 0xa6a657f100117802 */ /* 0x004fe20000000f00 */
[----:B------:R-:W-:Y:S01]  /*3130*/  IMAD.MOV.U32 R16, RZ, RZ, 0x1c1c3824 ;  /* 0x1c1c3824ff107424 */ /* 0x000fe200078e00ff */
[----:B------:R0:W-:Y:S01]  /*3140*/  STL.128 [R1+0x7e0], R4 ;  /* 0x0007e00401007387 */ /* 0x0001e20000100c00 */
[----:B------:R-:W-:Y:S02]  /*3150*/  IMAD.MOV.U32 R18, RZ, RZ, -0x4b4b8c39 ;  /* 0xb4b473c7ff127424 */ /* 0x000fe400078e00ff */
[----:B---3--:R-:W-:Y:S02]  /*3160*/  HFMA2 R10, -RZ, RZ, -0.00023019313812255859375, 0.000337123870849609375 ;  /* 0x8b8b0d86ff0a7431 */ /* 0x008fe400000001ff */
[----:B------:R-:W-:-:S02]  /*3170*/  IMAD.MOV.U32 R19, RZ, RZ, -0x393968af ;  /* 0xc6c69751ff137424 */ /* 0x000fc400078e00ff */
[----:B------:R-:W-:Y:S02]  /*3180*/  IMAD.MOV.U32 R15, RZ, RZ, 0x2e2e5c72 ;  /* 0x2e2e5c72ff0f7424 */ /* 0x000fe400078e00ff */
[----:B------:R-:W-:Y:S01]  /*3190*/  IMAD.MOV.U32 R8, RZ, RZ, 0x4b4b96dd ;  /* 0x4b4b96ddff087424 */ /* 0x000fe200078e00ff */
[----:B------:R1:W-:Y:S01]  /*31a0*/  STL.128 [R1+0x810], R16 ;  /* 0x0008101001007387 */ /* 0x0003e20000100c00 */
[----:B------:R-:W-:Y:S02]  /*31b0*/  IMAD.MOV.U32 R9, RZ, RZ, -0x42429e24 ;  /* 0xbdbd61dcff097424 */ /* 0x000fe400078e00ff */
[----:B------:R-:W-:Y:S01]  /*31c0*/  IMAD.MOV.U32 R11, RZ, RZ, -0x7575f07b ;  /* 0x8a8a0f85ff0b7424 */ /* 0x000fe200078e00ff */
[----:B------:R2:W-:Y:S01]  /*31d0*/  STL.128 [R1+0x800], R12 ;  /* 0x0008000c01007387 */ /* 0x0005e20000100c00 */
[----:B0-----:R-:W-:Y:S02]  /*31e0*/  HFMA2 R4, -RZ, RZ, -2512, -14.2734375 ;  /* 0xe8e8cb23ff047431 */ /* 0x001fe400000001ff */
[----:B------:R-:W-:Y:S01]  /*31f0*/  IMAD.MOV.U32 R5, RZ, RZ, -0x22225e84 ;  /* 0xdddda17cff057424 */ /* 0x000fe200078e00ff */
[----:B------:R-:W-:Y:S01]  /*3200*/  MOV R7, 0x1f1f3e21 ;  /* 0x1f1f3e2100077802 */ /* 0x000fe20000000f00 */
[----:B------:R-:W-:Y:S01]  /*3210*/  IMAD.MOV.U32 R6, RZ, RZ, 0x7474e89c ;  /* 0x7474e89cff067424 */ /* 0x000fe200078e00ff */
[----:B------:R0:W-:Y:S01]  /*3220*/  STL.128 [R1+0x830], R8 ;  /* 0x0008300801007387 */ /* 0x0001e20000100c00 */
[----:B-1----:R-:W-:-:S02]  /*3230*/  HFMA2 R16, -RZ, RZ, 8.5625, -0.000591278076171875 ;  /* 0x484890d8ff107431 */ /* 0x002fc400000001ff */
[----:B------:R-:W-:Y:S01]  /*3240*/  IMAD.MOV.U32 R17, RZ, RZ, 0x3030605 ;  /* 0x03030605ff117424 */ /* 0x000fe200078e00ff */
[----:B------:R-:W-:Y:S01]  /*3250*/  MOV R19, 0xe0e1c12 ;  /* 0x0e0e1c1200137802 */ /* 0x000fe20000000f00 */
[----:B------:R-:W-:Y:S01]  /*3260*/  IMAD.MOV.U32 R18, RZ, RZ, -0x90908ff ;  /* 0xf6f6f701ff127424 */ /* 0x000fe200078e00ff */
[----:B--2---:R-:W-:Y:S01]  /*3270*/  MOV R13, 0x3e3e7c42 ;  /* 0x3e3e7c42000d7802 */ /* 0x004fe20000000f00 */
[----:B------:R-:W-:Y:S01]  /*3280*/  IMAD.MOV.U32 R12, RZ, RZ, 0x7070e090 ;  /* 0x7070e090ff0c7424 */ /* 0x000fe200078e00ff */
[----:B------:R1:W-:Y:S01]  /*3290*/  STL.128 [R1+0x820], R4 ;  /* 0x0008200401007387 */ /* 0x0003e20000100c00 */
[----:B------:R-:W-:Y:S02]  /*32a0*/  IMAD.MOV.U32 R14, RZ, RZ, -0x4a4a8e3c ;  /* 0xb5b571c4ff0e7424 */ /* 0x000fe400078e00ff */
[----:B------:R-:W-:Y:S01]  /*32b0*/  IMAD.MOV.U32 R15, RZ, RZ, 0x6666ccaa ;  /* 0x6666ccaaff0f7424 */ /* 0x000fe200078e00ff */
[----:B------:R2:W-:Y:S01]  /*32c0*/  STL.128 [R1+0x850], R16 ;  /* 0x0008501001007387 */ /* 0x0005e20000100c00 */
[----:B0-----:R-:W-:Y:S01]  /*32d0*/  IMAD.MOV.U32 R8, RZ, RZ, -0x7979e86f ;  /* 0x86861791ff087424 */ /* 0x001fe200078e00ff */
[----:B------:R-:W-:Y:S01]  /*32e0*/  MOV R9, 0xc1c19958 ;  /* 0xc1c1995800097802 */ /* 0x000fe20000000f00 */
[----:B------:R-:W-:Y:S01]  /*32f0*/  IMAD.MOV.U32 R10, RZ, RZ, 0x1d1d3a27 ;  /* 0x1d1d3a27ff0a7424 */ /* 0x000fe200078e00ff */
[----:B------:R0:W-:Y:S01]  /*3300*/  STL.128 [R1+0x840], R12 ;  /* 0x0008400c01007387 */ /* 0x0001e20000100c00 */
[----:B------:R-:W-:-:S05]  /*3310*/  IMAD.MOV.U32 R11, RZ, RZ, -0x6161d847 ;  /* 0x9e9e27b9ff0b7424 */ /* 0x000fca00078e00ff */
[----:B------:R3:W-:Y:S01]  /*3320*/  STL.128 [R1+0x870], R8 ;  /* 0x0008700801007387 */ /* 0x0007e20000100c00 */
[----:B-1----:R-:W-:Y:S02]  /*3330*/  HFMA2 R6, -RZ, RZ, 117.4375, -0.10894775390625 ;  /* 0x5757aef9ff067431 */ /* 0x002fe400000001ff */
[----:B------:R-:W-:Y:S02]  /*3340*/  IMAD.MOV.U32 R4, RZ, RZ, 0x6161c2a3 ;  /* 0x6161c2a3ff047424 */ /* 0x000fe400078e00ff */
[----:B------:R-:W-:Y:S02]  /*3350*/  IMAD.MOV.U32 R5, RZ, RZ, 0x35356a5f ;  /* 0x35356a5fff057424 */ /* 0x000fe400078e00ff */
[----:B--2---:R-:W-:Y:S02]  /*3360*/  HFMA2 R18, -RZ, RZ, -0.000400066375732421875, 0.00011497735977172851562 ;  /* 0x8e8e0789ff127431 */ /* 0x004fe400000001ff */
[----:B------:R-:W-:Y:S02]  /*3370*/  IMAD.MOV.U32 R7, RZ, RZ, -0x46469630 ;  /* 0xb9b969d0ff077424 */ /* 0x000fe400078e00ff */
[----:B------:R-:W-:-:S02]  /*3380*/  IMAD.MOV.U32 R16, RZ, RZ, 0x6969d2bb ;  /* 0x6969d2bbff107424 */ /* 0x000fc400078e00ff */
[----:B0-----:R-:W-:Y:S02]  /*3390*/  HFMA2 R12, -RZ, RZ, -752.5, -167 ;  /* 0xe1e1d938ff0c7431 */ /* 0x001fe400000001ff */
[----:B------:R-:W-:Y:S01]  /*33a0*/  IMAD.MOV.U32 R13, RZ, RZ, -0x70714ed ;  /* 0xf8f8eb13ff0d7424 */ /* 0x000fe200078e00ff */
[----:B------:R-:W-:Y:S01]  /*33b0*/  MOV R15, 0x11112233 ;  /* 0x11112233000f7802 */ /* 0x000fe20000000f00 */
[----:B------:R-:W-:Y:S01]  /*33c0*/  IMAD.MOV.U32 R14, RZ, RZ, -0x6767d44d ;  /* 0x98982bb3ff0e7424 */ /* 0x000fe200078e00ff */
[----:B------:R0:W-:Y:S01]  /*33d0*/  STL.128 [R1+0x860], R4 ;  /* 0x0008600401007387 */ /* 0x0001e20000100c00 */
[----:B------:R-:W-:Y:S02]  /*33e0*/  IMAD.MOV.U32 R17, RZ, RZ, -0x26265690 ;  /* 0xd9d9a970ff117424 */ /* 0x000fe400078e00ff */
[----:B---3--:R-:W-:Y:S02]  /*33f0*/  HFMA2 R8, -RZ, RZ, -27.21875, -0.00011116266250610351562 ;  /* 0xcece8749ff087431 */ /* 0x008fe400000001ff */
        /* <DEDUP_REMOVED lines=9> */
[----:B------:R-:W-:Y:S02]  /*3490*/  IMAD.MOV.U32 R6, RZ, RZ, -0x7878ea6e ;  /* 0x87871592ff067424 */ /* 0x000fe400078e00ff */
[----:B------:R-:W-:Y:S02]  /*34a0*/  IMAD.MOV.U32 R7, RZ, RZ, -0x161636e0 ;  /* 0xe9e9c920ff077424 */ /* 0x000fe400078e00ff */
[----:B-1----:R-:W-:-:S02]  /*34b0*/  HFMA2 R14, -RZ, RZ, -0.00016891956329345703125, 0.0001678466796875 ;  /* 0x89890980ff0e7431 */ /* 0x002fc400000001ff */
[----:B------:R-:W-:Y:S02]  /*34c0*/  IMAD.MOV.U32 R12, RZ, RZ, -0x7373fc71 ;  /* 0x8c8c038fff0c7424 */ /* 0x000fe400078e00ff */
[----:B------:R-:W-:Y:S01]  /*34d0*/  IMAD.MOV.U32 R13, RZ, RZ, -0x5e5ea608 ;  /* 0xa1a159f8ff0d7424 */ /* 0x000fe200078e00ff */
[----:B--2---:R-:W-:Y:S01]  /*34e0*/  MOV R17, 0xe6e6d731 ;  /* 0xe6e6d73100117802 */ /* 0x004fe20000000f00 */
[----:B------:R-:W-:Y:S01]  /*34f0*/  IMAD.MOV.U32 R16, RZ, RZ, -0x40409a26 ;  /* 0xbfbf65daff107424 */ /* 0x000fe200078e00ff */
[----:B------:R0:W-:Y:S01]  /*3500*/  STL.128 [R1+0x8a0], R4 ;  /* 0x0008a00401007387 */ /* 0x0001e20000100c00 */
[----:B------:R-:W-:Y:S02]  /*3510*/  IMAD.MOV.U32 R18, RZ, RZ, 0x424284c6 ;  /* 0x424284c6ff127424 */ /* 0x000fe400078e00ff */
[----:B---3--:R-:W-:Y:S02]  /*3520*/  HFMA2 R10, -RZ, RZ, -0.96630859375, 5976 ;  /* 0xbbbb6dd6ff0a7431 */ /* 0x008fe400000001ff */
[----:B------:R-:W-:-:S02]  /*3530*/  IMAD.MOV.U32 R19, RZ, RZ, 0x6868d0b8 ;  /* 0x6868d0b8ff137424 */ /* 0x000fc400078e00ff */
[----:B------:R-:W-:Y:S02]  /*3540*/  IMAD.MOV.U32 R15, RZ, RZ, 0xd0d1a17 ;  /* 0x0d0d1a17ff0f7424 */ /* 0x000fe400078e00ff */
[----:B------:R-:W-:Y:S01]  /*3550*/  IMAD.MOV.U32 R8, RZ, RZ, -0x4f4f8435 ;  /* 0xb0b07bcbff087424 */ /* 0x000fe200078e00ff */
[----:B------:R1:W-:Y:S01]  /*3560*/  STL.128 [R1+0x8d0], R16 ;  /* 0x0008d01001007387 */ /* 0x0003e20000100c00 */
[----:B------:R-:W-:Y:S02]  /*3570*/  IMAD.MOV.U32 R9, RZ, RZ, 0x5454a8fc ;  /* 0x5454a8fcff097424 */ /* 0x000fe400078e00ff */
[----:B------:R-:W-:Y:S01]  /*3580*/  IMAD.MOV.U32 R11, RZ, RZ, 0x16162c3a ;  /* 0x16162c3aff0b7424 */ /* 0x000fe200078e00ff */
[----:B------:R2:W-:Y:S01]  /*3590*/  STL.128 [R1+0x8c0], R12 ;  /* 0x0008c00c01007387 */ /* 0x0005e20000100c00 */
[----:B0-----:R-:W-:Y:S02]  /*35a0*/  HFMA2 R4, -RZ, RZ, 2.626953125, -4.2140483856201171875e-05 ;  /* 0x414182c3ff047431 */ /* 0x001fe400000001ff */
[----:B------:R-:W-:Y:S01]  /*35b0*/  IMAD.MOV.U32 R5, RZ, RZ, -0x6666d650 ;  /* 0x999929b0ff057424 */ /* 0x000fe200078e00ff */
[----:B------:R-:W-:Y:S01]  /*35c0*/  MOV R7, 0xf0f1e11 ;  /* 0x0f0f1e1100077802 */ /* 0x000fe20000000f00 */
[----:B------:R-:W-:Y:S01]  /*35d0*/  IMAD.MOV.U32 R6, RZ, RZ, 0x2d2d5a77 ;  /* 0x2d2d5a77ff067424 */ /* 0x000fe200078e00ff */
[----:B------:R0:W-:Y:S01]  /*35e0*/  STL.128 [R1+0x8f0], R8 ;  /* 0x0008f00801007387 */ /* 0x0001e20000100c00 */
[----:B-1----:R-:W-:-:S02]  /*35f0*/  HFMA2 R16, -RZ, RZ, -14328, 0.000362873077392578125 ;  /* 0xf2ff0df2ff107431 */ /* 0x002fc400000001ff */
[----:B------:R-:W-:Y:S01]  /*3600*/  IMAD.MOV.U32 R17, RZ, RZ, 0x6bd6bd6b ;  /* 0x6bd6bd6bff117424 */ /* 0x000fe200078e00ff */
[----:B------:R-:W-:Y:S01]  /*3610*/  MOV R19, 0xc59154c5 ;  /* 0xc59154c500137802 */ /* 0x000fe20000000f00 */
[----:B------:R-:W-:Y:S01]  /*3620*/  IMAD.MOV.U32 R18, RZ, RZ, 0x6fdeb16f ;  /* 0x6fdeb16fff127424 */ /* 0x000fe200078e00ff */
[----:B--2---:R-:W-:Y:S01]  /*3630*/  MOV R13, 0x7cf8847c ;  /* 0x7cf8847c000d7802 */ /* 0x004fe20000000f00 */
[----:B------:R-:W-:Y:S01]  /*3640*/  IMAD.MOV.U32 R12, RZ, RZ, 0x63c6a563 ;  /* 0x63c6a563ff0c7424 */ /* 0x000fe200078e00ff */
        /* <DEDUP_REMOVED lines=10> */
[----:B-1----:R-:W-:Y:S02]  /*36f0*/  HFMA2 R6, -RZ, RZ, 1998, -0.042205810546875 ;  /* 0x67cea967ff067431 */ /* 0x002fe400000001ff */
[----:B------:R-:W-:Y:S02]  /*3700*/  IMAD.MOV.U32 R4, RZ, RZ, 0x30605030 ;  /* 0x30605030ff047424 */ /* 0x000fe400078e00ff */
[----:B------:R-:W-:Y:S02]  /*3710*/  IMAD.MOV.U32 R5, RZ, RZ, 0x1020301 ;  /* 0x01020301ff057424 */ /* 0x000fe400078e00ff */
[----:B--2---:R-:W-:Y:S02]  /*3720*/  HFMA2 R18, -RZ, RZ, 7.5546875, -10.5546875 ;  /* 0x478ec947ff127431 */ /* 0x004fe400000001ff */
[----:B------:R-:W-:Y:S02]  /*3730*/  IMAD.MOV.U32 R7, RZ, RZ, 0x2b567d2b ;  /* 0x2b567d2bff077424 */ /* 0x000fe400078e00ff */
[----:B------:R-:W-:-:S02]  /*3740*/  IMAD.MOV.U32 R16, RZ, RZ, -0x510ea06 ;  /* 0xfaef15faff107424 */ /* 0x000fc400078e00ff */
[----:B0-----:R-:W-:Y:S02]  /*3750*/  HFMA2 R12, -RZ, RZ, -13.1171875, 5.7890625 ;  /* 0xca8f45caff0c7431 */ /* 0x001fe400000001ff */
[----:B------:R-:W-:Y:S01]  /*3760*/  IMAD.MOV.U32 R13, RZ, RZ, -0x7de0627e ;  /* 0x821f9d82ff0d7424 */ /* 0x000fe200078e00ff */
[----:B------:R-:W-:Y:S01]  /*3770*/  MOV R15, 0x7dfa877d ;  /* 0x7dfa877d000f7802 */ /* 0x000fe20000000f00 */
[----:B------:R-:W-:Y:S01]  /*3780*/  IMAD.MOV.U32 R14, RZ, RZ, -0x3676bf37 ;  /* 0xc98940c9ff0e7424 */ /* 0x000fe200078e00ff */
[----:B------:R0:W-:Y:S01]  /*3790*/  STL.128 [R1+0x920], R4 ;  /* 0x0009200401007387 */ /* 0x0001e20000100c00 */
[----:B------:R-:W-:Y:S02]  /*37a0*/  IMAD.MOV.U32 R17, RZ, RZ, 0x59b2eb59 ;  /* 0x59b2eb59ff117424 */ /* 0x000fe400078e00ff */
[----:B---3--:R-:W-:Y:S02]  /*37b0*/  HFMA2 R8, -RZ, RZ, -0.004039764404296875, -1.90234375 ;  /* 0x9c23bf9cff087431 */ /* 0x008fe400000001ff */
[----:B------:R-:W-:Y:S01]  /*37c0*/  IMAD.MOV.U32 R19, RZ, RZ, -0xf04f410 ;  /* 0xf0fb0bf0ff137424 */ /* 0x000fe200078e00ff */
        /* <DEDUP_REMOVED lines=10> */
[----:B-1----:R-:W-:-:S02]  /*3870*/  HFMA2 R14, -RZ, RZ, -0.000883579254150390625, -0.10272216796875 ;  /* 0x933dae93ff0e7431 */ /* 0x002fc400000001ff */
[----:B------:R-:W-:Y:S02]  /*3880*/  IMAD.MOV.U32 R12, RZ, RZ, -0x488a3d49 ;  /* 0xb775c2b7ff0c7424 */ /* 0x000fe400078e00ff */
[----:B------:R-:W-:Y:S01]  /*3890*/  IMAD.MOV.U32 R13, RZ, RZ, -0x21ee303 ;  /* 0xfde11cfdff0d7424 */ /* 0x000fe200078e00ff */
[----:B--2---:R-:W-:Y:S01]  /*38a0*/  MOV R17, 0x3f7e413f ;  /* 0x3f7e413f00117802 */ /* 0x004fe20000000f00 */
[----:B------:R-:W-:Y:S01]  /*38b0*/  IMAD.MOV.U32 R16, RZ, RZ, 0x366c5a36 ;  /* 0x366c5a36ff107424 */ /* 0x000fe200078e00ff */
[----:B------:R0:W-:Y:S01]  /*38c0*/  STL.128 [R1+0x960], R4 ;  /* 0x0009600401007387 */ /* 0x0001e20000100c00 */
[----:B------:R-:W-:Y:S02]  /*38d0*/  IMAD.MOV.U32 R18, RZ, RZ, -0x80afd09 ;  /* 0xf7f502f7ff127424 */ /* 0x000fe400078e00ff */
[----:B---3--:R-:W-:Y:S02]  /*38e0*/  HFMA2 R10, -RZ, RZ, 0.168212890625, 57.53125 ;  /* 0x31625331ff0a7431 */ /* 0x008fe400000001ff */
[----:B------:R-:W-:-:S02]  /*38f0*/  IMAD.MOV.U32 R19, RZ, RZ, -0x337cb034 ;  /* 0xcc834fccff137424 */ /* 0x000fc400078e00ff */
[----:B------:R-:W-:Y:S02]  /*3900*/  IMAD.MOV.U32 R15, RZ, RZ, 0x264c6a26 ;  /* 0x264c6a26ff0f7424 */ /* 0x000fe400078e00ff */
[----:B------:R-:W-:Y:S01]  /*3910*/  IMAD.MOV.U32 R8, RZ, RZ, 0x71e29371 ;  /* 0x71e29371ff087424 */ /* 0x000fe200078e00ff */
[----:B------:R1:W-:Y:S01]  /*3920*/  STL.128 [R1+0x990], R16 ;  /* 0x0009901001007387 */ /* 0x0003e20000100c00 */
[----:B------:R-:W-:Y:S02]  /*3930*/  IMAD.MOV.U32 R9, RZ, RZ, -0x27548c28 ;  /* 0xd8ab73d8ff097424 */ /* 0x000fe400078e00ff */
[----:B------:R-:W-:Y:S01]  /*3940*/  IMAD.MOV.U32 R11, RZ, RZ, 0x152a3f15 ;  /* 0x152a3f15ff0b7424 */ /* 0x000fe200078e00ff */
[----:B------:R2:W-:Y:S01]  /*3950*/  STL.128 [R1+0x980], R12 ;  /* 0x0009800c01007387 */ /* 0x0005e20000100c00 */
[----:B0-----:R-:W-:Y:S02]  /*3960*/  HFMA2 R4, -RZ, RZ, 0.275390625, 269 ;  /* 0x34685c34ff047431 */ /* 0x001fe400000001ff */
[----:B------:R-:W-:Y:S01]  /*3970*/  IMAD.MOV.U32 R5, RZ, RZ, -0x5aae0b5b ;  /* 0xa551f4a5ff057424 */ /* 0x000fe200078e00ff */
[----:B------:R-:W-:Y:S01]  /*3980*/  MOV R7, 0xf1f908f1 ;  /* 0xf1f908f100077802 */ /* 0x000fe20000000f00 */
[----:B------:R-:W-:Y:S01]  /*3990*/  IMAD.MOV.U32 R6, RZ, RZ, -0x1a2ecb1b ;  /* 0xe5d134e5ff067424 */ /* 0x000fe200078e00ff */
[----:B------:R0:W-:Y:S01]  /*39a0*/  STL.128 [R1+0x9b0], R8 ;  /* 0x0009b00801007387 */ /* 0x0001e20000100c00 */
[----:B-1----:R-:W-:-:S02]  /*39b0*/  HFMA2 R16, -RZ, RZ, 0.002044677734375, 0.031982421875 ;  /* 0x18302818ff107431 */ /* 0x002fc400000001ff */
[----:B------:R-:W-:Y:S01]  /*39c0*/  IMAD.MOV.U32 R17, RZ, RZ, -0x69c85e6a ;  /* 0x9637a196ff117424 */ /* 0x000fe200078e00ff */
        /* <DEDUP_REMOVED lines=8> */
[----:B0-----:R-:W-:Y:S01]  /*3a50*/  IMAD.MOV.U32 R8, RZ, RZ, -0x1432d915 ;  /* 0xebcd26ebff087424 */ /* 0x001fe200078e00ff */
[----:B------:R-:W-:Y:S01]  /*3a60*/  MOV R9, 0x274e6927 ;  /* 0x274e692700097802 */ /* 0x000fe20000000f00 */
[----:B------:R-:W-:Y:S01]  /*3a70*/  IMAD.MOV.U32 R10, RZ, RZ, -0x4d80324e ;  /* 0xb27fcdb2ff0a7424 */ /* 0x000fe200078e00ff */
[----:B------:R0:W-:Y:S01]  /*3a80*/  STL.128 [R1+0x9c0], R12 ;  /* 0x0009c00c01007387 */ /* 0x0001e20000100c00 */
[----:B------:R-:W-:-:S05]  /*3a90*/  IMAD.MOV.U32 R11, RZ, RZ, 0x75ea9f75 ;  /* 0x75ea9f75ff0b7424 */ /* 0x000fca00078e00ff */
[----:B------:R3:W-:Y:S01]  /*3aa0*/  STL.128 [R1+0x9f0], R8 ;  /* 0x0009f00801007387 */ /* 0x0007e20000100c00 */
[----:B-1----:R-:W-:Y:S02]  /*3ab0*/  HFMA2 R6, -RZ, RZ, -1.609325408935546875e-06, -0.003662109375 ;  /* 0x801b9b80ff067431 */ /* 0x002fe400000001ff */
[----:B------:R-:W-:Y:S02]  /*3ac0*/  IMAD.MOV.U32 R4, RZ, RZ, 0x70e0907 ;  /* 0x070e0907ff047424 */ /* 0x000fe400078e00ff */
[----:B------:R-:W-:Y:S02]  /*3ad0*/  IMAD.MOV.U32 R5, RZ, RZ, 0x12243612 ;  /* 0x12243612ff057424 */ /* 0x000fe400078e00ff */
[----:B--2---:R-:W-:Y:S02]  /*3ae0*/  HFMA2 R18, -RZ, RZ, 214.5, -6504 ;  /* 0x5ab4ee5aff127431 */ /* 0x004fe400000001ff */
[----:B------:R-:W-:Y:S02]  /*3af0*/  IMAD.MOV.U32 R7, RZ, RZ, -0x1d20c21e ;  /* 0xe2df3de2ff077424 */ /* 0x000fe400078e00ff */
[----:B------:R-:W-:-:S02]  /*3b00*/  IMAD.MOV.U32 R16, RZ, RZ, 0x1b362d1b ;  /* 0x1b362d1bff107424 */ /* 0x000fc400078e00ff */
[----:B0-----:R-:W-:Y:S02]  /*3b10*/  HFMA2 R12, -RZ, RZ, 0.0001547336578369140625, 0.0034351348876953125 ;  /* 0x09121b09ff0c7431 */ /* 0x001fe400000001ff */
[----:B------:R-:W-:Y:S01]  /*3b20*/  IMAD.MOV.U32 R13, RZ, RZ, -0x7ce2617d ;  /* 0x831d9e83ff0d7424 */ /* 0x000fe200078e00ff */
[----:B------:R-:W-:Y:S01]  /*3b30*/  MOV R15, 0x1a342e1a ;  /* 0x1a342e1a000f7802 */ /* 0x000fe20000000f00 */
[----:B------:R-:W-:Y:S01]  /*3b40*/  IMAD.MOV.U32 R14, RZ, RZ, 0x2c58742c ;  /* 0x2c58742cff0e7424 */ /* 0x000fe200078e00ff */
[----:B------:R0:W-:Y:S01]  /*3b50*/  STL.128 [R1+0x9e0], R4 ;  /* 0x0009e00401007387 */ /* 0x0001e20000100c00 */
[----:B------:R-:W-:Y:S02]  /*3b60*/  IMAD.MOV.U32 R17, RZ, RZ, 0x6edcb26e ;  /* 0x6edcb26eff117424 */ /* 0x000fe400078e00ff */
[----:B---3--:R-:W-:Y:S02]  /*3b70*/  HFMA2 R8, -RZ, RZ, 0.04156494140625, 58656 ;  /* 0x29527b29ff087431 */ /* 0x008fe400000001ff */
[----:B------:R-:W-:Y:S01]  /*3b80*/  IMAD.MOV.U32 R19, RZ, RZ, -0x5fa40460 ;  /* 0xa05bfba0ff137424 */ /* 0x000fe200078e00ff */
        /* <DEDUP_REMOVED lines=9> */
[----:B------:R-:W-:Y:S02]  /*3c20*/  IMAD.MOV.U32 R7, RZ, RZ, -0x4c82314d ;  /* 0xb37dceb3ff077424 */ /* 0x000fe400078e00ff */
[----:B-1----:R-:W-:-:S02]  /*3c30*/  HFMA2 R15, -RZ, RZ, -5892, 0.07696533203125 ;  /* 0xedc12cedff0f7431 */ /* 0x002fc400000001ff */
[----:B------:R-:W-:Y:S02]  /*3c40*/  IMAD.MOV.U32 R12, RZ, RZ, 0x53a6f553 ;  /* 0x53a6f553ff0c7424 */ /* 0x000fe400078e00ff */
[----:B------:R-:W-:Y:S01]  /*3c50*/  IMAD.MOV.U32 R13, RZ, RZ, -0x2e46972f ;  /* 0xd1b968d1ff0d7424 */ /* 0x000fe200078e00ff */
[----:B--2---:R-:W-:Y:S01]  /*3c60*/  MOV R17, 0xfce31ffc ;  /* 0xfce31ffc00117802 */ /* 0x004fe20000000f00 */
[----:B------:R-:W-:Y:S01]  /*3c70*/  IMAD.MOV.U32 R16, RZ, RZ, 0x20406020 ;  /* 0x20406020ff107424 */ /* 0x000fe200078e00ff */
[----:B------:R0:W-:Y:S01]  /*3c80*/  STL.128 [R1+0xa20], R4 ;  /* 0x000a200401007387 */ /* 0x0001e20000100c00 */
[----:B------:R-:W-:Y:S02]  /*3c90*/  IMAD.MOV.U32 R18, RZ, RZ, -0x4e86374f ;  /* 0xb179c8b1ff127424 */ /* 0x000fe400078e00ff */
[----:B---3--:R-:W-:Y:S02]  /*3ca0*/  HFMA2 R10, -RZ, RZ, 150, -2224 ;  /* 0x58b0e858ff0a7431 */ /* 0x008fe400000001ff */
[----:B------:R-:W-:-:S02]  /*3cb0*/  IMAD.MOV.U32 R19, RZ, RZ, 0x5bb6ed5b ;  /* 0x5bb6ed5bff137424 */ /* 0x000fc400078e00ff */
[----:B------:R-:W-:Y:S02]  /*3cc0*/  IMAD.MOV.U32 R14, RZ, RZ, RZ ;  /* 0x000000ffff0e7224 */ /* 0x000fe400078e00ff */
[----:B------:R-:W-:Y:S01]  /*3cd0*/  IMAD.MOV.U32 R8, RZ, RZ, 0x4a94de4a ;  /* 0x4a94de4aff087424 */ /* 0x000fe200078e00ff */
[----:B------:R1:W-:Y:S01]  /*3ce0*/  STL.128 [R1+0xa50], R16 ;  /* 0x000a501001007387 */ /* 0x0003e20000100c00 */
[----:B------:R-:W-:Y:S02]  /*3cf0*/  IMAD.MOV.U32 R9, RZ, RZ, 0x4c98d44c ;  /* 0x4c98d44cff097424 */ /* 0x000fe400078e00ff */
[----:B------:R-:W-:Y:S01]  /*3d00*/  IMAD.MOV.U32 R11, RZ, RZ, -0x307ab531 ;  /* 0xcf854acfff0b7424 */ /* 0x000fe200078e00ff */
[----:B------:R2:W-:Y:S01]  /*3d10*/  STL.128 [R1+0xa40], R12 ;  /* 0x000a400c01007387 */ /* 0x0005e20000100c00 */
[----:B0-----:R-:W-:Y:S02]  /*3d20*/  HFMA2 R4, -RZ, RZ, 3496, -1.603515625 ;  /* 0x6ad4be6aff047431 */ /* 0x001fe400000001ff */
[----:B------:R-:W-:Y:S01]  /*3d30*/  IMAD.MOV.U32 R5, RZ, RZ, -0x3472b935 ;  /* 0xcb8d46cbff057424 */ /* 0x000fe200078e00ff */
[----:B------:R-:W-:Y:S01]  /*3d40*/  MOV R7, 0x39724b39 ;  /* 0x39724b3900077802 */ /* 0x000fe20000000f00 */
[----:B------:R-:W-:Y:S01]  /*3d50*/  IMAD.MOV.U32 R6, RZ, RZ, -0x41982642 ;  /* 0xbe67d9beff067424 */ /* 0x000fe200078e00ff */
[----:B------:R0:W-:Y:S01]  /*3d60*/  STL.128 [R1+0xa70], R8 ;  /* 0x000a700801007387 */ /* 0x0001e20000100c00 */
[----:B-1----:R-:W-:-:S02]  /*3d70*/  HFMA2 R16, -RZ, RZ, 3.76171875, -5.26171875 ;  /* 0x4386c543ff107431 */ /* 0x002fc400000001ff */
[----:B------:R-:W-:Y:S01]  /*3d80*/  IMAD.MOV.U32 R17, RZ, RZ, 0x4d9ad74d ;  /* 0x4d9ad74dff117424 */ /* 0x000fe200078e00ff */
[----:B------:R-:W-:Y:S01]  /*3d90*/  MOV R19, 0x85119485 ;  /* 0x8511948500137802 */ /* 0x000fe20000000f00 */
[----:B------:R-:W-:Y:S01]  /*3da0*/  IMAD.MOV.U32 R18, RZ, RZ, 0x33665533 ;  /* 0x33665533ff127424 */ /* 0x000fe200078e00ff */
[----:B--2---:R-:W-:Y:S01]  /*3db0*/  MOV R13, 0xefc52aef ;  /* 0xefc52aef000d7802 */ /* 0x004fe20000000f00 */
[----:B------:R-:W-:Y:S01]  /*3dc0*/  IMAD.MOV.U32 R12, RZ, RZ, -0x2f449430 ;  /* 0xd0bb6bd0ff0c7424 */ /* 0x000fe200078e00ff */
[----:B------:R1:W-:Y:S01]  /*3dd0*/  STL.128 [R1+0xa60], R4 ;  /* 0x000a600401007387 */ /* 0x0003e20000100c00 */
[----:B------:R-:W-:Y:S02]  /*3de0*/  IMAD.MOV.U32 R14, RZ, RZ, -0x55b01a56 ;  /* 0xaa4fe5aaff0e7424 */ /* 0x000fe400078e00ff */
[----:B------:R-:W-:Y:S01]  /*3df0*/  IMAD.MOV.U32 R15, RZ, RZ, -0x412e905 ;  /* 0xfbed16fbff0f7424 */ /* 0x000fe200078e00ff */
[----:B------:R2:W-:Y:S01]  /*3e00*/  STL.128 [R1+0xa90], R16 ;  /* 0x000a901001007387 */ /* 0x0005e20000100c00 */
[----:B0-----:R-:W-:Y:S01]  /*3e10*/  IMAD.MOV.U32 R8, RZ, RZ, 0x50a0f050 ;  /* 0x50a0f050ff087424 */ /* 0x001fe200078e00ff */
[----:B------:R-:W-:Y:S01]  /*3e20*/  MOV R9, 0x3c78443c ;  /* 0x3c78443c00097802 */ /* 0x000fe20000000f00 */
[----:B------:R-:W-:Y:S01]  /*3e30*/  IMAD.MOV.U32 R10, RZ, RZ, -0x60da4561 ;  /* 0x9f25ba9fff0a7424 */ /* 0x000fe200078e00ff */
[----:B------:R0:W-:Y:S01]  /*3e40*/  STL.128 [R1+0xa80], R12 ;  /* 0x000a800c01007387 */ /* 0x0001e20000100c00 */
[----:B------:R-:W-:-:S05]  /*3e50*/  IMAD.MOV.U32 R11, RZ, RZ, -0x57b41c58 ;  /* 0xa84be3a8ff0b7424 */ /* 0x000fca00078e00ff */
[----:B------:R3:W-:Y:S01]  /*3e60*/  STL.128 [R1+0xab0], R8 ;  /* 0x000ab00801007387 */ /* 0x0007e20000100c00 */
[----:B-1----:R-:W-:Y:S02]  /*3e70*/  HFMA2 R6, -RZ, RZ, 3.07559967041015625e-05, 9.167194366455078125e-05 ;  /* 0x02040602ff067431 */ /* 0x002fe400000001ff */
[----:B------:R-:W-:Y:S02]  /*3e80*/  IMAD.MOV.U32 R4, RZ, RZ, 0x458acf45 ;  /* 0x458acf45ff047424 */ /* 0x000fe400078e00ff */
[----:B------:R-:W-:Y:S02]  /*3e90*/  IMAD.MOV.U32 R5, RZ, RZ, -0x616ef07 ;  /* 0xf9e910f9ff057424 */ /* 0x000fe400078e00ff */
[----:B--2---:R-:W-:Y:S02]  /*3ea0*/  HFMA2 R18, -RZ, RZ, 0.5546875, 8.4375 ;  /* 0x38704838ff127431 */ /* 0x004fe400000001ff */
[----:B------:R-:W-:Y:S02]  /*3eb0*/  IMAD.MOV.U32 R7, RZ, RZ, 0x7ffe817f ;  /* 0x7ffe817fff077424 */ /* 0x000fe400078e00ff */
[----:B------:R-:W-:-:S02]  /*3ec0*/  IMAD.MOV.U32 R16, RZ, RZ, -0x6dc0526e ;  /* 0x923fad92ff107424 */ /* 0x000fc400078e00ff */
[----:B0-----:R-:W-:Y:S02]  /*3ed0*/  HFMA2 R12, -RZ, RZ, 45.0625, -14984 ;  /* 0x51a2f351ff0c7431 */ /* 0x001fe400000001ff */
[----:B------:R-:W-:Y:S01]  /*3ee0*/  IMAD.MOV.U32 R13, RZ, RZ, -0x5ca2015d ;  /* 0xa35dfea3ff0d7424 */ /* 0x000fe200078e00ff */
[----:B------:R-:W-:Y:S01]  /*3ef0*/  MOV R15, 0x8f058a8f ;  /* 0x8f058a8f000f7802 */ /* 0x000fe20000000f00 */
[----:B------:R-:W-:Y:S01]  /*3f00*/  IMAD.MOV.U32 R14, RZ, RZ, 0x4080c040 ;  /* 0x4080c040ff0e7424 */ /* 0x000fe200078e00ff */
[----:B------:R0:W-:Y:S01]  /*3f10*/  STL.128 [R1+0xaa0], R4 ;  /* 0x000aa00401007387 */ /* 0x0001e20000100c00 */
[----:B------:R-:W-:Y:S02]  /*3f20*/  IMAD.MOV.U32 R17, RZ, RZ, -0x62de4363 ;  /* 0x9d21bc9dff117424 */ /* 0x000fe400078e00ff */
[----:B---3--:R-:W-:Y:S02]  /*3f30*/  HFMA2 R8, -RZ, RZ, 0.0005035400390625, 0.126953125 ;  /* 0x10203010ff087431 */ /* 0x008fe400000001ff */
[----:B------:R-:W-:Y:S01]  /*3f40*/  IMAD.MOV.U32 R19, RZ, RZ, -0xa0efb0b ;  /* 0xf5f104f5ff137424 */ /* 0x000fe200078e00ff */
[----:B------:R-:W-:Y:S01]  /*3f50*/  MOV R11, 0xd2bf6dd2 ;  /* 0xd2bf6dd2000b7802 */ /* 0x000fe20000000f00 */
[----:B------:R-:W-:Y:S01]  /*3f60*/  IMAD.MOV.U32 R9, RZ, RZ, -0x1ae501 ;  /* 0xffe51affff097424 */ /* 0x000fe200078e00ff */
[----:B------:R1:W-:Y:S01]  /*3f70*/  STL.128 [R1+0xac0], R12 ;  /* 0x000ac00c01007387 */ /* 0x0003e20000100c00 */
[----:B------:R-:W-:-:S03]  /*3f80*/  IMAD.MOV.U32 R10, RZ, RZ, -0xc02f10d ;  /* 0xf3fd0ef3ff0a7424 */ /* 0x000fc600078e00ff */
[----:B------:R2:W-:Y:S04]  /*3f90*/  STL.128 [R1+0xad0], R16 ;  /* 0x000ad01001007387 */ /* 0x0005e80000100c00 */
[----:B------:R3:W-:Y:S01]  /*3fa0*/  STL.128 [R1+0xaf0], R8 ;  /* 0x000af00801007387 */ /* 0x0007e20000100c00 */
[----:B0-----:R-:W-:Y:S01]  /*3fb0*/  IMAD.MOV.U32 R4, RZ, RZ, -0x439c2044 ;  /* 0xbc63dfbcff047424 */ /* 0x001fe200078e00ff */
[----:B------:R-:W-:Y:S01]  /*3fc0*/  MOV R5, 0xb677c1b6 ;  /* 0xb677c1b600057802 */ /* 0x000fe20000000f00 */
[----:B------:R-:W-:Y:S02]  /*3fd0*/  IMAD.MOV.U32 R6, RZ, RZ, -0x25508a26 ;  /* 0xdaaf75daff067424 */ /* 0x000fe400078e00ff */
[----:B------:R-:W-:Y:S02]  /*3fe0*/  IMAD.MOV.U32 R7, RZ, RZ, 0x21426321 ;  /* 0x21426321ff077424 */ /* 0x000fe400078e00ff */
[----:B-1----:R-:W-:-:S02]  /*3ff0*/  HFMA2 R14, -RZ, RZ, 0.00087261199951171875, 0.317138671875 ;  /* 0x13263513ff0e7431 */ /* 0x002fc400000001ff */
[----:B------:R-:W-:Y:S02]  /*4000*/  IMAD.MOV.U32 R12, RZ, RZ, -0x327eb333 ;  /* 0xcd814ccdff0c7424 */ /* 0x000fe400078e00ff */
[----:B------:R-:W-:Y:S01]  /*4010*/  IMAD.MOV.U32 R13, RZ, RZ, 0xc18140c ;  /* 0x0c18140cff0d7424 */ /* 0x000fe200078e00ff */
[----:B--2---:R-:W-:Y:S01]  /*4020*/  MOV R17, 0x9735a297 ;  /* 0x9735a29700117802 */ /* 0x004fe20000000f00 */
[----:B------:R-:W-:Y:S01]  /*4030*/  IMAD.MOV.U32 R16, RZ, RZ, 0x5fbee15f ;  /* 0x5fbee15fff107424 */ /* 0x000fe200078e00ff */
[----:B------:R0:W-:Y:S01]  /*4040*/  STL.128 [R1+0xae0], R4 ;  /* 0x000ae00401007387 */ /* 0x0001e20000100c00 */
[----:B------:R-:W-:Y:S02]  /*4050*/  IMAD.MOV.U32 R18, RZ, RZ, 0x4488cc44 ;  /* 0x4488cc44ff127424 */ /* 0x000fe400078e00ff */
[----:B---3--:R-:W-:Y:S02]  /*4060*/  HFMA2 R10, -RZ, RZ, 0.002536773681640625, 0.055450439453125 ;  /* 0x19322b19ff0a7431 */ /* 0x008fe400000001ff */
[----:B------:R-:W-:-:S02]  /*4070*/  IMAD.MOV.U32 R19, RZ, RZ, 0x172e3917 ;  /* 0x172e3917ff137424 */ /* 0x000fc400078e00ff */
[----:B------:R-:W-:Y:S02]  /*4080*/  IMAD.MOV.U32 R15, RZ, RZ, -0x133cd014 ;  /* 0xecc32fecff0f7424 */ /* 0x000fe400078e00ff */
[----:B------:R-:W-:Y:S01]  /*4090*/  IMAD.MOV.U32 R8, RZ, RZ, 0x64c8ac64 ;  /* 0x64c8ac64ff087424 */ /* 0x000fe200078e00ff */
[----:B------:R1:W-:Y:S01]  /*40a0*/  STL.128 [R1+0xb10], R16 ;  /* 0x000b101001007387 */ /* 0x0003e20000100c00 */
[----:B------:R-:W-:Y:S02]  /*40b0*/  IMAD.MOV.U32 R9, RZ, RZ, 0x5dbae75d ;  /* 0x5dbae75dff097424 */ /* 0x000fe400078e00ff */
[----:B------:R-:W-:Y:S01]  /*40c0*/  IMAD.MOV.U32 R11, RZ, RZ, 0x73e69573 ;  /* 0x73e69573ff0b7424 */ /* 0x000fe200078e00ff */
[----:B------:R2:W-:Y:S01]  /*40d0*/  STL.128 [R1+0xb00], R12 ;  /* 0x000b000c01007387 */ /* 0x0005e20000100c00 */
[----:B0-----:R-:W-:Y:S02]  /*40e0*/  HFMA2 R4, -RZ, RZ, -4.57421875, 124.25 ;  /* 0xc49357c4ff047431 */ /* 0x001fe400000001ff */
[----:B------:R-:W-:Y:S01]  /*40f0*/  IMAD.MOV.U32 R5, RZ, RZ, -0x58aa0d59 ;  /* 0xa755f2a7ff057424 */ /* 0x000fe200078e00ff */
[----:B------:R-:W-:Y:S01]  /*4100*/  MOV R7, 0x3d7a473d ;  /* 0x3d7a473d00077802 */ /* 0x000fe20000000f00 */
[----:B------:R-:W-:Y:S01]  /*4110*/  IMAD.MOV.U32 R6, RZ, RZ, 0x7efc827e ;  /* 0x7efc827eff067424 */ /* 0x000fe200078e00ff */
[----:B------:R0:W-:Y:S01]  /*4120*/  STL.128 [R1+0xb30], R8 ;  /* 0x000b300801007387 */ /* 0x0001e20000100c00 */
[----:B-1----:R-:W-:-:S02]  /*4130*/  HFMA2 R16, -RZ, RZ, 0.012237548828125, 1570 ;  /* 0x22446622ff107431 */ /* 0x002fc400000001ff */
[----:B------:R-:W-:Y:S01]  /*4140*/  IMAD.MOV.U32 R17, RZ, RZ, 0x2a547e2a ;  /* 0x2a547e2aff117424 */ /* 0x000fe200078e00ff */
[----:B------:R-:W-:Y:S01]  /*4150*/  MOV R19, 0x880b8388 ;  /* 0x880b838800137802 */ /* 0x000fe20000000f00 */
[----:B------:R-:W-:Y:S01]  /*4160*/  IMAD.MOV.U32 R18, RZ, RZ, -0x6fc45470 ;  /* 0x903bab90ff127424 */ /* 0x000fe200078e00ff */
        /* <DEDUP_REMOVED lines=8> */
[----:B------:R-:W-:Y:S01]  /*41f0*/  IMAD.MOV.U32 R10, RZ, RZ, 0xb161d0b ;  /* 0x0b161d0bff0a7424 */ /* 0x000fe200078e00ff */
[----:B------:R0:W-:Y:S01]  /*4200*/  STL.128 [R1+0xb40], R12 ;  /* 0x000b400c01007387 */ /* 0x0001e20000100c00 */
[----:B------:R-:W-:-:S05]  /*4210*/  IMAD.MOV.U32 R11, RZ, RZ, -0x24528925 ;  /* 0xdbad76dbff0b7424 */ /* 0x000fca00078e00ff */
[----:B------:R3:W-:Y:S01]  /*4220*/  STL.128 [R1+0xb70], R8 ;  /* 0x000b700801007387 */ /* 0x0007e20000100c00 */
[----:B-1----:R-:W-:Y:S02]  /*4230*/  HFMA2 R6, -RZ, RZ, -0.55224609375, -61.75 ;  /* 0xb86bd3b8ff067431 */ /* 0x002fe400000001ff */
[----:B------:R-:W-:Y:S02]  /*4240*/  IMAD.MOV.U32 R4, RZ, RZ, 0x468cca46 ;  /* 0x468cca46ff047424 */ /* 0x000fe400078e00ff */
[----:B------:R-:W-:Y:S02]  /*4250*/  IMAD.MOV.U32 R5, RZ, RZ, -0x1138d612 ;  /* 0xeec729eeff057424 */ /* 0x000fe400078e00ff */
[----:B--2---:R-:W-:Y:S02]  /*4260*/  HFMA2 R18, -RZ, RZ, 0.0167236328125, 4240 ;  /* 0x24486c24ff127431 */ /* 0x004fe400000001ff */
[----:B------:R-:W-:Y:S02]  /*4270*/  IMAD.MOV.U32 R7, RZ, RZ, 0x14283c14 ;  /* 0x14283c14ff077424 */ /* 0x000fe400078e00ff */
[----:B------:R-:W-:-:S02]  /*4280*/  IMAD.MOV.U32 R16, RZ, RZ, 0x4992db49 ;  /* 0x4992db49ff107424 */ /* 0x000fc400078e00ff */
[----:B0-----:R-:W-:Y:S02]  /*4290*/  HFMA2 R12, -RZ, RZ, -621.5, 0.984375 ;  /* 0xe0db3be0ff0c7431 */ /* 0x001fe400000001ff */
[----:B------:R-:W-:Y:S01]  /*42a0*/  IMAD.MOV.U32 R13, RZ, RZ, 0x32645632 ;  /* 0x32645632ff0d7424 */ /* 0x000fe200078e00ff */
[----:B------:R-:W-:Y:S01]  /*42b0*/  MOV R15, 0xa141e0a ;  /* 0x0a141e0a000f7802 */ /* 0x000fe20000000f00 */
[----:B------:R-:W-:Y:S01]  /*42c0*/  IMAD.MOV.U32 R14, RZ, RZ, 0x3a744e3a ;  /* 0x3a744e3aff0e7424 */ /* 0x000fe200078e00ff */
[----:B------:R0:W-:Y:S01]  /*42d0*/  STL.128 [R1+0xb60], R4 ;  /* 0x000b600401007387 */ /* 0x0001e20000100c00 */
[----:B------:R-:W-:Y:S02]  /*42e0*/  IMAD.MOV.U32 R17, RZ, RZ, 0x60c0a06 ;  /* 0x060c0a06ff117424 */ /* 0x000fe400078e00ff */
[----:B---3--:R-:W-:Y:S02]  /*42f0*/  HFMA2 R8, -RZ, RZ, -0.000637531280517578125, -0.035675048828125 ;  /* 0x9139a891ff087431 */ /* 0x008fe400000001ff */
[----:B------:R-:W-:Y:S01]  /*4300*/  IMAD.MOV.U32 R19, RZ, RZ, 0x5cb8e45c ;  /* 0x5cb8e45cff137424 */ /* 0x000fe200078e00ff */
        /* <DEDUP_REMOVED lines=10> */
[----:B-1----:R-:W-:-:S02]  /*43b0*/  HFMA2 R14, -RZ, RZ, 0.46435546875, 166.875 ;  /* 0x376e5937ff0e7431 */ /* 0x002fc400000001ff */
[----:B------:R-:W-:Y:S02]  /*43c0*/  IMAD.MOV.U32 R12, RZ, RZ, -0x182acd19 ;  /* 0xe7d532e7ff0c7424 */ /* 0x000fe400078e00ff */
[----:B------:R-:W-:Y:S01]  /*43d0*/  IMAD.MOV.U32 R13, RZ, RZ, -0x3774bc38 ;  /* 0xc88b43c8ff0d7424 */ /* 0x000fe200078e00ff */
[----:B--2---:R-:W-:Y:S01]  /*43e0*/  MOV R17, 0xd5b164d5 ;  /* 0xd5b164d500117802 */ /* 0x004fe20000000f00 */
[----:B------:R-:W-:Y:S01]  /*43f0*/  IMAD.MOV.U32 R16, RZ, RZ, -0x72fe7373 ;  /* 0x8d018c8dff107424 */ /* 0x000fe200078e00ff */
[----:B------:R0:W-:Y:S01]  /*4400*/  STL.128 [R1+0xba0], R4 ;  /* 0x000ba00401007387 */ /* 0x0001e20000100c00 */
[----:B------:R-:W-:Y:S02]  /*4410*/  IMAD.MOV.U32 R18, RZ, RZ, 0x4e9cd24e ;  /* 0x4e9cd24eff127424 */ /* 0x000fe400078e00ff */
[----:B---3--:R-:W-:Y:S02]  /*4420*/  HFMA2 R10, -RZ, RZ, -0.09808349609375, -2908 ;  /* 0xae47e9aeff0a7431 */ /* 0x008fe400000001ff */
[----:B------:R-:W-:-:S02]  /*4430*/  IMAD.MOV.U32 R19, RZ, RZ, -0x56b61f57 ;  /* 0xa949e0a9ff137424 */ /* 0x000fc400078e00ff */
[----:B------:R-:W-:Y:S02]  /*4440*/  IMAD.MOV.U32 R15, RZ, RZ, 0x6ddab76d ;  /* 0x6ddab76dff0f7424 */ /* 0x000fe400078e00ff */
[----:B------:R-:W-:Y:S01]  /*4450*/  IMAD.MOV.U32 R8, RZ, RZ, 0x65caaf65 ;  /* 0x65caaf65ff087424 */ /* 0x000fe200078e00ff */
[----:B------:R1:W-:Y:S01]  /*4460*/  STL.128 [R1+0xbd0], R16 ;  /* 0x000bd01001007387 */ /* 0x0003e20000100c00 */
[----:B------:R-:W-:Y:S02]  /*4470*/  IMAD.MOV.U32 R9, RZ, RZ, 0x7af48e7a ;  /* 0x7af48e7aff097424 */ /* 0x000fe400078e00ff */
[----:B------:R-:W-:Y:S01]  /*4480*/  IMAD.MOV.U32 R11, RZ, RZ, 0x8101808 ;  /* 0x08101808ff0b7424 */ /* 0x000fe200078e00ff */
[----:B------:R2:W-:Y:S01]  /*4490*/  STL.128 [R1+0xbc0], R12 ;  /* 0x000bc00c01007387 */ /* 0x0005e20000100c00 */
[----:B0-----:R-:W-:Y:S02]  /*44a0*/  HFMA2 R4, -RZ, RZ, 4960, -0.2763671875 ;  /* 0x6cd8b46cff047431 */ /* 0x001fe400000001ff */
[----:B------:R-:W-:Y:S01]  /*44b0*/  IMAD.MOV.U32 R5, RZ, RZ, 0x56acfa56 ;  /* 0x56acfa56ff057424 */ /* 0x000fe200078e00ff */
[----:B------:R-:W-:Y:S01]  /*44c0*/  MOV R7, 0xeacf25ea ;  /* 0xeacf25ea00077802 */ /* 0x000fe20000000f00 */
[----:B------:R-:W-:Y:S01]  /*44d0*/  IMAD.MOV.U32 R6, RZ, RZ, -0xb0cf80c ;  /* 0xf4f307f4ff067424 */ /* 0x000fe200078e00ff */
[----:B------:R0:W-:Y:S01]  /*44e0*/  STL.128 [R1+0xbf0], R8 ;  /* 0x000bf00801007387 */ /* 0x0001e20000100c00 */
[----:B-1----:R-:W-:-:S02]  /*44f0*/  HFMA2 R16, -RZ, RZ, 0.004119873046875, 0.01605224609375 ;  /* 0x1c38241cff107431 */ /* 0x002fc400000001ff */
[----:B------:R-:W-:Y:S01]  /*4500*/  IMAD.MOV.U32 R17, RZ, RZ, -0x59a80e5a ;  /* 0xa657f1a6ff117424 */ /* 0x000fe200078e00ff */
[----:B------:R-:W-:Y:S01]  /*4510*/  MOV R19, 0xc69751c6 ;  /* 0xc69751c600137802 */ /* 0x000fe20000000f00 */
[----:B------:R-:W-:Y:S01]  /*4520*/  IMAD.MOV.U32 R18, RZ, RZ, -0x4b8c384c ;  /* 0xb473c7b4ff127424 */ /* 0x000fe200078e00ff */
[----:B--2---:R-:W-:Y:S01]  /*4530*/  MOV R13, 0x78f08878 ;  /* 0x78f08878000d7802 */ /* 0x004fe20000000f00 */
[----:B------:R-:W-:Y:S01]  /*4540*/  IMAD.MOV.U32 R12, RZ, RZ, -0x45902a46 ;  /* 0xba6fd5baff0c7424 */ /* 0x000fe200078e00ff */
[----:B------:R1:W-:Y:S01]  /*4550*/  STL.128 [R1+0xbe0], R4 ;  /* 0x000be00401007387 */ /* 0x0003e20000100c00 */
[----:B------:R-:W-:Y:S02]  /*4560*/  IMAD.MOV.U32 R14, RZ, RZ, 0x254a6f25 ;  /* 0x254a6f25ff0e7424 */ /* 0x000fe400078e00ff */
[----:B------:R-:W-:Y:S01]  /*4570*/  IMAD.MOV.U32 R15, RZ, RZ, 0x2e5c722e ;  /* 0x2e5c722eff0f7424 */ /* 0x000fe200078e00ff */
[----:B------:R2:W-:Y:S01]  /*4580*/  STL.128 [R1+0xc10], R16 ;  /* 0x000c101001007387 */ /* 0x0005e20000100c00 */
[----:B0-----:R-:W-:Y:S01]  /*4590*/  IMAD.MOV.U32 R8, RZ, RZ, 0x4b96dd4b ;  /* 0x4b96dd4bff087424 */ /* 0x001fe200078e00ff */
[----:B------:R-:W-:Y:S01]  /*45a0*/  MOV R9, 0xbd61dcbd ;  /* 0xbd61dcbd00097802 */ /* 0x000fe20000000f00 */
[----:B------:R-:W-:Y:S01]  /*45b0*/  IMAD.MOV.U32 R10, RZ, RZ, -0x74f27975 ;  /* 0x8b0d868bff0a7424 */ /* 0x000fe200078e00ff */
[----:B------:R0:W-:Y:S01]  /*45c0*/  STL.128 [R1+0xc00], R12 ;  /* 0x000c000c01007387 */ /* 0x0001e20000100c00 */
[----:B------:R-:W-:-:S05]  /*45d0*/  IMAD.MOV.U32 R11, RZ, RZ, -0x75f07a76 ;  /* 0x8a0f858aff0b7424 */ /* 0x000fca00078e00ff */
[----:B------:R3:W-:Y:S01]  /*45e0*/  STL.128 [R1+0xc30], R8 ;  /* 0x000c300801007387 */ /* 0x0007e20000100c00 */
[----:B-1----:R-:W-:Y:S02]  /*45f0*/  HFMA2 R6, -RZ, RZ, 20096, -0.0043487548828125 ;  /* 0x74e89c74ff067431 */ /* 0x002fe400000001ff */
[----:B------:R-:W-:Y:S02]  /*4600*/  IMAD.MOV.U32 R4, RZ, RZ, -0x1734dc18 ;  /* 0xe8cb23e8ff047424 */ /* 0x000fe400078e00ff */
[----:B------:R-:W-:Y:S02]  /*4610*/  IMAD.MOV.U32 R5, RZ, RZ, -0x225e8323 ;  /* 0xdda17cddff057424 */ /* 0x000fe400078e00ff */
[----:B--2---:R-:W-:Y:S02]  /*4620*/  HFMA2 R18, -RZ, RZ, -28528, 2.992153167724609375e-05 ;  /* 0xf6f701f6ff127431 */ /* 0x004fe400000001ff */
[----:B------:R-:W-:Y:S02]  /*4630*/  IMAD.MOV.U32 R7, RZ, RZ, 0x1f3e211f ;  /* 0x1f3e211fff077424 */ /* 0x000fe400078e00ff */
[----:B------:R-:W-:-:S02]  /*4640*/  IMAD.MOV.U32 R16, RZ, RZ, 0x4890d848 ;  /* 0x4890d848ff107424 */ /* 0x000fc400078e00ff */
[----:B0-----:R-:W-:Y:S02]  /*4650*/  HFMA2 R12, -RZ, RZ, 9984, -0.00054168701171875 ;  /* 0x70e09070ff0c7431 */ /* 0x001fe400000001ff */
[----:B------:R-:W-:Y:S01]  /*4660*/  IMAD.MOV.U32 R13, RZ, RZ, 0x3e7c423e ;  /* 0x3e7c423eff0d7424 */ /* 0x000fe200078e00ff */
[----:B------:R-:W-:Y:S01]  /*4670*/  MOV R15, 0x66ccaa66 ;  /* 0x66ccaa66000f7802 */ /* 0x000fe20000000f00 */
[----:B------:R-:W-:Y:S01]  /*4680*/  IMAD.MOV.U32 R14, RZ, RZ, -0x4a8e3b4b ;  /* 0xb571c4b5ff0e7424 */ /* 0x000fe200078e00ff */
[----:B------:R0:W-:Y:S01]  /*4690*/  STL.128 [R1+0xc20], R4 ;  /* 0x000c200401007387 */ /* 0x0001e20000100c00 */
[----:B------:R-:W-:Y:S02]  /*46a0*/  IMAD.MOV.U32 R17, RZ, RZ, 0x3060503 ;  /* 0x03060503ff117424 */ /* 0x000fe400078e00ff */
[----:B---3--:R-:W-:Y:S02]  /*46b0*/  HFMA2 R10, -RZ, RZ, -0.0020351409912109375, -0.2373046875 ;  /* 0x982bb398ff0a7431 */ /* 0x008fe400000001ff */
[----:B------:R-:W-:Y:S01]  /*46c0*/  IMAD.MOV.U32 R19, RZ, RZ, 0xe1c120e ;  /* 0x0e1c120eff137424 */ /* 0x000fe200078e00ff */
[----:B------:R1:W-:Y:S01]  /*46d0*/  STL.128 [R1+0xc40], R12 ;  /* 0x000c400c01007387 */ /* 0x0003e20000100c00 */
[----:B------:R-:W-:-:S02]  /*46e0*/  IMAD.MOV.U32 R8, RZ, RZ, -0x1e26c71f ;  /* 0xe1d938e1ff087424 */ /* 0x000fc400078e00ff */
[----:B------:R-:W-:Y:S01]  /*46f0*/  IMAD.MOV.U32 R9, RZ, RZ, -0x714ec08 ;  /* 0xf8eb13f8ff097424 */ /* 0x000fe200078e00ff */
[----:B------:R2:W-:Y:S01]  /*4700*/  STL.128 [R1+0xc50], R16 ;  /* 0x000c501001007387 */ /* 0x0005e20000100c00 */
[----:B------:R-:W-:-:S05]  /*4710*/  IMAD.MOV.U32 R11, RZ, RZ, 0x11223311 ;  /* 0x11223311ff0b7424 */ /* 0x000fca00078e00ff */
[----:B------:R3:W-:Y:S01]  /*4720*/  STL.128 [R1+0xc80], R8 ;  /* 0x000c800801007387 */ /* 0x0007e20000100c00 */
[----:B0-----:R-:W-:Y:S01]  /*4730*/  IMAD.MOV.U32 R4, RZ, RZ, 0x69d2bb69 ;  /* 0x69d2bb69ff047424 */ /* 0x001fe200078e00ff */
[----:B------:R-:W-:Y:S01]  /*4740*/  MOV R5, 0xd9a970d9 ;  /* 0xd9a970d900057802 */ /* 0x000fe20000000f00 */
[----:B------:R-:W-:Y:S02]  /*4750*/  IMAD.MOV.U32 R6, RZ, RZ, -0x71f87672 ;  /* 0x8e07898eff067424 */ /* 0x000fe400078e00ff */
[----:B------:R-:W-:Y:S02]  /*4760*/  IMAD.MOV.U32 R7, RZ, RZ, -0x6bcc586c ;  /* 0x9433a794ff077424 */ /* 0x000fe400078e00ff */
[----:B-1----:R-:W-:Y:S02]  /*4770*/  HFMA2 R14, -RZ, RZ, 0.03369140625, 34048 ;  /* 0x28507828ff0e7431 */ /* 0x002fe400000001ff */
[----:B------:R-:W-:Y:S02]  /*4780*/  IMAD.MOV.U32 R12, RZ, RZ, -0x3178b632 ;  /* 0xce8749ceff0c7424 */ /* 0x000fe400078e00ff */
[----:B------:R-:W-:Y:S01]  /*4790*/  IMAD.MOV.U32 R13, RZ, RZ, 0x55aaff55 ;  /* 0x55aaff55ff0d7424 */ /* 0x000fe200078e00ff */
[----:B------:R0:W-:Y:S01]  /*47a0*/  STL.128 [R1+0xc90], R4 ;  /* 0x000c900401007387 */ /* 0x0001e20000100c00 */
[----:B------:R-:W-:Y:S01]  /*47b0*/  IMAD.MOV.U32 R15, RZ, RZ, -0x205a8521 ;  /* 0xdfa57adfff0f7424 */ /* 0x000fe200078e00ff */
[----:B--2---:R-:W-:Y:S01]  /*47c0*/  MOV R17, 0xa159f8a1 ;  /* 0xa159f8a100117802 */ /* 0x004fe20000000f00 */
[----:B------:R-:W-:-:S02]  /*47d0*/  IMAD.MOV.U32 R16, RZ, RZ, -0x73fc7074 ;  /* 0x8c038f8cff107424 */ /* 0x000fc400078e00ff */
[----:B---3--:R-:W-:Y:S02]  /*47e0*/  HFMA2 R8, -RZ, RZ, -0.0035037994384765625, -0.412841796875 ;  /* 0x9b2db69bff087431 */ /* 0x008fe400000001ff */
[----:B------:R-:W-:Y:S01]  /*47f0*/  IMAD.MOV.U32 R9, RZ, RZ, 0x1e3c221e ;  /* 0x1e3c221eff097424 */ /* 0x000fe200078e00ff */
[----:B------:R-:W-:Y:S01]  /*4800*/  MOV R11, 0xe9c920e9 ;  /* 0xe9c920e9000b7802 */ /* 0x000fe20000000f00 */
[----:B------:R-:W-:Y:S01]  /*4810*/  IMAD.MOV.U32 R10, RZ, RZ, -0x78ea6d79 ;  /* 0x87159287ff0a7424 */ /* 0x000fe200078e00ff */
[----:B------:R1:W-:Y:S01]  /*4820*/  STL.128 [R1+0xcb0], R12 ;  /* 0x000cb00c01007387 */ /* 0x0003e20000100c00 */
[----:B------:R-:W-:Y:S02]  /*4830*/  IMAD.MOV.U32 R18, RZ, RZ, -0x76f67f77 ;  /* 0x89098089ff127424 */ /* 0x000fe400078e00ff */
[----:B------:R-:W-:Y:S01]  /*4840*/  IMAD.MOV.U32 R19, RZ, RZ, 0xd1a170d ;  /* 0x0d1a170dff137424 */ /* 0x000fe200078e00ff */
[----:B------:R2:W-:Y:S01]  /*4850*/  STL.128 [R1+0xca0], R8 ;  /* 0x000ca00801007387 */ /* 0x0005e20000100c00 */
[----:B0-----:R-:W-:-:S02]  /*4860*/  HFMA2 R4, -RZ, RZ, -1.8486328125, -215.875 ;  /* 0xbf65dabfff047431 */ /* 0x001fc400000001ff */
[----:B------:R-:W-:Y:S01]  /*4870*/  IMAD.MOV.U32 R5, RZ, RZ, -0x1928ce1a ;  /* 0xe6d731e6ff057424 */ /* 0x000fe200078e00ff */
[----:B------:R-:W-:Y:S01]  /*4880*/  MOV R7, 0x68d0b868 ;  /* 0x68d0b86800077802 */ /* 0x000fe20000000f00 */
[----:B------:R-:W-:Y:S01]  /*4890*/  IMAD.MOV.U32 R6, RZ, RZ, 0x4284c642 ;  /* 0x4284c642ff067424 */ /* 0x000fe200078e00ff */
[----:B------:R0:W-:Y:S04]  /*48a0*/  STL.128 [R1+0xcc0], R16 ;  /* 0x000cc01001007387 */ /* 0x0001e80000100c00 */
[----:B------:R3:W-:Y:S01]  /*48b0*/  STL.128 [R1+0xcd0], R4 ;  /* 0x000cd00401007387 */ /* 0x0007e20000100c00 */
[----:B-1----:R-:W-:Y:S01]  /*48c0*/  IMAD.MOV.U32 R12, RZ, RZ, -0x4f843450 ;  /* 0xb07bcbb0ff0c7424 */ /* 0x002fe200078e00ff */
[----:B------:R-:W-:Y:S01]  /*48d0*/  MOV R13, 0x54a8fc54 ;  /* 0x54a8fc54000d7802 */ /* 0x000fe20000000f00 */
[----:B------:R-:W-:-:S02]  /*48e0*/  IMAD.MOV.U32 R14, RZ, RZ, -0x44922945 ;  /* 0xbb6dd6bbff0e7424 */ /* 0x000fc400078e00ff */
[----:B--2---:R-:W-:Y:S02]  /*48f0*/  HFMA2 R10, -RZ, RZ, 0.0836181640625, 29392 ;  /* 0x2d5a772dff0a7431 */ /* 0x004fe400000001ff */
[----:B------:R-:W-:Y:S02]  /*4900*/  IMAD.MOV.U32 R8, RZ, RZ, 0x4182c341 ;  /* 0x4182c341ff087424 */ /* 0x000fe400078e00ff */
[----:B------:R-:W-:Y:S02]  /*4910*/  IMAD.MOV.U32 R9, RZ, RZ, -0x66d64f67 ;  /* 0x9929b099ff097424 */ /* 0x000fe400078e00ff */
[----:B------:R-:W-:Y:S02]  /*4920*/  IMAD.MOV.U32 R11, RZ, RZ, 0xf1e110f ;  /* 0x0f1e110fff0b7424 */ /* 0x000fe400078e00ff */
[----:B------:R-:W-:Y:S02]  /*4930*/  IMAD.MOV.U32 R15, RZ, RZ, 0x162c3a16 ;  /* 0x162c3a16ff0f7424 */ /* 0x000fe400078e00ff */
[----:B0-----:R-:W-:-:S02]  /*4940*/  HFMA2 R16, -RZ, RZ, -6.64453125, 945.5 ;  /* 0xc6a56363ff107431 */ /* 0x001fc400000001ff */
[----:B------:R-:W-:Y:S01]  /*4950*/  IMAD.MOV.U32 R17, RZ, RZ, -0x77b8384 ;  /* 0xf8847c7cff117424 */ /* 0x000fe200078e00ff */
[----:B------:R0:W-:Y:S01]  /*4960*/  STL.128 [R1+0xce0], R8 ;  /* 0x000ce00801007387 */ /* 0x0001e20000100c00 */
[----:B---3--:R-:W-:Y:S02]  /*4970*/  HFMA2 R6, -RZ, RZ, -428.25, 7612 ;  /* 0xdeb16f6fff067431 */ /* 0x008fe400000001ff */
[----:B------:R-:W-:Y:S01]  /*4980*/  IMAD.MOV.U32 R18, RZ, RZ, -0x11668889 ;  /* 0xee997777ff127424 */ /* 0x000fe200078e00ff */
[----:B------:R-:W-:Y:S01]  /*4990*/  MOV R19, 0xf68d7b7b ;  /* 0xf68d7b7b00137802 */ /* 0x000fe20000000f00 */
[----:B------:R1:W-:Y:S01]  /*49a0*/  STL.128 [R1+0xcf0], R12 ;  /* 0x000cf00c01007387 */ /* 0x0003e20000100c00 */
[----:B------:R-:W-:Y:S02]  /*49b0*/  IMAD.MOV.U32 R4, RZ, RZ, -0xf20d0e ;  /* 0xff0df2f2ff047424 */ /* 0x000fe400078e00ff */
[----:B------:R-:W-:Y:S01]  /*49c0*/  IMAD.MOV.U32 R5, RZ, RZ, -0x29429495 ;  /* 0xd6bd6b6bff057424 */ /* 0x000fe200078e00ff */
[----:B------:R2:W-:Y:S01]  /*49d0*/  STL.128 [R1+0xd00], R16 ;  /* 0x000d001001007387 */ /* 0x0005e20000100c00 */
[----:B------:R-:W-:-:S05]  /*49e0*/  IMAD.MOV.U32 R7, RZ, RZ, -0x6eab3a3b ;  /* 0x9154c5c5ff077424 */ /* 0x000fca00078e00ff */
[----:B------:R3:W-:Y:S01]  /*49f0*/  STL.128 [R1+0xd10], R4 ;  /* 0x000d100401007387 */ /* 0x0007e20000100c00 */
[----:B0-----:R-:W-:Y:S01]  /*4a00*/  IMAD.MOV.U32 R8, RZ, RZ, 0x60503030 ;  /* 0x60503030ff087424 */ /* 0x001fe200078e00ff */
[----:B------:R-:W-:Y:S01]  /*4a10*/  MOV R9, 0x2030101 ;  /* 0x0203010100097802 */ /* 0x000fe20000000f00 */
[----:B------:R-:W-:Y:S02]  /*4a20*/  IMAD.MOV.U32 R10, RZ, RZ, -0x31569899 ;  /* 0xcea96767ff0a7424 */ /* 0x000fe400078e00ff */
[----:B------:R-:W-:Y:S02]  /*4a30*/  IMAD.MOV.U32 R11, RZ, RZ, 0x567d2b2b ;  /* 0x567d2b2bff0b7424 */ /* 0x000fe400078e00ff */
[----:B-1----:R-:W-:Y:S01]  /*4a40*/  HFMA2 R15, -RZ, RZ, -4712, 26464 ;  /* 0xec9a7676ff0f7431 */ /* 0x002fe200000001ff */
[----:B------:R-:W-:Y:S01]  /*4a50*/  MOV R12, 0xe719fefe ;  /* 0xe719fefe000c7802 */ /* 0x000fe20000000f00 */
[----:B------:R-:W-:Y:S01]  /*4a60*/  IMAD.MOV.U32 R13, RZ, RZ, -0x4a9d2829 ;  /* 0xb562d7d7ff0d7424 */ /* 0x000fe200078e00ff */
[----:B--2---:R-:W-:Y:S01]  /*4a70*/  MOV R18, 0x8940c9c9 ;  /* 0x8940c9c900127802 */ /* 0x004fe20000000f00 */
[----:B------:R-:W-:Y:S01]  /*4a80*/  IMAD.MOV.U32 R14, RZ, RZ, 0x4de6abab ;  /* 0x4de6ababff0e7424 */ /* 0x000fe200078e00ff */
[----:B------:R0:W-:Y:S01]  /*4a90*/  STL.128 [R1+0xd20], R8 ;  /* 0x000d200801007387 */ /* 0x0001e20000100c00 */
[----:B------:R-:W-:-:S02]  /*4aa0*/  IMAD.MOV.U32 R16, RZ, RZ, -0x70ba3536 ;  /* 0x8f45cacaff107424 */ /* 0x000fc400078e00ff */
[----:B------:R-:W-:Y:S02]  /*4ab0*/  IMAD.MOV.U32 R17, RZ, RZ, 0x1f9d8282 ;  /* 0x1f9d8282ff117424 */ /* 0x000fe400078e00ff */
[----:B---3--:R-:W-:Y:S02]  /*4ac0*/  HFMA2 R5, -RZ, RZ, -0.2161865234375, 171.125 ;  /* 0xb2eb5959ff057431 */ /* 0x008fe400000001ff */
[----:B------:R-:W-:Y:S01]  /*4ad0*/  IMAD.MOV.U32 R19, RZ, RZ, -0x5788283 ;  /* 0xfa877d7dff137424 */ /* 0x000fe200078e00ff */
[----:B------:R1:W-:Y:S01]  /*4ae0*/  STL.128 [R1+0xd30], R12 ;  /* 0x000d300c01007387 */ /* 0x0003e20000100c00 */
[----:B------:R-:W-:Y:S02]  /*4af0*/  IMAD.MOV.U32 R4, RZ, RZ, -0x10ea0506 ;  /* 0xef15fafaff047424 */ /* 0x000fe400078e00ff */
[----:B------:R-:W-:Y:S01]  /*4b00*/  IMAD.MOV.U32 R6, RZ, RZ, -0x7136b8b9 ;  /* 0x8ec94747ff067424 */ /* 0x000fe200078e00ff */
[----:B------:R2:W-:Y:S01]  /*4b10*/  STL.128 [R1+0xd40], R16 ;  /* 0x000d401001007387 */ /* 0x0005e20000100c00 */
[----:B------:R-:W-:-:S02]  /*4b20*/  IMAD.MOV.U32 R7, RZ, RZ, -0x4f40f10 ;  /* 0xfb0bf0f0ff077424 */ /* 0x000fc400078e00ff */
[----:B0-----:R-:W-:Y:S01]  /*4b30*/  HFMA2 R11, -RZ, RZ, 5.9140625, -0.12005615234375 ;  /* 0x45eaafafff0b7431 */ /* 0x001fe200000001ff */
[----:B------:R-:W-:Y:S01]  /*4b40*/  MOV R8, 0x41ecadad ;  /* 0x41ecadad00087802 */ /* 0x000fe20000000f00 */
[----:B------:R-:W-:Y:S01]  /*4b50*/  IMAD.MOV.U32 R9, RZ, RZ, -0x4c982b2c ;  /* 0xb367d4d4ff097424 */ /* 0x000fe200078e00ff */
[----:B------:R0:W-:Y:S01]  /*4b60*/  STL.128 [R1+0xd50], R4 ;  /* 0x000d500401007387 */ /* 0x0001e20000100c00 */
[----:B------:R-:W-:Y:S02]  /*4b70*/  IMAD.MOV.U32 R10, RZ, RZ, 0x5ffda2a2 ;  /* 0x5ffda2a2ff0a7424 */ /* 0x000fe400078e00ff */
[----:B-1----:R-:W-:Y:S01]  /*4b80*/  IMAD.MOV.U32 R12, RZ, RZ, 0x23bf9c9c ;  /* 0x23bf9c9cff0c7424 */ /* 0x002fe200078e00ff */
[----:B------:R-:W-:Y:S01]  /*4b90*/  MOV R14, 0xe4967272 ;  /* 0xe4967272000e7802 */ /* 0x000fe20000000f00 */
[----:B------:R-:W-:Y:S01]  /*4ba0*/  IMAD.MOV.U32 R13, RZ, RZ, 0x53f7a4a4 ;  /* 0x53f7a4a4ff0d7424 */ /* 0x000fe200078e00ff */
[----:B------:R1:W-:Y:S01]  /*4bb0*/  STL.128 [R1+0xd60], R8 ;  /* 0x000d600801007387 */ /* 0x0003e20000100c00 */
[----:B------:R-:W-:Y:S01]  /*4bc0*/  IMAD.MOV.U32 R15, RZ, RZ, -0x64a43f40 ;  /* 0x9b5bc0c0ff0f7424 */ /* 0x000fe200078e00ff */
[----:B--2---:R-:W-:Y:S01]  /*4bd0*/  MOV R17, 0xe11cfdfd ;  /* 0xe11cfdfd00117802 */ /* 0x004fe20000000f00 */
[----:B------:R-:W-:-:S02]  /*4be0*/  IMAD.MOV.U32 R16, RZ, RZ, 0x75c2b7b7 ;  /* 0x75c2b7b7ff107424 */ /* 0x000fc400078e00ff */
[----:B------:R-:W-:Y:S01]  /*4bf0*/  IMAD.MOV.U32 R18, RZ, RZ, 0x3dae9393 ;  /* 0x3dae9393ff127424 */ /* 0x000fe200078e00ff */
[----:B------:R2:W-:Y:S01]  /*4c00*/  STL.128 [R1+0xd70], R12 ;  /* 0x000d700c01007387 */ /* 0x0005e20000100c00 */
[----:B------:R-:W-:Y:S02]  /*4c10*/  IMAD.MOV.U32 R19, RZ, RZ, 0x4c6a2626 ;  /* 0x4c6a2626ff137424 */ /* 0x000fe400078e00ff */
[----:B0-----:R-:W-:Y:S02]  /*4c20*/  HFMA2 R4, -RZ, RZ, 4456, 0.38818359375 ;  /* 0x6c5a3636ff047431 */ /* 0x001fe400000001ff */
[----:B------:R-:W-:Y:S01]  /*4c30*/  IMAD.MOV.U32 R5, RZ, RZ, 0x7e413f3f ;  /* 0x7e413f3fff057424 */ /* 0x000fe200078e00ff */
[----:B------:R-:W-:Y:S01]  /*4c40*/  MOV R7, 0x834fcccc ;  /* 0x834fcccc00077802 */ /* 0x000fe20000000f00 */
[----:B------:R-:W-:Y:S01]  /*4c50*/  IMAD.MOV.U32 R6, RZ, RZ, -0xafd0809 ;  /* 0xf502f7f7ff067424 */ /* 0x000fe200078e00ff */
[----:B------:R0:W-:Y:S01]  /*4c60*/  STL.128 [R1+0xd80], R16 ;  /* 0x000d801001007387 */ /* 0x0001e20000100c00 */
[----:B-1----:R-:W-:-:S02]  /*4c70*/  HFMA2 R10, -RZ, RZ, -41.625, -1509 ;  /* 0xd134e5e5ff0a7431 */ /* 0x002fc400000001ff */
[----:B------:R-:W-:Y:S01]  /*4c80*/  IMAD.MOV.U32 R8, RZ, RZ, 0x685c3434 ;  /* 0x685c3434ff087424 */ /* 0x000fe200078e00ff */
[----:B------:R1:W-:Y:S01]  /*4c90*/  STL.128 [R1+0xd90], R4 ;  /* 0x000d900401007387 */ /* 0x0003e20000100c00 */
[----:B------:R-:W-:Y:S02]  /*4ca0*/  IMAD.MOV.U32 R9, RZ, RZ, 0x51f4a5a5 ;  /* 0x51f4a5a5ff097424 */ /* 0x000fe400078e00ff */
[----:B------:R-:W-:Y:S01]  /*4cb0*/  IMAD.MOV.U32 R11, RZ, RZ, -0x6f70e0f ;  /* 0xf908f1f1ff0b7424 */ /* 0x000fe200078e00ff */
[----:B--2---:R-:W-:Y:S01]  /*4cc0*/  MOV R13, 0xab73d8d8 ;  /* 0xab73d8d8000d7802 */ /* 0x004fe20000000f00 */
[----:B------:R-:W-:Y:S02]  /*4cd0*/  IMAD.MOV.U32 R12, RZ, RZ, -0x1d6c8e8f ;  /* 0xe2937171ff0c7424 */ /* 0x000fe400078e00ff */
[----:B------:R-:W-:Y:S01]  /*4ce0*/  IMAD.MOV.U32 R14, RZ, RZ, 0x62533131 ;  /* 0x62533131ff0e7424 */ /* 0x000fe200078e00ff */
[----:B------:R2:W-:Y:S01]  /*4cf0*/  STL.128 [R1+0xda0], R8 ;  /* 0x000da00801007387 */ /* 0x0005e20000100c00 */
[----:B------:R-:W-:-:S02]  /*4d00*/  IMAD.MOV.U32 R15, RZ, RZ, 0x2a3f1515 ;  /* 0x2a3f1515ff0f7424 */ /* 0x000fc400078e00ff */
[----:B0-----:R-:W-:Y:S02]  /*4d10*/  HFMA2 R16, -RZ, RZ, 0.000123500823974609375, 6.12735748291015625e-05 ;  /* 0x080c0404ff107431 */ /* 0x001fe400000001ff */
[----:B------:R-:W-:Y:S01]  /*4d20*/  IMAD.MOV.U32 R17, RZ, RZ, -0x6aad3839 ;  /* 0x9552c7c7ff117424 */ /* 0x000fe200078e00ff */
[----:B------:R0:W-:Y:S01]  /*4d30*/  STL.128 [R1+0xdb0], R12 ;  /* 0x000db00c01007387 */ /* 0x0001e20000100c00 */
[----:B------:R-:W-:Y:S01]  /*4d40*/  IMAD.MOV.U32 R18, RZ, RZ, 0x46652323 ;  /* 0x46652323ff127424 */ /* 0x000fe200078e00ff */
[----:B------:R-:W-:Y:S01]  /*4d50*/  MOV R19, 0x9d5ec3c3 ;  /* 0x9d5ec3c300137802 */ /* 0x000fe20000000f00 */
[----:B-1----:R-:W-:Y:S02]  /*4d60*/  HFMA2 R6, -RZ, RZ, 0.00018489360809326171875, 7.6591968536376953125e-05 ;  /* 0x0a0f0505ff067431 */ /* 0x002fe400000001ff */
[----:B------:R-:W-:Y:S02]  /*4d70*/  IMAD.MOV.U32 R4, RZ, RZ, 0x30281818 ;  /* 0x30281818ff047424 */ /* 0x000fe400078e00ff */
[----:B------:R-:W-:Y:S01]  /*4d80*/  IMAD.MOV.U32 R5, RZ, RZ, 0x37a19696 ;  /* 0x37a19696ff057424 */ /* 0x000fe200078e00ff */
[----:B------:R1:W-:Y:S01]  /*4d90*/  STL.128 [R1+0xdc0], R16 ;  /* 0x000dc01001007387 */ /* 0x0003e20000100c00 */
[----:B------:R-:W-:-:S02]  /*4da0*/  IMAD.MOV.U32 R7, RZ, RZ, 0x2fb59a9a ;  /* 0x2fb59a9aff077424 */ /* 0x000fc400078e00ff */
[----:B--2---:R-:W-:Y:S01]  /*4db0*/  IMAD.MOV.U32 R8, RZ, RZ, 0xe090707 ;  /* 0x0e090707ff087424 */ /* 0x004fe200078e00ff */
[----:B------:R-:W-:Y:S01]  /*4dc0*/  MOV R9, 0x24361212 ;  /* 0x2436121200097802 */ /* 0x000fe20000000f00 */
[----:B------:R-:W-:Y:S01]  /*4dd0*/  IMAD.MOV.U32 R10, RZ, RZ, 0x1b9b8080 ;  /* 0x1b9b8080ff0a7424 */ /* 0x000fe200078e00ff */
[----:B------:R2:W-:Y:S01]  /*4de0*/  STL.128 [R1+0xdd0], R4 ;  /* 0x000dd00401007387 */ /* 0x0005e20000100c00 */
[----:B------:R-:W-:Y:S02]  /*4df0*/  IMAD.MOV.U32 R11, RZ, RZ, -0x20c21d1e ;  /* 0xdf3de2e2ff0b7424 */ /* 0x000fe400078e00ff */
[----:B0-----:R-:W-:Y:S02]  /*4e00*/  HFMA2 R12, -RZ, RZ, -20.59375, -4054 ;  /* 0xcd26ebebff0c7431 */ /* 0x001fe400000001ff */
[----:B------:R-:W-:Y:S01]  /*4e10*/  IMAD.MOV.U32 R13, RZ, RZ, 0x4e692727 ;  /* 0x4e692727ff0d7424 */ /* 0x000fe200078e00ff */
[----:B------:R-:W-:Y:S01]  /*4e20*/  MOV R15, 0xea9f7575 ;  /* 0xea9f7575000f7802 */ /* 0x000fe20000000f00 */
[----:B------:R-:W-:Y:S01]  /*4e30*/  IMAD.MOV.U32 R14, RZ, RZ, 0x7fcdb2b2 ;  /* 0x7fcdb2b2ff0e7424 */ /* 0x000fe200078e00ff */
[----:B------:R0:W-:Y:S01]  /*4e40*/  STL.128 [R1+0xde0], R8 ;  /* 0x000de00801007387 */ /* 0x0001e20000100c00 */
[----:B-1----:R-:W-:-:S03]  /*4e50*/  HFMA2 R18, -RZ, RZ, 142.5, 0.065185546875 ;  /* 0x58742c2cff127431 */ /* 0x002fc600000001ff */
[----:B------:R1:W-:Y:S01]  /*4e60*/  STL.128 [R1+0xdf0], R12 ;  /* 0x000df00c01007387 */ /* 0x0003e20000100c00 */
[----:B------:R-:W-:Y:S02]  /*4e70*/  IMAD.MOV.U32 R16, RZ, RZ, 0x121b0909 ;  /* 0x121b0909ff107424 */ /* 0x000fe400078e00ff */
[----:B------:R-:W-:Y:S02]  /*4e80*/  IMAD.MOV.U32 R17, RZ, RZ, 0x1d9e8383 ;  /* 0x1d9e8383ff117424 */ /* 0x000fe400078e00ff */
[----:B------:R-:W-:Y:S01]  /*4e90*/  IMAD.MOV.U32 R19, RZ, RZ, 0x342e1a1a ;  /* 0x342e1a1aff137424 */ /* 0x000fe200078e00ff */
[----:B--2---:R-:W-:Y:S01]  /*4ea0*/  MOV R5, 0xdcb26e6e ;  /* 0xdcb26e6e00057802 */ /* 0x004fe20000000f00 */
[----:B------:R-:W-:Y:S02]  /*4eb0*/  IMAD.MOV.U32 R4, RZ, RZ, 0x362d1b1b ;  /* 0x362d1b1bff047424 */ /* 0x000fe400078e00ff */
[----:B------:R-:W-:Y:S01]  /*4ec0*/  IMAD.MOV.U32 R6, RZ, RZ, -0x4b11a5a6 ;  /* 0xb4ee5a5aff067424 */ /* 0x000fe200078e00ff */
[----:B------:R2:W-:Y:S01]  /*4ed0*/  STL.128 [R1+0xe00], R16 ;  /* 0x000e001001007387 */ /* 0x0005e20000100c00 */
[----:B------:R-:W-:-:S02]  /*4ee0*/  IMAD.MOV.U32 R7, RZ, RZ, 0x5bfba0a0 ;  /* 0x5bfba0a0ff077424 */ /* 0x000fc400078e00ff */
[----:B0-----:R-:W-:Y:S02]  /*4ef0*/  HFMA2 R8, -RZ, RZ, -0.019378662109375, 50.5625 ;  /* 0xa4f65252ff087431 */ /* 0x001fe400000001ff */
[----:B------:R-:W-:Y:S01]  /*4f00*/  IMAD.MOV.U32 R9, RZ, RZ, 0x764d3b3b ;  /* 0x764d3b3bff097424 */ /* 0x000fe200078e00ff */
[----:B------:R-:W-:Y:S01]  /*4f10*/  MOV R11, 0x7dceb3b3 ;  /* 0x7dceb3b3000b7802 */ /* 0x000fe20000000f00 */
[----:B------:R-:W-:Y:S02]  /*4f20*/  IMAD.MOV.U32 R10, RZ, RZ, -0x489e292a ;  /* 0xb761d6d6ff0a7424 */ /* 0x000fe400078e00ff */
[----:B-1----:R-:W-:Y:S02]  /*4f30*/  HFMA2 R14, -RZ, RZ, 412.25, 0.11224365234375 ;  /* 0x5e712f2fff0e7431 */ /* 0x002fe400000001ff */
[----:B------:R-:W-:Y:S01]  /*4f40*/  IMAD.MOV.U32 R12, RZ, RZ, 0x527b2929 ;  /* 0x527b2929ff0c7424 */ /* 0x000fe200078e00ff */
[----:B------:R0:W-:Y:S01]  /*4f50*/  STL.128 [R1+0xe10], R4 ;  /* 0x000e100401007387 */ /* 0x0001e20000100c00 */
[----:B------:R-:W-:-:S02]  /*4f60*/  IMAD.MOV.U32 R13, RZ, RZ, -0x22c11c1d ;  /* 0xdd3ee3e3ff0d7424 */ /* 0x000fc400078e00ff */
[----:B------:R-:W-:Y:S01]  /*4f70*/  IMAD.MOV.U32 R15, RZ, RZ, 0x13978484 ;  /* 0x13978484ff0f7424 */ /* 0x000fe200078e00ff */
[----:B------:R1:W-:Y:S01]  /*4f80*/  STL.128 [R1+0xe20], R8 ;  /* 0x000e200801007387 */ /* 0x0003e20000100c00 */
[----:B--2---:R-:W-:Y:S01]  /*4f90*/  IMAD.MOV.U32 R16, RZ, RZ, -0x590aacad ;  /* 0xa6f55353ff107424 */ /* 0x004fe200078e00ff */
[----:B------:R-:W-:Y:S01]  /*4fa0*/  MOV R17, 0xb968d1d1 ;  /* 0xb968d1d100117802 */ /* 0x000fe20000000f00 */
[----:B------:R-:W-:Y:S01]  /*4fb0*/  IMAD.MOV.U32 R19, RZ, RZ, -0x3ed31213 ;  /* 0xc12cededff137424 */ /* 0x000fe200078e00ff */
[----:B------:R2:W-:Y:S01]  /*4fc0*/  STL.128 [R1+0xe30], R12 ;  /* 0x000e300c01007387 */ /* 0x0005e20000100c00 */
[----:B------:R-:W-:Y:S02]  /*4fd0*/  IMAD.MOV.U32 R18, RZ, RZ, RZ ;  /* 0x000000ffff127224 */ /* 0x000fe400078e00ff */
[----:B0-----:R-:W-:Y:S02]  /*4fe0*/  HFMA2 R4, -RZ, RZ, 2.1875, 0.008056640625 ;  /* 0x40602020ff047431 */ /* 0x001fe400000001ff */
[----:B------:R-:W-:Y:S01]  /*4ff0*/  IMAD.MOV.U32 R5, RZ, RZ, -0x1ce00304 ;  /* 0xe31ffcfcff057424 */ /* 0x000fe200078e00ff */
[----:B------:R-:W-:Y:S01]  /*5000*/  MOV R7, 0xb6ed5b5b ;  /* 0xb6ed5b5b00077802 */ /* 0x000fe20000000f00 */
[----:B------:R-:W-:-:S02]  /*5010*/  IMAD.MOV.U32 R6, RZ, RZ, 0x79c8b1b1 ;  /* 0x79c8b1b1ff067424 */ /* 0x000fc400078e00ff */
[----:B-1----:R-:W-:Y:S02]  /*5020*/  HFMA2 R10, -RZ, RZ, 2009, -1.685546875 ;  /* 0x67d9bebeff0a7431 */ /* 0x002fe400000001ff */
[----:B------:R-:W-:Y:S01]  /*5030*/  IMAD.MOV.U32 R8, RZ, RZ, -0x2b419596 ;  /* 0xd4be6a6aff087424 */ /* 0x000fe200078e00ff */
[----:B------:R0:W-:Y:S01]  /*5040*/  STL.128 [R1+0xe40], R16 ;  /* 0x000e401001007387 */ /* 0x0001e20000100c00 */
[----:B------:R-:W-:Y:S02]  /*5050*/  IMAD.MOV.U32 R9, RZ, RZ, -0x72b93435 ;  /* 0x8d46cbcbff097424 */ /* 0x000fe400078e00ff */
[----:B------:R-:W-:Y:S01]  /*5060*/  IMAD.MOV.U32 R11, RZ, RZ, 0x724b3939 ;  /* 0x724b3939ff0b7424 */ /* 0x000fe200078e00ff */
[----:B------:R1:W-:Y:S01]  /*5070*/  STL.128 [R1+0xe50], R4 ;  /* 0x000e500401007387 */ /* 0x0003e20000100c00 */
[----:B--2---:R-:W-:Y:S01]  /*5080*/  IMAD.MOV.U32 R12, RZ, RZ, -0x6b21b5b6 ;  /* 0x94de4a4aff0c7424 */ /* 0x004fe200078e00ff */
[----:B------:R-:W-:Y:S01]  /*5090*/  MOV R13, 0x98d44c4c ;  /* 0x98d44c4c000d7802 */ /* 0x000fe20000000f00 */
[----:B------:R-:W-:Y:S01]  /*50a0*/  IMAD.MOV.U32 R14, RZ, RZ, -0x4f17a7a8 ;  /* 0xb0e85858ff0e7424 */ /* 0x000fe200078e00ff */
[----:B------:R2:W-:Y:S01]  /*50b0*/  STL.128 [R1+0xe60], R8 ;  /* 0x000e600801007387 */ /* 0x0005e20000100c00 */
[----:B------:R-:W-:-:S05]  /*50c0*/  IMAD.MOV.U32 R15, RZ, RZ, -0x7ab53031 ;  /* 0x854acfcfff0f7424 */ /* 0x000fca00078e00ff */
[----:B------:R3:W-:Y:S01]  /*50d0*/  STL.128 [R1+0xe70], R12 ;  /* 0x000e700c01007387 */ /* 0x0007e20000100c00 */
[----:B0-----:R-:W-:Y:S02]  /*50e0*/  HFMA2 R16, -RZ, RZ, -0.92724609375, -38.5 ;  /* 0xbb6bd0d0ff107431 */ /* 0x001fe400000001ff */
[----:B------:R-:W-:Y:S01]  /*50f0*/  IMAD.MOV.U32 R17, RZ, RZ, -0x3ad51011 ;  /* 0xc52aefefff117424 */ /* 0x000fe200078e00ff */
[----:B------:R-:W-:Y:S01]  /*5100*/  MOV R19, 0xed16fbfb ;  /* 0xed16fbfb00137802 */ /* 0x000fe20000000f00 */
[----:B------:R-:W-:Y:S02]  /*5110*/  IMAD.MOV.U32 R18, RZ, RZ, 0x4fe5aaaa ;  /* 0x4fe5aaaaff127424 */ /* 0x000fe400078e00ff */
[----:B-1----:R-:W-:Y:S02]  /*5120*/  HFMA2 R6, -RZ, RZ, 1621, 0.2249755859375 ;  /* 0x66553333ff067431 */ /* 0x002fe400000001ff */
[----:B------:R-:W-:Y:S02]  /*5130*/  IMAD.MOV.U32 R4, RZ, RZ, -0x793abcbd ;  /* 0x86c54343ff047424 */ /* 0x000fe400078e00ff */
[----:B------:R-:W-:Y:S01]  /*5140*/  IMAD.MOV.U32 R5, RZ, RZ, -0x6528b2b3 ;  /* 0x9ad74d4dff057424 */ /* 0x000fe200078e00ff */
[----:B--2---:R-:W-:Y:S01]  /*5150*/  MOV R9, 0xe910f9f9 ;  /* 0xe910f9f900097802 */ /* 0x004fe20000000f00 */
[----:B------:R-:W-:Y:S01]  /*5160*/  IMAD.MOV.U32 R8, RZ, RZ, -0x7530babb ;  /* 0x8acf4545ff087424 */ /* 0x000fe200078e00ff */
[----:B------:R0:W-:Y:S01]  /*5170*/  STL.128 [R1+0xe80], R16 ;  /* 0x000e801001007387 */ /* 0x0001e20000100c00 */
[----:B------:R-:W-:-:S02]  /*5180*/  IMAD.MOV.U32 R10, RZ, RZ, 0x4060202 ;  /* 0x04060202ff0a7424 */ /* 0x000fc400078e00ff */
[----:B------:R-:W-:Y:S02]  /*5190*/  IMAD.MOV.U32 R11, RZ, RZ, -0x17e8081 ;  /* 0xfe817f7fff0b7424 */ /* 0x000fe400078e00ff */
[----:B---3--:R-:W-:Y:S02]  /*51a0*/  HFMA2 R12, -RZ, RZ, -0.0096435546875, 34.5 ;  /* 0xa0f05050ff0c7431 */ /* 0x008fe400000001ff */
[----:B------:R-:W-:Y:S01]  /*51b0*/  IMAD.MOV.U32 R13, RZ, RZ, 0x78443c3c ;  /* 0x78443c3cff0d7424 */ /* 0x000fe200078e00ff */
[----:B------:R-:W-:Y:S01]  /*51c0*/  MOV R15, 0x4be3a8a8 ;  /* 0x4be3a8a8000f7802 */ /* 0x000fe20000000f00 */
[----:B------:R-:W-:Y:S01]  /*51d0*/  IMAD.MOV.U32 R14, RZ, RZ, 0x25ba9f9f ;  /* 0x25ba9f9fff0e7424 */ /* 0x000fe200078e00ff */
[----:B------:R1:W-:Y:S01]  /*51e0*/  STL.128 [R1+0xea0], R8 ;  /* 0x000ea00801007387 */ /* 0x0003e20000100c00 */
[----:B------:R-:W-:-:S03]  /*51f0*/  IMAD.MOV.U32 R7, RZ, RZ, 0x11948585 ;  /* 0x11948585ff077424 */ /* 0x000fc600078e00ff */
[----:B------:R2:W-:Y:S01]  /*5200*/  STL.128 [R1+0xeb0], R12 ;  /* 0x000eb00c01007387 */ /* 0x0005e20000100c00 */
[----:B0-----:R-:W-:Y:S02]  /*5210*/  HFMA2 R18, -RZ, RZ, -1.1444091796875e-05, 2.125 ;  /* 0x80c04040ff127431 */ /* 0x001fe400000001ff */
[----:B------:R-:W-:Y:S01]  /*5220*/  IMAD.MOV.U32 R16, RZ, RZ, -0x5d0caeaf ;  /* 0xa2f35151ff107424 */ /* 0x000fe200078e00ff */
[----:B------:R0:W-:Y:S01]  /*5230*/  STL.128 [R1+0xe90], R4 ;  /* 0x000e900401007387 */ /* 0x0001e20000100c00 */
[----:B------:R-:W-:Y:S02]  /*5240*/  IMAD.MOV.U32 R17, RZ, RZ, 0x5dfea3a3 ;  /* 0x5dfea3a3ff117424 */ /* 0x000fe400078e00ff */
[----:B------:R-:W-:Y:S02]  /*5250*/  IMAD.MOV.U32 R19, RZ, RZ, 0x58a8f8f ;  /* 0x058a8f8fff137424 */ /* 0x000fe400078e00ff */
[----:B-1----:R-:W-:Y:S02]  /*5260*/  HFMA2 R8, -RZ, RZ, 1007.5, -1.18359375 ;  /* 0x63dfbcbcff087431 */ /* 0x002fe400000001ff */
[----:B------:R-:W-:Y:S01]  /*5270*/  IMAD.MOV.U32 R9, RZ, RZ, 0x77c1b6b6 ;  /* 0x77c1b6b6ff097424 */ /* 0x000fe200078e00ff */
[----:B------:R-:W-:Y:S01]  /*5280*/  MOV R11, 0x42632121 ;  /* 0x42632121000b7802 */ /* 0x000fe20000000f00 */
[----:B------:R-:W-:Y:S01]  /*5290*/  IMAD.MOV.U32 R10, RZ, RZ, -0x508a2526 ;  /* 0xaf75dadaff0a7424 */ /* 0x000fe200078e00ff */
[----:B--2---:R-:W-:Y:S01]  /*52a0*/  MOV R14, 0xfd0ef3f3 ;  /* 0xfd0ef3f3000e7802 */ /* 0x004fe20000000f00 */
[----:B------:R-:W-:Y:S01]  /*52b0*/  IMAD.MOV.U32 R12, RZ, RZ, 0x20301010 ;  /* 0x20301010ff0c7424 */ /* 0x000fe200078e00ff */
[----:B------:R1:W-:Y:S01]  /*52c0*/  STL.128 [R1+0xec0], R16 ;  /* 0x000ec01001007387 */ /* 0x0003e20000100c00 */
[----:B------:R-:W-:-:S02]  /*52d0*/  IMAD.MOV.U32 R13, RZ, RZ, -0x1ae50001 ;  /* 0xe51affffff0d7424 */ /* 0x000fc400078e00ff */
[----:B------:R-:W-:Y:S01]  /*52e0*/  IMAD.MOV.U32 R15, RZ, RZ, -0x40922d2e ;  /* 0xbf6dd2d2ff0f7424 */ /* 0x000fe200078e00ff */
[----:B0-----:R-:W-:Y:S01]  /*52f0*/  MOV R5, 0x21bc9d9d ;  /* 0x21bc9d9d00057802 */ /* 0x001fe20000000f00 */
[----:B------:R-:W-:Y:S01]  /*5300*/  IMAD.MOV.U32 R4, RZ, RZ, 0x3fad9292 ;  /* 0x3fad9292ff047424 */ /* 0x000fe200078e00ff */
[----:B------:R0:W-:Y:S01]  /*5310*/  STL.128 [R1+0xee0], R8 ;  /* 0x000ee00801007387 */ /* 0x0001e20000100c00 */
[----:B------:R-:W-:Y:S02]  /*5320*/  IMAD.MOV.U32 R6, RZ, RZ, 0x70483838 ;  /* 0x70483838ff067424 */ /* 0x000fe400078e00ff */
[----:B------:R-:W-:Y:S01]  /*5330*/  IMAD.MOV.U32 R7, RZ, RZ, -0xefb0a0b ;  /* 0xf104f5f5ff077424 */ /* 0x000fe200078e00ff */
[----:B------:R2:W-:Y:S04]  /*5340*/  STL.128 [R1+0xef0], R12 ;  /* 0x000ef00c01007387 */ /* 0x0005e80000100c00 */
[----:B------:R3:W-:Y:S01]  /*5350*/  STL.128 [R1+0xed0], R4 ;  /* 0x000ed00401007387 */ /* 0x0007e20000100c00 */
[----:B-1----:R-:W-:-:S02]  /*5360*/  HFMA2 R17, -RZ, RZ, 0.00199127197265625, 0.00024700164794921875 ;  /* 0x18140c0cff117431 */ /* 0x002fc400000001ff */
[----:B------:R-:W-:Y:S02]  /*5370*/  IMAD.MOV.U32 R16, RZ, RZ, -0x7eb33233 ;  /* 0x814ccdcdff107424 */ /* 0x000fe400078e00ff */
[----:B------:R-:W-:Y:S02]  /*5380*/  IMAD.MOV.U32 R18, RZ, RZ, 0x26351313 ;  /* 0x26351313ff127424 */ /* 0x000fe400078e00ff */
[----:B------:R-:W-:Y:S01]  /*5390*/  IMAD.MOV.U32 R19, RZ, RZ, -0x3cd01314 ;  /* 0xc32fececff137424 */ /* 0x000fe200078e00ff */
[----:B0-----:R-:W-:Y:S01]  /*53a0*/  MOV R10, 0xfc827e7e ;  /* 0xfc827e7e000a7802 */ /* 0x001fe20000000f00 */
[----:B------:R-:W-:Y:S02]  /*53b0*/  IMAD.MOV.U32 R8, RZ, RZ, -0x6ca83b3c ;  /* 0x9357c4c4ff087424 */ /* 0x000fe400078e00ff */
[----:B------:R-:W-:Y:S02]  /*53c0*/  IMAD.MOV.U32 R9, RZ, RZ, 0x55f2a7a7 ;  /* 0x55f2a7a7ff097424 */ /* 0x000fe400078e00ff */
[----:B--2---:R-:W-:-:S02]  /*53d0*/  HFMA2 R13, -RZ, RZ, -0.86279296875, 343.25 ;  /* 0xbae75d5dff0d7431 */ /* 0x004fc400000001ff */
[----:B------:R-:W-:Y:S01]  /*53e0*/  IMAD.MOV.U32 R11, RZ, RZ, 0x7a473d3d ;  /* 0x7a473d3dff0b7424 */ /* 0x000fe200078e00ff */
[----:B------:R0:W-:Y:S01]  /*53f0*/  STL.128 [R1+0xf00], R16 ;  /* 0x000f001001007387 */ /* 0x0001e20000100c00 */
[----:B------:R-:W-:Y:S02]  /*5400*/  IMAD.MOV.U32 R12, RZ, RZ, -0x37539b9c ;  /* 0xc8ac6464ff0c7424 */ /* 0x000fe400078e00ff */
[----:B---3--:R-:W-:Y:S02]  /*5410*/  HFMA2 R7, -RZ, RZ, 0.09722900390625, 0.00173091888427734375 ;  /* 0x2e391717ff077431 */ /* 0x008fe400000001ff */
[----:B------:R-:W-:Y:S01]  /*5420*/  IMAD.MOV.U32 R14, RZ, RZ, 0x322b1919 ;  /* 0x322b1919ff0e7424 */ /* 0x000fe200078e00ff */
[----:B------:R-:W-:Y:S01]  /*5430*/  MOV R4, 0xbee15f5f ;  /* 0xbee15f5f00047802 */ /* 0x000fe20000000f00 */
[----:B------:R-:W-:Y:S01]  /*5440*/  IMAD.MOV.U32 R15, RZ, RZ, -0x196a8c8d ;  /* 0xe6957373ff0f7424 */ /* 0x000fe200078e00ff */
[----:B------:R1:W-:Y:S01]  /*5450*/  STL.128 [R1+0xf20], R8 ;  /* 0x000f200801007387 */ /* 0x0003e20000100c00 */
[----:B------:R-:W-:-:S02]  /*5460*/  IMAD.MOV.U32 R5, RZ, RZ, 0x35a29797 ;  /* 0x35a29797ff057424 */ /* 0x000fc400078e00ff */
[----:B------:R-:W-:Y:S01]  /*5470*/  IMAD.MOV.U32 R6, RZ, RZ, -0x7733bbbc ;  /* 0x88cc4444ff067424 */ /* 0x000fe200078e00ff */
[----:B------:R2:W-:Y:S04]  /*5480*/  STL.128 [R1+0xf30], R12 ;  /* 0x000f300c01007387 */ /* 0x0005e80000100c00 */
[----:B------:R3:W-:Y:S01]  /*5490*/  STL.128 [R1+0xf10], R4 ;  /* 0x000f100401007387 */ /* 0x0007e20000100c00 */
[----:B0-----:R-:W-:Y:S01]  /*54a0*/  HFMA2 R19, -RZ, RZ, -0.01464080810546875, -311 ;  /* 0xa37fdcdcff137431 */ /* 0x001fe200000001ff */
[----:B------:R-:W-:Y:S01]  /*54b0*/  MOV R16, 0xc0a06060 ;  /* 0xc0a0606000107802 */ /* 0x000fe20000000f00 */
[----:B------:R-:W-:Y:S02]  /*54c0*/  IMAD.MOV.U32 R17, RZ, RZ, 0x19988181 ;  /* 0x19988181ff117424 */ /* 0x000fe400078e00ff */
[----:B------:R-:W-:-:S02]  /*54d0*/  IMAD.MOV.U32 R18, RZ, RZ, -0x612eb0b1 ;  /* 0x9ed14f4fff127424 */ /* 0x000fc400078e00ff */
[----:B-1----:R-:W-:Y:S02]  /*54e0*/  HFMA2 R9, -RZ, RZ, -7.16015625, -7096 ;  /* 0xc729eeeeff097431 */ /* 0x002fe400000001ff */
[----:B------:R-:W-:Y:S02]  /*54f0*/  IMAD.MOV.U32 R8, RZ, RZ, -0x7335b9ba ;  /* 0x8cca4646ff087424 */ /* 0x000fe400078e00ff */
[----:B------:R-:W-:Y:S02]  /*5500*/  IMAD.MOV.U32 R10, RZ, RZ, 0x6bd3b8b8 ;  /* 0x6bd3b8b8ff0a7424 */ /* 0x000fe400078e00ff */
[----:B--2---:R-:W-:Y:S02]  /*5510*/  HFMA2 R15, -RZ, RZ, -0.0853271484375, -251.375 ;  /* 0xad76dbdbff0f7431 */ /* 0x004fe400000001ff */
[----:B------:R-:W-:Y:S01]  /*5520*/  IMAD.MOV.U32 R11, RZ, RZ, 0x283c1414 ;  /* 0x283c1414ff0b7424 */ /* 0x000fe200078e00ff */
[----:B------:R-:W-:Y:S01]  /*5530*/  MOV R12, 0xa779dede ;  /* 0xa779dede000c7802 */ /* 0x000fe20000000f00 */
[----:B------:R-:W-:Y:S01]  /*5540*/  IMAD.MOV.U32 R13, RZ, RZ, -0x431da1a2 ;  /* 0xbce25e5eff0d7424 */ /* 0x000fe200078e00ff */
[----:B---3--:R-:W-:Y:S01]  /*5550*/  MOV R6, 0x3bab9090 ;  /* 0x3bab909000067802 */ /* 0x008fe20000000f00 */
[----:B------:R-:W-:Y:S01]  /*5560*/  IMAD.MOV.U32 R4, RZ, RZ, 0x44662222 ;  /* 0x44662222ff047424 */ /* 0x000fe200078e00ff */
[----:B------:R0:W-:Y:S01]  /*5570*/  STL.128 [R1+0xf40], R16 ;  /* 0x000f401001007387 */ /* 0x0001e20000100c00 */
[----:B------:R-:W-:-:S02]  /*5580*/  IMAD.MOV.U32 R5, RZ, RZ, 0x547e2a2a ;  /* 0x547e2a2aff057424 */ /* 0x000fc400078e00ff */
        /* <DEDUP_REMOVED lines=9> */
[----:B-1----:R-:W-:Y:S01]  /*5620*/  HFMA2 R11, -RZ, RZ, -4.6484375, 817 ;  /* 0xc4a66262ff0b7431 */ /* 0x002fe200000001ff */
[----:B------:R-:W-:Y:S01]  /*5630*/  MOV R8, 0x9f5dc2c2 ;  /* 0x9f5dc2c200087802 */ /* 0x000fe20000000f00 */
[----:B------:R-:W-:-:S02]  /*5640*/  IMAD.MOV.U32 R9, RZ, RZ, -0x42912c2d ;  /* 0xbd6ed3d3ff097424 */ /* 0x000fc400078e00ff */
[----:B--2---:R-:W-:Y:S02]  /*5650*/  HFMA2 R5, -RZ, RZ, 0.000246524810791015625, 9.191036224365234375e-05 ;  /* 0x0c0a0606ff057431 */ /* 0x004fe400000001ff */
[----:B------:R-:W-:Y:S01]  /*5660*/  IMAD.MOV.U32 R4, RZ, RZ, -0x6d24b6b7 ;  /* 0x92db4949ff047424 */ /* 0x000fe200078e00ff */
[----:B------:R0:W-:Y:S01]  /*5670*/  STL.128 [R1+0xf80], R16 ;  /* 0x000f801001007387 */ /* 0x0001e20000100c00 */
[----:B------:R-:W-:Y:S01]  /*5680*/  IMAD.MOV.U32 R6, RZ, RZ, 0x486c2424 ;  /* 0x486c2424ff067424 */ /* 0x000fe200078e00ff */
[----:B---3--:R-:W-:Y:S01]  /*5690*/  MOV R14, 0xd337e4e4 ;  /* 0xd337e4e4000e7802 */ /* 0x008fe20000000f00 */
[----:B------:R-:W-:Y:S02]  /*56a0*/  IMAD.MOV.U32 R12, RZ, RZ, 0x39a89191 ;  /* 0x39a89191ff0c7424 */ /* 0x000fe400078e00ff */
[----:B------:R-:W-:Y:S02]  /*56b0*/  IMAD.MOV.U32 R13, RZ, RZ, 0x31a49595 ;  /* 0x31a49595ff0d7424 */ /* 0x000fe400078e00ff */
[----:B------:R-:W-:-:S02]  /*56c0*/  IMAD.MOV.U32 R15, RZ, RZ, -0xd748687 ;  /* 0xf28b7979ff0f7424 */ /* 0x000fc400078e00ff */
[----:B------:R-:W-:Y:S02]  /*56d0*/  IMAD.MOV.U32 R7, RZ, RZ, -0x471ba3a4 ;  /* 0xb8e45c5cff077424 */ /* 0x000fe400078e00ff */
[----:B------:R-:W-:Y:S01]  /*56e0*/  IMAD.MOV.U32 R10, RZ, RZ, 0x43efacac ;  /* 0x43efacacff0a7424 */ /* 0x000fe200078e00ff */
[----:B------:R1:W-:Y:S01]  /*56f0*/  STL.128 [R1+0xfb0], R12 ;  /* 0x000fb00c01007387 */ /* 0x0003e20000100c00 */
[----:B0-----:R-:W-:-:S03]  /*5700*/  HFMA2 R17, -RZ, RZ, -0.00022161006927490234375, -9.5625 ;  /* 0x8b43c8c8ff117431 */ /* 0x001fc600000001ff */
[----:B------:R0:W-:Y:S01]  /*5710*/  STL.128 [R1+0xf90], R4 ;  /* 0x000f900401007387 */ /* 0x0001e20000100c00 */
[----:B------:R-:W-:Y:S02]  /*5720*/  IMAD.MOV.U32 R16, RZ, RZ, -0x2acd1819 ;  /* 0xd532e7e7ff107424 */ /* 0x000fe400078e00ff */
[----:B------:R-:W-:Y:S01]  /*5730*/  IMAD.MOV.U32 R18, RZ, RZ, 0x6e593737 ;  /* 0x6e593737ff127424 */ /* 0x000fe200078e00ff */
[----:B------:R2:W-:Y:S01]  /*5740*/  STL.128 [R1+0xfa0], R8 ;  /* 0x000fa00801007387 */ /* 0x0005e20000100c00 */
[----:B------:R-:W-:-:S05]  /*5750*/  IMAD.MOV.U32 R19, RZ, RZ, -0x25489293 ;  /* 0xdab76d6dff137424 */ /* 0x000fca00078e00ff */
[----:B------:R3:W-:Y:S01]  /*5760*/  STL.128 [R1+0xfc0], R16 ;  /* 0x000fc01001007387 */ /* 0x0007e20000100c00 */
[----:B-1----:R-:W-:Y:S02]  /*5770*/  HFMA2 R13, -RZ, RZ, -18656, 53056 ;  /* 0xf48e7a7aff0d7431 */ /* 0x002fe400000001ff */
[----:B------:R-:W-:Y:S02]  /*5780*/  IMAD.MOV.U32 R12, RZ, RZ, -0x35509a9b ;  /* 0xcaaf6565ff0c7424 */ /* 0x000fe400078e00ff */
[----:B------:R-:W-:Y:S02]  /*5790*/  IMAD.MOV.U32 R14, RZ, RZ, 0x47e9aeae ;  /* 0x47e9aeaeff0e7424 */ /* 0x000fe400078e00ff */
[----:B0-----:R-:W-:Y:S02]  /*57a0*/  HFMA2 R7, -RZ, RZ, 11.75, -0.044219970703125 ;  /* 0x49e0a9a9ff077431 */ /* 0x001fe400000001ff */
[----:B------:R-:W-:Y:S01]  /*57b0*/  IMAD.MOV.U32 R15, RZ, RZ, 0x10180808 ;  /* 0x10180808ff0f7424 */ /* 0x000fe200078e00ff */
[----:B------:R-:W-:Y:S01]  /*57c0*/  MOV R4, 0x18c8d8d ;  /* 0x018c8d8d00047802 */ /* 0x000fe20000000f00 */
[----:B------:R-:W-:Y:S01]  /*57d0*/  IMAD.MOV.U32 R5, RZ, RZ, -0x4e9b2a2b ;  /* 0xb164d5d5ff057424 */ /* 0x000fe200078e00ff */
[----:B--2---:R-:W-:Y:S01]  /*57e0*/  MOV R10, 0xf307f4f4 ;  /* 0xf307f4f4000a7802 */ /* 0x004fe20000000f00 */
[----:B------:R-:W-:Y:S01]  /*57f0*/  IMAD.MOV.U32 R8, RZ, RZ, -0x274b9394 ;  /* 0xd8b46c6cff087424 */ /* 0x000fe200078e00ff */
[----:B------:R0:W-:Y:S01]  /*5800*/  STL.128 [R1+0xff0], R12 ;  /* 0x000ff00c01007387 */ /* 0x0001e20000100c00 */
[----:B------:R-:W-:-:S02]  /*5810*/  IMAD.MOV.U32 R9, RZ, RZ, -0x5305a9aa ;  /* 0xacfa5656ff097424 */ /* 0x000fc400078e00ff */
[----:B------:R-:W-:Y:S02]  /*5820*/  IMAD.MOV.U32 R11, RZ, RZ, -0x30da1516 ;  /* 0xcf25eaeaff0b7424 */ /* 0x000fe400078e00ff */
[----:B---3--:R-:W-:Y:S02]  /*5830*/  HFMA2 R19, -RZ, RZ, 284.5, 0.0965576171875 ;  /* 0x5c722e2eff137431 */ /* 0x008fe400000001ff */
[----:B------:R-:W-:Y:S01]  /*5840*/  IMAD.MOV.U32 R6, RZ, RZ, -0x632db1b2 ;  /* 0x9cd24e4eff067424 */ /* 0x000fe200078e00ff */
[----:B------:R-:W-:Y:S01]  /*5850*/  MOV R16, 0x6fd5baba ;  /* 0x6fd5baba00107802 */ /* 0x000fe20000000f00 */
[----:B------:R-:W-:Y:S01]  /*5860*/  IMAD.MOV.U32 R17, RZ, RZ, -0xf778788 ;  /* 0xf0887878ff117424 */ /* 0x000fe200078e00ff */
[----:B------:R1:W-:Y:S01]  /*5870*/  STL.128 [R1+0xfe0], R8 ;  /* 0x000fe00801007387 */ /* 0x0003e20000100c00 */
[----:B------:R-:W-:-:S03]  /*5880*/  IMAD.MOV.U32 R18, RZ, RZ, 0x4a6f2525 ;  /* 0x4a6f2525ff127424 */ /* 0x000fc600078e00ff */
[----:B------:R2:W-:Y:S01]  /*5890*/  STL.128 [R1+0xfd0], R4 ;  /* 0x000fd00401007387 */ /* 0x0005e20000100c00 */
[----:B0-----:R-:W-:Y:S01]  /*58a0*/  HFMA2 R15, -RZ, RZ, 0.0004589557647705078125, -0.0001995563507080078125 ;  /* 0x0f858a8aff0f7431 */ /* 0x001fe200000001ff */
[----:B------:R-:W-:Y:S01]  /*58b0*/  MOV R12, 0x96dd4b4b ;  /* 0x96dd4b4b000c7802 */ /* 0x000fe20000000f00 */
[----:B------:R-:W-:Y:S01]  /*58c0*/  IMAD.MOV.U32 R13, RZ, RZ, 0x61dcbdbd ;  /* 0x61dcbdbdff0d7424 */ /* 0x000fe200078e00ff */
[----:B------:R0:W-:Y:S01]  /*58d0*/  STL.128 [R1+0x1000], R16 ;  /* 0x0010001001007387 */ /* 0x0001e20000100c00 */
[----:B------:R-:W-:Y:S02]  /*58e0*/  IMAD.MOV.U32 R14, RZ, RZ, 0xd868b8b ;  /* 0x0d868b8bff0e7424 */ /* 0x000fe400078e00ff */
[----:B-1----:R-:W-:Y:S02]  /*58f0*/  HFMA2 R9, -RZ, RZ, -0.010711669921875, -375.25 ;  /* 0xa17cddddff097431 */ /* 0x002fe400000001ff */
[----:B------:R-:W-:Y:S01]  /*5900*/  IMAD.MOV.U32 R8, RZ, RZ, -0x34dc1718 ;  /* 0xcb23e8e8ff087424 */ /* 0x000fe200078e00ff */
[----:B------:R1:W-:Y:S01]  /*5910*/  STL.128 [R1+0x1030], R12 ;  /* 0x0010300c01007387 */ /* 0x0003e20000100c00 */
[----:B------:R-:W-:Y:S01]  /*5920*/  IMAD.MOV.U32 R10, RZ, RZ, -0x17638b8c ;  /* 0xe89c7474ff0a7424 */ /* 0x000fe200078e00ff */
[----:B--2---:R-:W-:Y:S01]  /*5930*/  MOV R6, 0x73c7b4b4 ;  /* 0x73c7b4b400067802 */ /* 0x004fe20000000f00 */
[----:B------:R-:W-:-:S02]  /*5940*/  IMAD.MOV.U32 R4, RZ, RZ, 0x38241c1c ;  /* 0x38241c1cff047424 */ /* 0x000fc400078e00ff */
[----:B------:R-:W-:Y:S02]  /*5950*/  IMAD.MOV.U32 R5, RZ, RZ, 0x57f1a6a6 ;  /* 0x57f1a6a6ff057424 */ /* 0x000fe400078e00ff */
[----:B------:R-:W-:Y:S02]  /*5960*/  IMAD.MOV.U32 R7, RZ, RZ, -0x68ae393a ;  /* 0x9751c6c6ff077424 */ /* 0x000fe400078e00ff */
[----:B------:R-:W-:Y:S01]  /*5970*/  IMAD.MOV.U32 R11, RZ, RZ, 0x3e211f1f ;  /* 0x3e211f1fff0b7424 */ /* 0x000fe200078e00ff */
[----:B0-----:R-:W-:Y:S01]  /*5980*/  MOV R18, 0x71c4b5b5 ;  /* 0x71c4b5b500127802 */ /* 0x001fe20000000f00 */
[----:B------:R-:W-:Y:S01]  /*5990*/  IMAD.MOV.U32 R16, RZ, RZ, -0x1f6f8f90 ;  /* 0xe0907070ff107424 */ /* 0x000fe200078e00ff */
[----:B------:R0:W-:Y:S01]  /*59a0*/  STL.128 [R1+0x1010], R4 ;  /* 0x0010100401007387 */ /* 0x0001e20000100c00 */
[----:B------:R-:W-:Y:S02]  /*59b0*/  IMAD.MOV.U32 R17, RZ, RZ, 0x7c423e3e ;  /* 0x7c423e3eff117424 */ /* 0x000fe400078e00ff */
[----:B------:R-:W-:Y:S01]  /*59c0*/  IMAD.MOV.U32 R19, RZ, RZ, -0x3355999a ;  /* 0xccaa6666ff137424 */ /* 0x000fe200078e00ff */
[----:B------:R2:W-:Y:S01]  /*59d0*/  STL.128 [R1+0x1020], R8 ;  /* 0x0010200801007387 */ /* 0x0005e20000100c00 */
[----:B-1----:R-:W-:Y:S01]  /*59e0*/  IMAD.MOV.U32 R12, RZ, RZ, 0x17918686 ;  /* 0x17918686ff0c7424 */ /* 0x002fe200078e00ff */
[----:B------:R-:W-:Y:S01]  /*59f0*/  MOV R14, 0x3a271d1d ;  /* 0x3a271d1d000e7802 */ /* 0x000fe20000000f00 */
[----:B------:R-:W-:Y:S01]  /*5a00*/  IMAD.MOV.U32 R13, RZ, RZ, -0x66a73e3f ;  /* 0x9958c1c1ff0d7424 */ /* 0x000fe200078e00ff */
[----:B------:R1:W-:Y:S01]  /*5a10*/  STL.128 [R1+0x1040], R16 ;  /* 0x0010401001007387 */ /* 0x0003e20000100c00 */
[----:B------:R-:W-:-:S05]  /*5a20*/  IMAD.MOV.U32 R15, RZ, RZ, 0x27b99e9e ;  /* 0x27b99e9eff0f7424 */ /* 0x000fca00078e00ff */
[----:B------:R3:W-:Y:S01]  /*5a30*/  STL.128 [R1+0x1070], R12 ;  /* 0x0010700c01007387 */ /* 0x0007e20000100c00 */
[----:B0-----:R-:W-:Y:S02]  /*5a40*/  HFMA2 R5, -RZ, RZ, 9.1850757598876953125e-05, 4.5955181121826171875e-05 ;  /* 0x06050303ff057431 */ /* 0x001fe400000001ff */
[----:B------:R-:W-:Y:S02]  /*5a50*/  IMAD.MOV.U32 R4, RZ, RZ, -0x6f27b7b8 ;  /* 0x90d84848ff047424 */ /* 0x000fe400078e00ff */
[----:B------:R-:W-:Y:S02]  /*5a60*/  IMAD.MOV.U32 R6, RZ, RZ, -0x8fe090a ;  /* 0xf701f6f6ff067424 */ /* 0x000fe400078e00ff */
[----:B--2---:R-:W-:Y:S02]  /*5a70*/  HFMA2 R11, -RZ, RZ, 2976, -0.71533203125 ;  /* 0x69d0b9b9ff0b7431 */ /* 0x004fe400000001ff */
[----:B------:R-:W-:Y:S01]  /*5a80*/  IMAD.MOV.U32 R7, RZ, RZ, 0x1c120e0e ;  /* 0x1c120e0eff077424 */ /* 0x000fe200078e00ff */
[----:B------:R-:W-:Y:S01]  /*5a90*/  MOV R8, 0xc2a36161 ;  /* 0xc2a3616100087802 */ /* 0x000fe20000000f00 */
[----:B------:R-:W-:-:S02]  /*5aa0*/  IMAD.MOV.U32 R9, RZ, RZ, 0x6a5f3535 ;  /* 0x6a5f3535ff097424 */ /* 0x000fc400078e00ff */
[----:B-1----:R-:W-:Y:S02]  /*5ab0*/  HFMA2 R17, -RZ, RZ, -3622, -40704 ;  /* 0xeb13f8f8ff117431 */ /* 0x002fe400000001ff */
[----:B------:R-:W-:Y:S01]  /*5ac0*/  IMAD.MOV.U32 R10, RZ, RZ, -0x5106a8a9 ;  /* 0xaef95757ff0a7424 */ /* 0x000fe200078e00ff */
[----:B------:R0:W-:Y:S01]  /*5ad0*/  STL.128 [R1+0x1050], R4 ;  /* 0x0010500401007387 */ /* 0x0001e20000100c00 */
[----:B------:R-:W-:Y:S02]  /*5ae0*/  IMAD.MOV.U32 R16, RZ, RZ, -0x26c71e1f ;  /* 0xd938e1e1ff107424 */ /* 0x000fe400078e00ff */
[----:B------:R-:W-:Y:S02]  /*5af0*/  IMAD.MOV.U32 R18, RZ, RZ, 0x2bb39898 ;  /* 0x2bb39898ff127424 */ /* 0x000fe400078e00ff */
[----:B---3--:R-:W-:Y:S01]  /*5b00*/  HFMA2 R13, -RZ, RZ, -0.054656982421875, 85.3125 ;  /* 0xaaff5555ff0d7431 */ /* 0x008fe200000001ff */
[----:B------:R1:W-:Y:S01]  /*5b10*/  STL.128 [R1+0x1060], R8 ;  /* 0x0010600801007387 */ /* 0x0003e20000100c00 */
[----:B------:R-:W-:-:S02]  /*5b20*/  IMAD.MOV.U32 R19, RZ, RZ, 0x22331111 ;  /* 0x22331111ff137424 */ /* 0x000fc400078e00ff */
[----:B------:R-:W-:Y:S02]  /*5b30*/  IMAD.MOV.U32 R12, RZ, RZ, -0x78b63132 ;  /* 0x8749ceceff0c7424 */ /* 0x000fe400078e00ff */
[----:B------:R-:W-:Y:S01]  /*5b40*/  IMAD.MOV.U32 R14, RZ, RZ, 0x50782828 ;  /* 0x50782828ff0e7424 */ /* 0x000fe200078e00ff */
[----:B------:R2:W-:Y:S01]  /*5b50*/  STL.128 [R1+0x1080], R16 ;  /* 0x0010801001007387 */ /* 0x0005e20000100c00 */
[----:B------:R-:W-:Y:S02]  /*5b60*/  IMAD.MOV.U32 R15, RZ, RZ, -0x5a852021 ;  /* 0xa57adfdfff0f7424 */ /* 0x000fe400078e00ff */
[----:B0-----:R-:W-:Y:S01]  /*5b70*/  HFMA2 R7, -RZ, RZ, 0.2391357421875, -0.001117706298828125 ;  /* 0x33a79494ff077431 */ /* 0x001fe200000001ff */
[----:B------:R-:W-:Y:S01]  /*5b80*/  MOV R4, 0xd2bb6969 ;  /* 0xd2bb696900047802 */ /* 0x000fe20000000f00 */
[----:B------:R-:W-:Y:S01]  /*5b90*/  IMAD.MOV.U32 R5, RZ, RZ, -0x568f2627 ;  /* 0xa970d9d9ff057424 */ /* 0x000fe200078e00ff */
[----:B------:R0:W-:Y:S01]  /*5ba0*/  STL.128 [R1+0x10b0], R12 ;  /* 0x0010b00c01007387 */ /* 0x0001e20000100c00 */
[----:B------:R-:W-:Y:S01]  /*5bb0*/  IMAD.MOV.U32 R6, RZ, RZ, 0x7898e8e ;  /* 0x07898e8eff067424 */ /* 0x000fe200078e00ff */
[----:B-1----:R-:W-:Y:S01]  /*5bc0*/  MOV R10, 0x15928787 ;  /* 0x15928787000a7802 */ /* 0x002fe20000000f00 */
[----:B------:R-:W-:-:S02]  /*5bd0*/  IMAD.MOV.U32 R8, RZ, RZ, 0x2db69b9b ;  /* 0x2db69b9bff087424 */ /* 0x000fc400078e00ff */
[----:B------:R-:W-:Y:S01]  /*5be0*/  IMAD.MOV.U32 R9, RZ, RZ, 0x3c221e1e ;  /* 0x3c221e1eff097424 */ /* 0x000fe200078e00ff */
[----:B------:R1:W-:Y:S01]  /*5bf0*/  STL.128 [R1+0x1090], R4 ;  /* 0x0010900401007387 */ /* 0x0003e20000100c00 */
[----:B------:R-:W-:Y:S02]  /*5c00*/  IMAD.MOV.U32 R11, RZ, RZ, -0x36df1617 ;  /* 0xc920e9e9ff0b7424 */ /* 0x000fe400078e00ff */
[----:B--2---:R-:W-:Y:S01]  /*5c10*/  HFMA2 R19, -RZ, RZ, 0.0029735565185546875, 0.0003082752227783203125 ;  /* 0x1a170d0dff137431 */ /* 0x004fe200000001ff */
[----:B------:R-:W-:Y:S01]  /*5c20*/  MOV R16, 0x38f8c8c ;  /* 0x038f8c8c00107802 */ /* 0x000fe20000000f00 */
[----:B------:R-:W-:Y:S01]  /*5c30*/  IMAD.MOV.U32 R17, RZ, RZ, 0x59f8a1a1 ;  /* 0x59f8a1a1ff117424 */ /* 0x000fe200078e00ff */
[----:B------:R2:W-:Y:S01]  /*5c40*/  STL.128 [R1+0x10a0], R8 ;  /* 0x0010a00801007387 */ /* 0x0005e20000100c00 */
[----:B------:R-:W-:Y:S02]  /*5c50*/  IMAD.MOV.U32 R18, RZ, RZ, 0x9808989 ;  /* 0x09808989ff127424 */ /* 0x000fe400078e00ff */
[----:B0-----:R-:W-:Y:S01]  /*5c60*/  HFMA2 R15, -RZ, RZ, 0.0660400390625, 0.0014858245849609375 ;  /* 0x2c3a1616ff0f7431 */ /* 0x001fe200000001ff */
[----:B------:R-:W-:Y:S01]  /*5c70*/  MOV R12, 0x7bcbb0b0 ;  /* 0x7bcbb0b0000c7802 */ /* 0x000fe20000000f00 */
[----:B------:R-:W-:Y:S01]  /*5c80*/  IMAD.MOV.U32 R13, RZ, RZ, -0x5703abac ;  /* 0xa8fc5454ff0d7424 */ /* 0x000fe200078e00ff */
[----:B------:R0:W-:Y:S01]  /*5c90*/  STL.128 [R1+0x10c0], R16 ;  /* 0x0010c01001007387 */ /* 0x0001e20000100c00 */
[----:B------:R-:W-:-:S02]  /*5ca0*/  IMAD.MOV.U32 R14, RZ, RZ, 0x6dd6bbbb ;  /* 0x6dd6bbbbff0e7424 */ /* 0x000fc400078e00ff */
[----:B-1----:R-:W-:Y:S01]  /*5cb0*/  IMAD.MOV.U32 R4, RZ, RZ, 0x65dabfbf ;  /* 0x65dabfbfff047424 */ /* 0x002fe200078e00ff */
[----:B------:R-:W-:Y:S01]  /*5cc0*/  MOV R6, 0x84c64242 ;  /* 0x84c6424200067802 */ /* 0x000fe20000000f00 */
[----:B------:R-:W-:Y:S01]  /*5cd0*/  IMAD.MOV.U32 R5, RZ, RZ, -0x28ce191a ;  /* 0xd731e6e6ff057424 */ /* 0x000fe200078e00ff */
[----:B------:R0:W-:Y:S01]  /*5ce0*/  STL.128 [R1+0x10f0], R12 ;  /* 0x0010f00c01007387 */ /* 0x0001e20000100c00 */
[----:B------:R-:W-:Y:S02]  /*5cf0*/  IMAD.MOV.U32 R7, RZ, RZ, -0x2f479798 ;  /* 0xd0b86868ff077424 */ /* 0x000fe400078e00ff */
[----:B--2---:R-:W-:Y:S02]  /*5d00*/  HFMA2 R9, -RZ, RZ, 0.04443359375, -0.0027332305908203125 ;  /* 0x29b09999ff097431 */ /* 0x004fe400000001ff */
[----:B------:R-:W-:Y:S02]  /*5d10*/  IMAD.MOV.U32 R8, RZ, RZ, -0x7d3cbebf ;  /* 0x82c34141ff087424 */ /* 0x000fe400078e00ff */
[----:B------:R-:W-:Y:S01]  /*5d20*/  IMAD.MOV.U32 R10, RZ, RZ, 0x5a772d2d ;  /* 0x5a772d2dff0a7424 */ /* 0x000fe200078e00ff */
[----:B------:R0:W-:Y:S01]  /*5d30*/  STL.128 [R1+0x10d0], R4 ;  /* 0x0010d00401007387 */ /* 0x0001e20000100c00 */
[----:B------:R-:W-:-:S05]  /*5d40*/  IMAD.MOV.U32 R11, RZ, RZ, 0x1e110f0f ;  /* 0x1e110f0fff0b7424 */ /* 0x000fca00078e00ff */
[----:B------:R0:W-:Y:S02]  /*5d50*/  STL.128 [R1+0x10e0], R8 ;  /* 0x0010e00801007387 */ /* 0x0001e40000100c00 */
.L_x_18:
[----:B-1----:R-:W2:Y:S04]  /*5d60*/  LDL.64 R2, [R0] ;  /* 0x0000000000027983 */ /* 0x002ea80000100a00 */
[----:B0-----:R-:W3:Y:S04]  /*5d70*/  LDL.128 R4, [R34+-0x10] ;  /* 0xfffff00022047983 */ /* 0x001ee80000100c00 */
[----:B------:R-:W4:Y:S04]  /*5d80*/  LDL.128 R8, [R35+-0x10] ;  /* 0xfffff00023087983 */ /* 0x000f280000100c00 */
[----:B------:R-:W5:Y:S04]  /*5d90*/  LDL.128 R12, [R36+-0x10] ;  /* 0xfffff000240c7983 */ /* 0x000f680000100c00 */
[----:B------:R-:W5:Y:S01]  /*5da0*/  LDL.128 R16, [R37+-0x10] ;  /* 0xfffff00025107983 */ /* 0x000f620000100c00 */
[----:B--2---:R-:W-:-:S02]  /*5db0*/  PRMT R20, R2, 0x7770, RZ ;  /* 0x0000777002147816 */ /* 0x004fc400000000ff */
[----:B------:R-:W-:-:S03]  /*5dc0*/  PRMT R24, R2, 0x7771, RZ ;  /* 0x0000777102187816 */ /* 0x000fc600000000ff */
[----:B------:R-:W-:Y:S04]  /*5dd0*/  STS.U8 [UR5+-0x3], R20 ;  /* 0xfffffd14ff007988 */ /* 0x000fe80008000005 */
[----:B---3--:R0:W-:Y:S04]  /*5de0*/  STS [UR6+-0x10], R4 ;  /* 0xfffff004ff007988 */ /* 0x0081e80008000806 */
[----:B----4-:R-:W-:Y:S04]  /*5df0*/  STS [UR8+-0x10], R8 ;  /* 0xfffff008ff007988 */ /* 0x010fe80008000808 */
[----:B-----5:R-:W-:Y:S01]  /*5e00*/  STS [UR4+-0x10], R12 ;  /* 0xfffff00cff007988 */ /* 0x020fe20008000804 */
[----:B0-----:R-:W-:-:S03]  /*5e10*/  PRMT R4, R2, 0x7772, RZ ;  /* 0x0000777202047816 */ /* 0x001fc600000000ff */
[----:B------:R-:W-:Y:S04]  /*5e20*/  STS [UR7+-0x10], R16 ;  /* 0xfffff010ff007988 */ /* 0x000fe80008000807 */
[----:B------:R0:W-:Y:S04]  /*5e30*/  STS.U8 [UR5+-0x2], R24 ;  /* 0xfffffe18ff007988 */ /* 0x0001e80008000005 */
[----:B------:R-:W-:Y:S01]  /*5e40*/  STS [UR6+-0xc], R5 ;  /* 0xfffff405ff007988 */ /* 0x000fe20008000806 */
[----:B------:R-:W-:-:S03]  /*5e50*/  PRMT R2, R2, 0x7773, RZ ;  /* 0x0000777302027816 */ /* 0x000fc600000000ff */
[----:B------:R-:W-:Y:S04]  /*5e60*/  STS [UR8+-0xc], R9 ;  /* 0xfffff409ff007988 */ /* 0x000fe80008000808 */
[----:B------:R-:W-:Y:S04]  /*5e70*/  STS [UR4+-0xc], R13 ;  /* 0xfffff40dff007988 */ /* 0x000fe80008000804 */
[----:B------:R-:W-:Y:S04]  /*5e80*/  STS [UR7+-0xc], R17 ;  /* 0xfffff411ff007988 */ /* 0x000fe80008000807 */
[----:B------:R-:W-:Y:S04]  /*5e90*/  STS.U8 [UR5+-0x1], R4 ;  /* 0xffffff04ff007988 */ /* 0x000fe80008000005 */
[----:B------:R-:W-:Y:S04]  /*5ea0*/  STS [UR6+-0x8], R6 ;  /* 0xfffff806ff007988 */ /* 0x000fe80008000806 */
[----:B------:R-:W-:Y:S04]  /*5eb0*/  STS [UR8+-0x8], R10 ;  /* 0xfffff80aff007988 */ /* 0x000fe80008000808 */
[----:B------:R-:W-:Y:S04]  /*5ec0*/  STS [UR4+-0x8], R14 ;  /* 0xfffff80eff007988 */ /* 0x000fe80008000804 */
[----:B------:R-:W-:Y:S04]  /*5ed0*/  STS [UR7+-0x8], R18 ;  /* 0xfffff812ff007988 */ /* 0x000fe80008000807 */
[----:B------:R1:W2:Y:S04]  /*5ee0*/  LDL.128 R20, [R34] ;  /* 0x0000000022147983 */ /* 0x0002a80000100c00 */
[----:B------:R-:W-:Y:S04]  /*5ef0*/  STS.U8 [UR5], R2 ;  /* 0x00000002ff007988 */ /* 0x000fe80008000005 */
[----:B0-----:R0:W3:Y:S04]  /*5f00*/  LDL.128 R24, [R35] ;  /* 0x0000000023187983 */ /* 0x0010e80000100c00 */
[----:B------:R4:W-:Y:S04]  /*5f10*/  STS [UR6+-0x4], R7 ;  /* 0xfffffc07ff007988 */ /* 0x0009e80008000806 */
[----:B------:R5:W-:Y:S04]  /*5f20*/  STS [UR8+-0x4], R11 ;  /* 0xfffffc0bff007988 */ /* 0x000be80008000808 */
[----:B----4-:R-:W4:Y:S04]  /*5f30*/  LDL.128 R4, [R36] ;  /* 0x0000000024047983 */ /* 0x010f280000100c00 */
[----:B-----5:R5:W4:Y:S01]  /*5f40*/  LDL.128 R8, [R37] ;  /* 0x0000000025087983 */ /* 0x020b220000100c00 */
[----:B------:R-:W-:-:S03]  /*5f50*/  PRMT R13, R3, 0x7770, RZ ;  /* 0x00007770030d7816 */ /* 0x000fc600000000ff */
[----:B------:R0:W-:Y:S01]  /*5f60*/  STS [UR4+-0x4], R15 ;  /* 0xfffffc0fff007988 */ /* 0x0001e20008000804 */
[----:B------:R-:W-:-:S03]  /*5f70*/  PRMT R12, R3, 0x7771, RZ ;  /* 0x00007771030c7816 */ /* 0x000fc600000000ff */
[----:B------:R0:W-:Y:S01]  /*5f80*/  STS [UR7+-0x4], R19 ;  /* 0xfffffc13ff007988 */ /* 0x0001e20008000807 */
[----:B------:R-:W-:-:S03]  /*5f90*/  UIADD3 UR9, UPT, UPT, UR9, 0x8, URZ ;  /* 0x0000000809097890 */ /* 0x000fc6000fffe0ff */
[----:B------:R2:W-:Y:S01]  /*5fa0*/  STS.U8 [UR5+0x1], R13 ;  /* 0x0000010dff007988 */ /* 0x0005e20008000005 */
[C---:B------:R-:W-:Y:S01]  /*5fb0*/  PRMT R2, R3.reuse, 0x7772, RZ ;  /* 0x0000777203027816 */ /* 0x040fe200000000ff */
[----:B------:R-:W-:Y:S01]  /*5fc0*/  UISETP.NE.AND UP0, UPT, UR9, 0x107, UPT ;  /* 0x000001070900788c */ /* 0x000fe2000bf05270 */
[----:B------:R-:W-:Y:S01]  /*5fd0*/  PRMT R3, R3, 0x7773, RZ ;  /* 0x0000777303037816 */ /* 0x000fe200000000ff */
[----:B------:R-:W-:Y:S01]  /*5fe0*/  VIADD R0, R0, 0x8 ;  /* 0x0000000800007836 */ /* 0x000fe20000000000 */
[----:B-1----:R-:W-:Y:S01]  /*5ff0*/  IADD3 R34, PT, PT, R34, 0x20, RZ ;  /* 0x0000002022227810 */ /* 0x002fe20007ffe0ff */
[----:B0-----:R-:W-:Y:S01]  /*6000*/  VIADD R35, R35, 0x20 ;  /* 0x0000002023237836 */ /* 0x001fe20000000000 */
[----:B-----5:R-:W-:Y:S01]  /*6010*/  IADD3 R37, PT, PT, R37, 0x20, RZ ;  /* 0x0000002025257810 */ /* 0x020fe20007ffe0ff */
[----:B------:R-:W-:Y:S01]  /*6020*/  VIADD R36, R36, 0x20 ;  /* 0x0000002024247836 */ /* 0x000fe20000000000 */
[----:B--2---:R1:W-:Y:S04]  /*6030*/  STS [UR6], R20 ;  /* 0x00000014ff007988 */ /* 0x0043e80008000806 */
[----:B---3--:R1:W-:Y:S04]  /*6040*/  STS [UR8], R24 ;  /* 0x00000018ff007988 */ /* 0x0083e80008000808 */
[----:B----4-:R1:W-:Y:S04]  /*6050*/  STS [UR4], R4 ;  /* 0x00000004ff007988 */ /* 0x0103e80008000804 */
        /* <DEDUP_REMOVED lines=22> */
.L_x_17:
[----:B------:R-:W-:Y:S05]  /*61c0*/  BSYNC.RECONVERGENT B0 ;  /* 0x0000000000007941 */ /* 0x000fea0003800200 */
.L_x_16:
[----:B-1----:R-:W1:Y:S02]  /*61d0*/  LDC.64 R2, c[0x0][0x3a0] ;  /* 0x0000e800ff027b82 */ /* 0x002e640000000a00 */
[----:B-1----:R-:W2:Y:S04]  /*61e0*/  LDG.E R0, desc[UR10][R2.64] ;  /* 0x0000000a02007981 */ /* 0x002ea8000c1e1900 */
[----:B0-----:R-:W3:Y:S04]  /*61f0*/  LDG.E R15, desc[UR10][R2.64+0x8] ;  /* 0x0000080a020f7981 */ /* 0x001ee8000c1e1900 */
        /* <DEDUP_REMOVED lines=23> */
[----:B------:R-:W-:Y:S02]  /*6370*/  SHF.R.U32.HI R16, RZ, 0xe, R31 ;  /* 0x0000000eff107819 */ /* 0x000fe4000001161f */
[----:B-----5:R-:W-:Y:S02]  /*6380*/  LOP3.LUT R30, R13, R30, RZ, 0x3c, !PT ;  /* 0x0000001e0d1e7212 */ /* 0x020fe400078e3cff */
[----:B------:R-:W-:-:S02]  /*6390*/  SHF.L.U32 R13, R32, 0x2, RZ ;  /* 0x00000002200d7819 */ /* 0x000fc400000006ff */
[--C-:B------:R-:W-:Y:S01]  /*63a0*/  SHF.R.U32.HI R20, RZ, 0x6, R33.reuse ;  /* 0x00000006ff147819 */ /* 0x100fe20000011621 */
[----:B------:R-:W-:Y:S01]  /*63b0*/  IMAD.SHL.U32 R17, R31, 0x4, RZ ;  /* 0x000000041f117824 */ /* 0x000fe200078e00ff */
[----:B------:R-:W-:Y:S01]  /*63c0*/  SHF.R.U32.HI R0, RZ, 0xe, R32 ;  /* 0x0000000eff007819 */ /* 0x000fe20000011620 */
[----:B------:R-:W-:Y:S01]  /*63d0*/  IMAD.SHL.U32 R10, R30, 0x4, RZ ;  /* 0x000000041e0a7824 */ /* 0x000fe200078e00ff */
        /* <DEDUP_REMOVED lines=16> */
[----:B------:R1:W-:Y:S04]  /*64e0*/  LDS R22, [R15+UR7] ;  /* 0x000000070f167984 */ /* 0x0003e80008000800 */
[----:B------:R-:W2:Y:S04]  /*64f0*/  LDS R0, [R0+UR8] ;  /* 0x0000000800007984 */ /* 0x000ea80008000800 */
[----:B------:R-:W-:Y:S04]  /*6500*/  LDS R10, [R10+UR5] ;  /* 0x000000050a0a7984 */ /* 0x000fe80008000800 */
[----:B------:R3:W-:Y:S04]  /*6510*/  LDS R21, [R14+UR7] ;  /* 0x000000070e157984 */ /* 0x0007e80008000800 */
[----:B------:R-:W4:Y:S01]  /*6520*/  LDS R18, [R18+UR8] ;  /* 0x0000000812127984 */ /* 0x000f220008000800 */
[----:B-1----:R-:W-:-:S02]  /*6530*/  SHF.R.U32.HI R15, RZ, 0x16, R31 ;  /* 0x00000016ff0f7819 */ /* 0x002fc4000001161f */
[----:B------:R-:W-:Y:S01]  /*6540*/  SHF.R.U32.HI R31, RZ, 0x6, R31 ;  /* 0x00000006ff1f7819 */ /* 0x000fe2000001161f */
[----:B---3--:R-:W3:Y:S01]  /*6550*/  LDG.E R14, desc[UR10][R2.64+0x3c] ;  /* 0x00003c0a020e7981 */ /* 0x008ee2000c1e1900 */
[----:B0-----:R-:W-:Y:S02]  /*6560*/  LOP3.LUT R16, R16, R20, R13, 0x96, !PT ;  /* 0x0000001410107212 */ /* 0x001fe400078e960d */
[----:B------:R-:W-:Y:S01]  /*6570*/  SHF.R.U32.HI R13, RZ, 0x16, R33 ;  /* 0x00000016ff0d7819 */ /* 0x000fe20000011621 */
[----:B------:R-:W-:-:S03]  /*6580*/  IMAD.SHL.U32 R33, R33, 0x4, RZ ;  /* 0x0000000421217824 */ /* 0x000fc600078e00ff */
[----:B------:R-:W-:Y:S02]  /*6590*/  LOP3.LUT R23, R13, 0x3fc, RZ, 0xc0, !PT ;  /* 0x000003fc0d177812 */ /* 0x000fe400078ec0ff */
[----:B------:R-:W5:Y:S01]  /*65a0*/  LDG.E R13, desc[UR10][R2.64+0x38] ;  /* 0x0000380a020d7981 */ /* 0x000f62000c1e1900 */
[----:B--2---:R-:W-:-:S03]  /*65b0*/  LOP3.LUT R19, R0, R22, R17, 0x96, !PT ;  /* 0x0000001600137212 */ /* 0x004fc600078e9611 */
[----:B------:R-:W0:Y:S01]  /*65c0*/  LDS R23, [R23+UR9] ;  /* 0x0000000917177984 */ /* 0x000e220008000800 */
[--C-:B------:R-:W-:Y:S02]  /*65d0*/  SHF.R.U32.HI R22, RZ, 0x16, R30.reuse ;  /* 0x00000016ff167819 */ /* 0x100fe4000001161e */
[----:B------:R-:W-:Y:S01]  /*65e0*/  SHF.R.U32.HI R30, RZ, 0xe, R30 ;  /* 0x0000000eff1e7819 */ /* 0x000fe2000001161e */
[----:B------:R-:W2:Y:S01]  /*65f0*/  LDG.E R0, desc[UR10][R2.64+0x34] ;  /* 0x0000340a02007981 */ /* 0x000ea2000c1e1900 */
[----:B----4-:R-:W-:-:S03]  /*6600*/  LOP3.LUT R17, R18, R21, R10, 0x96, !PT ;  /* 0x0000001512117212 */ /* 0x010fc600078e960a */
[----:B------:R-:W4:Y:S01]  /*6610*/  LDG.E R10, desc[UR10][R2.64+0x30] ;  /* 0x0000300a020a7981 */ /* 0x000f22000c1e1900 */
        /* <DEDUP_REMOVED lines=8> */
[----:B------:R-:W-:Y:S04]  /*66a0*/  LDS R21, [R21+UR8] ;  /* 0x0000000815157984 */ /* 0x000fe80008000800 */
[----:B------:R-:W1:Y:S04]  /*66b0*/  LDS R33, [R33+UR5] ;  /* 0x0000000521217984 */ /* 0x000e680008000800 */
[----:B------:R-:W1:Y:S04]  /*66c0*/  LDS R22, [R22+UR9] ;  /* 0x0000000916167984 */ /* 0x000e680008000800 */
[----:B------:R-:W1:Y:S04]  /*66d0*/  LDS R15, [R15+UR9] ;  /* 0x000000090f0f7984 */ /* 0x000e680008000800 */
[----:B------:R-:W1:Y:S01]  /*66e0*/  LDS R18, [R18+UR9] ;  /* 0x0000000912127984 */ /* 0x000e620008000800 */
[----:B0-----:R-:W-:-:S02]  /*66f0*/  LOP3.LUT R12, R12, R19, R23, 0x96, !PT ;  /* 0x000000130c0c7212 */ /* 0x001fc400078e9617 */
[----:B-1----:R-:W-:-:S03]  /*6700*/  LOP3.LUT R24, R21, R20, R33, 0x96, !PT ;  /* 0x0000001415187212 */ /* 0x002fc600078e9621 */
[----:B------:R-:W-:Y:S01]  /*6710*/  IMAD.SHL.U32 R21, R12, 0x4, RZ ;  /* 0x000000040c157824 */ /* 0x000fe200078e00ff */
[----:B------:R-:W-:Y:S02]  /*6720*/  LOP3.LUT R11, R11, R16, R22, 0x96, !PT ;  /* 0x000000100b0b7212 */ /* 0x000fe400078e9616 */
[----:B------:R-:W-:Y:S02]  /*6730*/  LOP3.LUT R8, R8, R17, R15, 0x96, !PT ;  /* 0x0000001108087212 */ /* 0x000fe400078e960f */
[----:B------:R-:W-:Y:S02]  /*6740*/  SHF.R.U32.HI R17, RZ, 0xe, R11 ;  /* 0x0000000eff117819 */ /* 0x000fe4000001160b */
[----:B------:R-:W-:Y:S01]  /*6750*/  LOP3.LUT R9, R9, R24, R18, 0x96, !PT ;  /* 0x0000001809097212 */ /* 0x000fe200078e9612 */
[----:B------:R-:W-:Y:S01]  /*6760*/  IMAD.SHL.U32 R18, R11, 0x4, RZ ;  /* 0x000000040b127824 */ /* 0x000fe200078e00ff */
        /* <DEDUP_REMOVED lines=14> */
[----:B------:R-:W1:Y:S01]  /*6850*/  LDS R25, [R25+UR7] ;  /* 0x0000000719197984 */ /* 0x000e620008000800 */
[----:B------:R-:W-:-:S02]  /*6860*/  SHF.L.U32 R20, R8, 0x2, RZ ;  /* 0x0000000208147819 */ /* 0x000fc400000006ff */
[----:B------:R-:W-:Y:S01]  /*6870*/  SHF.R.U32.HI R19, RZ, 0x6, R11 ;  /* 0x00000006ff137819 */ /* 0x000fe2000001160b */
[----:B0-----:R-:W3:Y:S01]  /*6880*/  LDG.E R15, desc[UR10][R2.64+0x44] ;  /* 0x0000440a020f7981 */ /* 0x001ee2000c1e1900 */
[----:B------:R-:W-:Y:S02]  /*6890*/  SHF.R.U32.HI R24, RZ, 0xe, R9 ;  /* 0x0000000eff187819 */ /* 0x000fe40000011609 */
[----:B------:R-:W-:Y:S02]  /*68a0*/  LOP3.LUT R20, R20, 0x3fc, RZ, 0xc0, !PT ;  /* 0x000003fc14147812 */ /* 0x000fe400078ec0ff */
[----:B------:R-:W-:Y:S02]  /*68b0*/  LOP3.LUT R19, R19, 0x3fc, RZ, 0xc0, !PT ;  /* 0x000003fc13137812 */ /* 0x000fe400078ec0ff */
[----:B------:R-:W-:Y:S02]  /*68c0*/  LOP3.LUT R24, R24, 0x3fc, RZ, 0xc0, !PT ;  /* 0x000003fc18187812 */ /* 0x000fe400078ec0ff */
[----:B------:R-:W-:Y:S04]  /*68d0*/  LDS R20, [R20+UR5] ;  /* 0x0000000514147984 */ /* 0x000fe80008000800 */
[----:B------:R-:W-:Y:S04]  /*68e0*/  LDS R19, [R19+UR7] ;  /* 0x0000000713137984 */ /* 0x000fe80008000800 */
[----:B------:R-:W0:Y:S01]  /*68f0*/  LDS R23, [R24+UR8] ;  /* 0x0000000818177984 */ /* 0x000e220008000800 */
[----:B------:R-:W-:-:S02]  /*6900*/  SHF.R.U32.HI R18, RZ, 0xe, R8 ;  /* 0x0000000eff127819 */ /* 0x000fc40000011608 */
[----:B-1----:R-:W-:Y:S02]  /*6910*/  LOP3.LUT R22, R17, R22, R21, 0x96, !PT ;  /* 0x0000001611167212 */ /* 0x002fe400078e9615 */
[----:B------:R-:W-:-:S04]  /*6920*/  SHF.R.U32.HI R17, RZ, 0x6, R12 ;  /* 0x00000006ff117819 */ /* 0x000fc8000001160c */
[----:B------:R-:W-:Y:S02]  /*6930*/  LOP3.LUT R26, R17, 0x3fc, RZ, 0xc0, !PT ;  /* 0x000003fc111a7812 */ /* 0x000fe400078ec0ff */
[----:B------:R-:W3:Y:S01]  /*6940*/  LDG.E R17, desc[UR10][R2.64+0x4c] ;  /* 0x00004c0a02117981 */ /* 0x000ee2000c1e1900 */
[----:B------:R-:W-:-:S03]  /*6950*/  LOP3.LUT R21, R16, R25, R27, 0x96, !PT ;  /* 0x0000001910157212 */ /* 0x000fc600078e961b */
[----:B------:R-:W3:Y:S01]  /*6960*/  LDG.E R16, desc[UR10][R2.64+0x40] ;  /* 0x0000400a02107981 */ /* 0x000ee2000c1e1900 */
[----:B------:R-:W-:-:S03]  /*6970*/  LOP3.LUT R27, R18, 0x3fc, RZ, 0xc0, !PT ;  /* 0x000003fc121b7812 */ /* 0x000fc600078ec0ff */
[----:B------:R-:W3:Y:S01]  /*6980*/  LDG.E R18, desc[UR10][R2.64+0x48] ;  /* 0x0000480a02127981 */ /* 0x000ee2000c1e1900 */
[----:B------:R-:W-:Y:S02]  /*6990*/  SHF.R.U32.HI R11, RZ, 0x16, R11 ;  /* 0x00000016ff0b7819 */ /* 0x000fe4000001160b */
[----:B0-----:R-:W-:Y:S02]  /*69a0*/  LOP3.LUT R23, R23, R19, R20, 0x96, !PT ;  /* 0x0000001317177212 */ /* 0x001fe400078e9614 */
[----:B------:R-:W-:Y:S02]  /*69b0*/  SHF.R.U32.HI R20, RZ, 0x16, R12 ;  /* 0x00000016ff147819 */ /* 0x000fe4000001160c */
[----:B------:R-:W-:Y:S02]  /*69c0*/  SHF.R.U32.HI R12, RZ, 0x16, R8 ;  /* 0x00000016ff0c7819 */ /* 0x000fe40000011608 */
[----:B------:R-:W-:Y:S01]  /*69d0*/  SHF.R.U32.HI R8, RZ, 0x16, R9 ;  /* 0x00000016ff087819 */ /* 0x000fe20000011609 */
[----:B------:R-:W-:Y:S01]  /*69e0*/  IMAD.SHL.U32 R9, R9, 0x4, RZ ;  /* 0x0000000409097824 */ /* 0x000fe200078e00ff */
[----:B------:R-:W-:-:S02]  /*69f0*/  LOP3.LUT R19, R20, 0x3fc, RZ, 0xc0, !PT ;  /* 0x000003fc14137812 */ /* 0x000fc400078ec0ff */
[----:B------:R-:W-:Y:S02]  /*6a00*/  LOP3.LUT R12, R12, 0x3fc, RZ, 0xc0, !PT ;  /* 0x000003fc0c0c7812 */ /* 0x000fe400078ec0ff */
[----:B------:R-:W-:Y:S02]  /*6a10*/  LOP3.LUT R25, R9, 0x3fc, RZ, 0xc0, !PT ;  /* 0x000003fc09197812 */ /* 0x000fe400078ec0ff */
[----:B------:R-:W-:Y:S01]  /*6a20*/  LOP3.LUT R24, R8, 0x3fc, RZ, 0xc0, !PT ;  /* 0x000003fc08187812 */ /* 0x000fe200078ec0ff */
[----:B------:R-:W-:Y:S01]  /*6a30*/  LDS R9, [R27+UR8] ;  /* 0x000000081b097984 */ /* 0x000fe20008000800 */
[----:B------:R-:W-:-:S03]  /*6a40*/  LOP3.LUT R20, R11, 0x3fc, RZ, 0xc0, !PT ;  /* 0x000003fc0b147812 */ /* 0x000fc600078ec0ff */
[----:B------:R-:W-:Y:S04]  /*6a50*/  LDS R8, [R26+UR7] ;  /* 0x000000071a087984 */ /* 0x000fe80008000800 */
[----:B------:R-:W0:Y:S04]  /*6a60*/  LDS R11, [R25+UR5] ;  /* 0x00000005190b7984 */ /* 0x000e280008000800 */
[----:B------:R-:W1:Y:S04]  /*6a70*/  LDS R19, [R19+UR9] ;  /* 0x0000000913137984 */ /* 0x000e680008000800 */
[----:B------:R-:W1:Y:S04]  /*6a80*/  LDS R24, [R24+UR9] ;  /* 0x0000000918187984 */ /* 0x000e680008000800 */
[----:B------:R-:W1:Y:S04]  /*6a90*/  LDS R12, [R12+UR9] ;  /* 0x000000090c0c7984 */ /* 0x000e680008000800 */
[----:B------:R-:W1:Y:S01]  /*6aa0*/  LDS R20, [R20+UR9] ;  /* 0x0000000914147984 */ /* 0x000e620008000800 */
[----:B0-----:R-:W-:-:S02]  /*6ab0*/  LOP3.LUT R8, R9, R8, R11, 0x96, !PT ;  /* 0x0000000809087212 */ /* 0x001fc400078e960b */
[----:B-1----:R-:W-:Y:S02]  /*6ac0*/  LOP3.LUT R23, R6, R23, R19, 0x96, !PT ;  /* 0x0000001706177212 */ /* 0x002fe400078e9613 */
[----:B------:R-:W-:-:S03]  /*6ad0*/  LOP3.LUT R7, R7, R22, R24, 0x96, !PT ;  /* 0x0000001607077212 */ /* 0x000fc600078e9618 */
[----:B------:R-:W-:Y:S01]  /*6ae0*/  IMAD.SHL.U32 R19, R23, 0x4, RZ ;  /* 0x0000000417137824 */ /* 0x000fe200078e00ff */
[----:B------:R-:W-:Y:S02]  /*6af0*/  LOP3.LUT R4, R4, R21, R12, 0x96, !PT ;  /* 0x0000001504047212 */ /* 0x000fe400078e960c */
[----:B------:R-:W-:Y:S02]  /*6b00*/  LOP3.LUT R5, R5, R8, R20, 0x96, !PT ;  /* 0x0000000805057212 */ /* 0x000fe400078e9614 */
[----:B------:R-:W-:Y:S02]  /*6b10*/  SHF.L.U32 R6, R7, 0x2, RZ ;  /* 0x0000000207067819 */ /* 0x000fe400000006ff */
[----:B------:R-:W-:Y:S02]  /*6b20*/  SHF.R.U32.HI R12, RZ, 0x6, R4 ;  /* 0x00000006ff0c7819 */ /* 0x000fe40000011604 */
[----:B------:R-:W-:Y:S02]  /*6b30*/  SHF.R.U32.HI R9, RZ, 0x6, R23 ;  /* 0x00000006ff097819 */ /* 0x000fe40000011617 */
[----:B------:R-:W-:-:S02]  /*6b40*/  SHF.R.U32.HI R22, RZ, 0xe, R5 ;  /* 0x0000000eff167819 */ /* 0x000fc40000011605 */
        /* <DEDUP_REMOVED lines=8> */
[----:B------:R-:W-:Y:S01]  /*6bd0*/  SHF.R.U32.HI R8, RZ, 0xe, R7 ;  /* 0x0000000eff087819 */ /* 0x000fe20000011607 */
[----:B------:R-:W-:Y:S01]  /*6be0*/  LDS R19, [R19+UR5] ;  /* 0x0000000513137984 */ /* 0x000fe20008000800 */
[----:B------:R-:W-:Y:S02]  /*6bf0*/  LOP3.LUT R9, R21, 0x3fc, RZ, 0xc0, !PT ;  /* 0x000003fc15097812 */ /* 0x000fe400078ec0ff */
[----:B------:R-:W-:Y:S01]  /*6c00*/  SHF.R.U32.HI R24, RZ, 0x6, R5 ;  /* 0x00000006ff187819 */ /* 0x000fe20000011605 */
[----:B------:R-:W-:Y:S01]  /*6c10*/  LDS R12, [R12+UR7] ;  /* 0x000000070c0c7984 */ /* 0x000fe20008000800 */
[----:B------:R-:W-:Y:S02]  /*6c20*/  LOP3.LUT R8, R8, 0x3fc, RZ, 0xc0, !PT ;  /* 0x000003fc08087812 */ /* 0x000fe400078ec0ff */
[----:B------:R-:W-:Y:S01]  /*6c30*/  LOP3.LUT R11, R11, 0x3fc, RZ, 0xc0, !PT ;  /* 0x000003fc0b0b7812 */ /* 0x000fe200078ec0ff */
[----:B------:R-:W0:Y:S01]  /*6c40*/  LDS R21, [R22+UR8] ;  /* 0x0000000816157984 */ /* 0x000e220008000800 */
[----:B------:R-:W-:-:S03]  /*6c50*/  LOP3.LUT R24, R24, 0x3fc, RZ, 0xc0, !PT ;  /* 0x000003fc18187812 */ /* 0x000fc600078ec0ff */
[----:B------:R1:W-:Y:S04]  /*6c60*/  LDS R25, [R6+UR7] ;  /* 0x0000000706197984 */ /* 0x0003e80008000800 */
[----:B------:R-:W5:Y:S04]  /*6c70*/  LDS R9, [R9+UR8] ;  /* 0x0000000809097984 */ /* 0x000f680008000800 */
[----:B------:R-:W-:Y:S04]  /*6c80*/  LDS R8, [R8+UR8] ;  /* 0x0000000808087984 */ /* 0x000fe80008000800 */
[----:B------:R-:W-:Y:S04]  /*6c90*/  LDS R11, [R11+UR5] ;  /* 0x000000050b0b7984 */ /* 0x000fe80008000800 */
[----:B------:R-:W2:Y:S01]  /*6ca0*/  LDS R24, [R24+UR7] ;  /* 0x0000000718187984 */ /* 0x000ea20008000800 */
[----:B------:R-:W-:-:S02]  /*6cb0*/  SHF.R.U32.HI R26, RZ, 0x6, R7 ;  /* 0x00000006ff1a7819 */ /* 0x000fc40000011607 */
[----:B------:R-:W-:Y:S01]  /*6cc0*/  SHF.R.U32.HI R27, RZ, 0x16, R4 ;  /* 0x00000016ff1b7819 */ /* 0x000fe20000011604 */
[----:B-1----:R-:W3:Y:S01]  /*6cd0*/  LDG.E R6, desc[UR10][R2.64+0x54] ;  /* 0x0000540a02067981 */ /* 0x002ee2000c1e1900 */
[----:B------:R-:W-:Y:S02]  /*6ce0*/  SHF.R.U32.HI R4, RZ, 0x16, R5 ;  /* 0x00000016ff047819 */ /* 0x000fe40000011605 */
[----:B0-----:R-:W-:Y:S02]  /*6cf0*/  LOP3.LUT R21, R21, R12, R19, 0x96, !PT ;  /* 0x0000000c15157212 */ /* 0x001fe400078e9613 */
[----:B------:R-:W-:Y:S02]  /*6d00*/  SHF.R.U32.HI R19, RZ, 0x16, R7 ;  /* 0x00000016ff137819 */ /* 0x000fe40000011607 */
[--C-:B------:R-:W-:Y:S02]  /*6d10*/  SHF.R.U32.HI R7, RZ, 0x16, R23.reuse ;  /* 0x00000016ff077819 */ /* 0x100fe40000011617 */
[----:B------:R-:W-:-:S02]  /*6d20*/  SHF.R.U32.HI R23, RZ, 0xe, R23 ;  /* 0x0000000eff177819 */ /* 0x000fc40000011617 */
[----:B-----5:R-:W-:Y:S02]  /*6d30*/  LOP3.LUT R25, R9, R25, R20, 0x96, !PT ;  /* 0x0000001909197212 */ /* 0x020fe400078e9614 */
[----:B------:R-:W-:Y:S02]  /*6d40*/  SHF.L.U32 R9, R5, 0x2, RZ ;  /* 0x0000000205097819 */ /* 0x000fe400000006ff */
[----:B------:R-:W-:Y:S02]  /*6d50*/  LOP3.LUT R12, R23, 0x3fc, RZ, 0xc0, !PT ;  /* 0x000003fc170c7812 */ /* 0x000fe400078ec0ff */
[----:B------:R-:W-:Y:S02]  /*6d60*/  LOP3.LUT R23, R4, 0x3fc, RZ, 0xc0, !PT ;  /* 0x000003fc04177812 */ /* 0x000fe400078ec0ff */
[----:B------:R-:W-:Y:S02]  /*6d70*/  LOP3.LUT R22, R19, 0x3fc, RZ, 0xc0, !PT ;  /* 0x000003fc13167812 */ /* 0x000fe400078ec0ff */
[----:B--2---:R-:W-:Y:S01]  /*6d80*/  LOP3.LUT R20, R8, R24, R11, 0x96, !PT ;  /* 0x0000001808147212 */ /* 0x004fe200078e960b */
[----:B------:R-:W-:Y:S01]  /*6d90*/  LDS R12, [R12+UR8] ;  /* 0x000000080c0c7984 */ /* 0x000fe20008000800 */
[----:B------:R-:W-:-:S02]  /*6da0*/  LOP3.LUT R11, R26, 0x3fc, RZ, 0xc0, !PT ;  /* 0x000003fc1a0b7812 */ /* 0x000fc400078ec0ff */
[----:B------:R-:W-:Y:S01]  /*6db0*/  LOP3.LUT R24, R9, 0x3fc, RZ, 0xc0, !PT ;  /* 0x000003fc09187812 */ /* 0x000fe200078ec0ff */
[----:B------:R-:W2:Y:S01]  /*6dc0*/  LDG.E R8, desc[UR10][R2.64+0x50] ;  /* 0x0000500a02087981 */ /* 0x000ea2000c1e1900 */
[----:B------:R-:W-:Y:S02]  /*6dd0*/  LOP3.LUT R19, R7, 0x3fc, RZ, 0xc0, !PT ;  /* 0x000003fc07137812 */ /* 0x000fe400078ec0ff */
[----:B------:R-:W-:Y:S01]  /*6de0*/  LOP3.LUT R5, R27, 0x3fc, RZ, 0xc0, !PT ;  /* 0x000003fc1b057812 */ /* 0x000fe200078ec0ff */
[----:B------:R-:W5:Y:S04]  /*6df0*/  LDG.E R7, desc[UR10][R2.64+0x58] ;  /* 0x0000580a02077981 */ /* 0x000f68000c1e1900 */
[----:B------:R-:W-:Y:S04]  /*6e00*/  LDS R11, [R11+UR7] ;  /* 0x000000070b0b7984 */ /* 0x000fe80008000800 */
[----:B------:R-:W0:Y:S04]  /*6e10*/  LDS R24, [R24+UR5] ;  /* 0x0000000518187984 */ /* 0x000e280008000800 */
[----:B------:R-:W2:Y:S04]  /*6e20*/  LDG.E R9, desc[UR10][R2.64+0x5c] ;  /* 0x00005c0a02097981 */ /* 0x000ea8000c1e1900 */
[----:B------:R-:W4:Y:S04]  /*6e30*/  LDS R23, [R23+UR9] ;  /* 0x0000000917177984 */ /* 0x000f280008000800 */
[----:B------:R-:W1:Y:S04]  /*6e40*/  LDS R4, [R22+UR9] ;  /* 0x0000000916047984 */ /* 0x000e680008000800 */
[----:B------:R-:W1:Y:S04]  /*6e50*/  LDS R19, [R19+UR9] ;  /* 0x0000000913137984 */ /* 0x000e680008000800 */
[----:B------:R-:W3:Y:S01]  /*6e60*/  LDS R5, [R5+UR9] ;  /* 0x0000000905057984 */ /* 0x000ee20008000800 */
[----:B0-----:R-:W-:-:S02]  /*6e70*/  LOP3.LUT R26, R12, R11, R24, 0x96, !PT ;  /* 0x0000000b0c1a7212 */ /* 0x001fc400078e9618 */
[----:B----4-:R-:W-:Y:S02]  /*6e80*/  LOP3.LUT R10, R10, R25, R23, 0x96, !PT ;  /* 0x000000190a0a7212 */ /* 0x010fe400078e9617 */
[----:B-1----:R-:W-:-:S03]  /*6e90*/  LOP3.LUT R0, R0, R21, R4, 0x96, !PT ;  /* 0x0000001500007212 */ /* 0x002fc600078e9604 */
[----:B------:R-:W-:Y:S01]  /*6ea0*/  IMAD.SHL.U32 R21, R10, 0x4, RZ ;  /* 0x000000040a157824 */ /* 0x000fe200078e00ff */
[----:B------:R-:W-:Y:S01]  /*6eb0*/  LOP3.LUT R20, R13, R20, R19, 0x96, !PT ;  /* 0x000000140d147212 */ /* 0x000fe200078e9613 */
[----:B------:R-:W-:Y:S01]  /*6ec0*/  IMAD.SHL.U32 R19, R0, 0x4, RZ ;  /* 0x0000000400137824 */ /* 0x000fe200078e00ff */
[----:B---3--:R-:W-:Y:S02]  /*6ed0*/  LOP3.LUT R4, R14, R26, R5, 0x96, !PT ;  /* 0x0000001a0e047212 */ /* 0x008fe400078e9605 */
[----:B------:R-:W-:Y:S02]  /*6ee0*/  SHF.R.U32.HI R5, RZ, 0xe, R20 ;  /* 0x0000000eff057819 */ /* 0x000fe40000011614 */
[----:B------:R-:W-:Y:S02]  /*6ef0*/  SHF.R.U32.HI R13, RZ, 0x6, R0 ;  /* 0x00000006ff0d7819 */ /* 0x000fe40000011600 */
[----:B------:R-:W-:Y:S02]  /*6f00*/  SHF.R.U32.HI R12, RZ, 0x6, R20 ;  /* 0x00000006ff0c7819 */ /* 0x000fe40000011614 */
[----:B------:R-:W-:-:S02]  /*6f10*/  SHF.R.U32.HI R24, RZ, 0xe, R4 ;  /* 0x0000000eff187819 */ /* 0x000fc40000011604 */
[----:B------:R-:W-:Y:S02]  /*6f20*/  SHF.R.U32.HI R14, RZ, 0xe, R10 ;  /* 0x0000000eff0e7819 */ /* 0x000fe4000001160a */
[----:B------:R-:W-:Y:S02]  /*6f30*/  SHF.L.U32 R11, R20, 0x2, RZ ;  /* 0x00000002140b7819 */ /* 0x000fe400000006ff */
[----:B------:R-:W-:Y:S02]  /*6f40*/  LOP3.LUT R21, R21, 0x3fc, RZ, 0xc0, !PT ;  /* 0x000003fc15157812 */ /* 0x000fe400078ec0ff */
[----:B------:R-:W-:Y:S02]  /*6f50*/  LOP3.LUT R5, R5, 0x3fc, RZ, 0xc0, !PT ;  /* 0x000003fc05057812 */ /* 0x000fe400078ec0ff */
[----:B------:R-:W-:Y:S02]  /*6f60*/  SHF.R.U32.HI R25, RZ, 0x6, R4 ;  /* 0x00000006ff197819 */ /* 0x000fe40000011604 */
[----:B------:R-:W-:Y:S01]  /*6f70*/  LOP3.LUT R13, R13, 0x3fc, RZ, 0xc0, !PT ;  /* 0x000003fc0d0d7812 */ /* 0x000fe200078ec0ff */
[----:B------:R-:W-:Y:S01]  /*6f80*/  LDS R21, [R21+UR5] ;  /* 0x0000000515157984 */ /* 0x000fe20008000800 */
[----:B------:R-:W-:-:S02]  /*6f90*/  LOP3.LUT R19, R19, 0x3fc, RZ, 0xc0, !PT ;  /* 0x000003fc13137812 */ /* 0x000fc400078ec0ff */
[----:B------:R-:W-:Y:S01]  /*6fa0*/  LOP3.LUT R12, R12, 0x3fc, RZ, 0xc0, !PT ;  /* 0x000003fc0c0c7812 */ /* 0x000fe200078ec0ff */
[----:B------:R0:W-:Y:S01]  /*6fb0*/  LDS R22, [R13+UR7] ;  /* 0x000000070d167984 */ /* 0x0001e20008000800 */
        /* <DEDUP_REMOVED lines=10> */
[----:B------:R-:W4:Y:S01]  /*7060*/  LDS R25, [R25+UR7] ;  /* 0x0000000719197984 */ /* 0x000f220008000800 */
[----:B------:R-:W-:-:S03]  /*7070*/  SHF.R.U32.HI R26, RZ, 0x6, R10 ;  /* 0x00000006ff1a7819 */ /* 0x000fc6000001160a */
[----:B0-----:R-:W2:Y:S01]  /*7080*/  LDG.E R13, desc[UR10][R2.64+0x64] ;  /* 0x0000640a020d7981 */ /* 0x001ea2000c1e1900 */
[----:B-1----:R-:W-:Y:S02]  /*7090*/  LOP3.LUT R23, R5, R22, R21, 0x96, !PT ;  /* 0x0000001605177212 */ /* 0x002fe400078e9615 */
[----:B------:R-:W-:Y:S01]  /*70a0*/  SHF.R.U32.HI R5, RZ, 0x16, R4 ;  /* 0x00000016ff057819 */ /* 0x000fe20000011604 */
[----:B------:R-:W-:Y:S01]  /*70b0*/  IMAD.SHL.U32 R4, R4, 0x4, RZ ;  /* 0x0000000404047824 */ /* 0x000fe200078e00ff */
[----:B---3--:R-:W-:Y:S02]  /*70c0*/  LOP3.LUT R22, R24, R12, R19, 0x96, !PT ;  /* 0x0000000c18167212 */ /* 0x008fe400078e9613 */
[----:B------:R-:W-:Y:S01]  /*70d0*/  SHF.R.U32.HI R19, RZ, 0x16, R10 ;  /* 0x00000016ff137819 */ /* 0x000fe2000001160a */
[----:B------:R-:W3:Y:S01]  /*70e0*/  LDG.E R12, desc[UR10][R2.64+0x68] ;  /* 0x0000680a020c7981 */ /* 0x000ee2000c1e1900 */
[--C-:B------:R-:W-:Y:S02]  /*70f0*/  SHF.R.U32.HI R10, RZ, 0x16, R0.reuse ;  /* 0x00000016ff0a7819 */ /* 0x100fe40000011600 */
[----:B------:R-:W-:-:S02]  /*7100*/  SHF.R.U32.HI R0, RZ, 0xe, R0 ;  /* 0x0000000eff007819 */ /* 0x000fc40000011600 */
[----:B------:R-:W-:Y:S02]  /*7110*/  LOP3.LUT R24, R26, 0x3fc, RZ, 0xc0, !PT ;  /* 0x000003fc1a187812 */ /* 0x000fe400078ec0ff */
[----:B----4-:R-:W-:Y:S02]  /*7120*/  LOP3.LUT R21, R14, R25, R11, 0x96, !PT ;  /* 0x000000190e157212 */ /* 0x010fe400078e960b */
[----:B------:R-:W4:Y:S01]  /*7130*/  LDG.E R14, desc[UR10][R2.64+0x60] ;  /* 0x0000600a020e7981 */ /* 0x000f22000c1e1900 */
[----:B------:R-:W-:Y:S02]  /*7140*/  SHF.R.U32.HI R11, RZ, 0x16, R20 ;  /* 0x00000016ff0b7819 */ /* 0x000fe40000011614 */
[----:B------:R-:W-:Y:S02]  /*7150*/  LOP3.LUT R20, R10, 0x3fc, RZ, 0xc0, !PT ;  /* 0x000003fc0a147812 */ /* 0x000fe400078ec0ff */
[----:B------:R-:W-:Y:S02]  /*7160*/  LOP3.LUT R10, R4, 0x3fc, RZ, 0xc0, !PT ;  /* 0x000003fc040a7812 */ /* 0x000fe400078ec0ff */
[----:B------:R-:W-:Y:S01]  /*7170*/  LOP3.LUT R26, R0, 0x3fc, RZ, 0xc0, !PT ;  /* 0x000003fc001a7812 */ /* 0x000fe200078ec0ff */
[----:B------:R-:W-:Y:S01]  /*7180*/  LDS R4, [R24+UR7] ;  /* 0x0000000718047984 */ /* 0x000fe20008000800 */
[----:B------:R-:W-:-:S02]  /*7190*/  LOP3.LUT R25, R5, 0x3fc, RZ, 0xc0, !PT ;  /* 0x000003fc05197812 */ /* 0x000fc400078ec0ff */
        /* <DEDUP_REMOVED lines=8> */
[----:B------:R-:W3:Y:S01]  /*7220*/  LDG.E R11, desc[UR10][R2.64+0x6c] ;  /* 0x00006c0a020b7981 */ /* 0x000ee2000c1e1900 */
[----:B0-----:R-:W-:-:S02]  /*7230*/  LOP3.LUT R5, R5, R4, R10, 0x96, !PT ;  /* 0x0000000405057212 */ /* 0x001fc400078e960a */
[----:B-1----:R-:W-:Y:S02]  /*7240*/  LOP3.LUT R4, R16, R23, R25, 0x96, !PT ;  /* 0x0000001710047212 */ /* 0x002fe400078e9619 */
[----:B------:R-:W-:Y:S02]  /*7250*/  LOP3.LUT R15, R15, R22, R19, 0x96, !PT ;  /* 0x000000160f0f7212 */ /* 0x000fe400078e9613 */
[----:B------:R-:W-:Y:S02]  /*7260*/  LOP3.LUT R18, R18, R21, R20, 0x96, !PT ;  /* 0x0000001512127212 */ /* 0x000fe400078e9614 */
[----:B------:R-:W-:Y:S01]  /*7270*/  LOP3.LUT R17, R17, R5, R0, 0x96, !PT ;  /* 0x0000000511117212 */ /* 0x000fe200078e9600 */
[----:B------:R-:W-:Y:S01]  /*7280*/  IMAD.SHL.U32 R5, R4, 0x4, RZ ;  /* 0x0000000404057824 */ /* 0x000fe200078e00ff */
[----:B------:R-:W-:Y:S02]  /*7290*/  SHF.R.U32.HI R16, RZ, 0x6, R15 ;  /* 0x00000006ff107819 */ /* 0x000fe4000001160f */
[----:B------:R-:W-:-:S02]  /*72a0*/  SHF.R.U32.HI R21, RZ, 0xe, R18 ;  /* 0x0000000eff157819 */ /* 0x000fc40000011612 */
[----:B------:R-:W-:Y:S02]  /*72b0*/  LOP3.LUT R25, R5, 0x3fc, RZ, 0xc0, !PT ;  /* 0x000003fc05197812 */ /* 0x000fe400078ec0ff */
[----:B------:R-:W-:Y:S02]  /*72c0*/  LOP3.LUT R0, R16, 0x3fc, RZ, 0xc0, !PT ;  /* 0x000003fc10007812 */ /* 0x000fe400078ec0ff */
[----:B------:R-:W-:Y:S02]  /*72d0*/  LOP3.LUT R5, R21, 0x3fc, RZ, 0xc0, !PT ;  /* 0x000003fc15057812 */ /* 0x000fe400078ec0ff */
[----:B------:R-:W-:Y:S04]  /*72e0*/  LDS R25, [R25+UR5] ;  /* 0x0000000519197984 */ /* 0x000fe80008000800 */
[----:B------:R-:W-:Y:S04]  /*72f0*/  LDS R0, [R0+UR7] ;  /* 0x0000000700007984 */ /* 0x000fe80008000800 */
[----:B------:R-:W0:Y:S01]  /*7300*/  LDS R5, [R5+UR8] ;  /* 0x0000000805057984 */ /* 0x000e220008000800 */
[----:B------:R-:W-:-:S02]  /*7310*/  SHF.R.U32.HI R22, RZ, 0xe, R4 ;  /* 0x0000000eff167819 */ /* 0x000fc40000011604 */
[----:B------:R-:W-:Y:S02]  /*7320*/  SHF.L.U32 R20, R15, 0x2, RZ ;  /* 0x000000020f147819 */ /* 0x000fe400000006ff */
[----:B------:R-:W-:Y:S02]  /*7330*/  SHF.R.U32.HI R19, RZ, 0x6, R18 ;  /* 0x00000006ff137819 */ /* 0x000fe40000011612 */
[--C-:B------:R-:W-:Y:S01]  /*7340*/  SHF.R.U32.HI R21, RZ, 0xe, R17.reuse ;  /* 0x0000000eff157819 */ /* 0x100fe20000011611 */
[----:B------:R-:W-:Y:S01]  /*7350*/  IMAD.SHL.U32 R10, R18, 0x4, RZ ;  /* 0x00000004120a7824 */ /* 0x000fe200078e00ff */
[----:B------:R-:W-:Y:S02]  /*7360*/  LOP3.LUT R16, R22, 0x3fc, RZ, 0xc0, !PT ;  /* 0x000003fc16107812 */ /* 0x000fe400078ec0ff */
[----:B------:R-:W-:Y:S02]  /*7370*/  LOP3.LUT R24, R20, 0x3fc, RZ, 0xc0, !PT ;  /* 0x000003fc14187812 */ /* 0x000fe400078ec0ff */
[----:B------:R-:W-:-:S02]  /*7380*/  SHF.R.U32.HI R20, RZ, 0x6, R17 ;  /* 0x00000006ff147819 */ /* 0x000fc40000011611 */
[----:B------:R-:W-:Y:S01]  /*7390*/  LOP3.LUT R22, R19, 0x3fc, RZ, 0xc0, !PT ;  /* 0x000003fc13167812 */ /* 0x000fe200078ec0ff */
[----:B------:R-:W-:Y:S01]  /*73a0*/  LDS R16, [R16+UR8] ;  /* 0x0000000810107984 */ /* 0x000fe20008000800 */
[----:B------:R-:W-:Y:S02]  /*73b0*/  LOP3.LUT R23, R21, 0x3fc, RZ, 0xc0, !PT ;  /* 0x000003fc15177812 */ /* 0x000fe400078ec0ff */
[----:B------:R-:W-:Y:S01]  /*73c0*/  LOP3.LUT R19, R10, 0x3fc, RZ, 0xc0, !PT ;  /* 0x000003fc0a137812 */ /* 0x000fe200078ec0ff */
[----:B------:R1:W-:Y:S01]  /*73d0*/  LDS R21, [R24+UR5] ;  /* 0x0000000518157984 */ /* 0x0003e20008000800 */
[----:B------:R-:W-:-:S03]  /*73e0*/  LOP3.LUT R20, R20, 0x3fc, RZ, 0xc0, !PT ;  /* 0x000003fc14147812 */ /* 0x000fc600078ec0ff */
[----:B------:R-:W-:Y:S04]  /*73f0*/  LDS R22, [R22+UR7] ;  /* 0x0000000716167984 */ /* 0x000fe80008000800 */
[----:B------:R-:W5:Y:S04]  /*7400*/  LDS R23, [R23+UR8] ;  /* 0x0000000817177984 */ /* 0x000f680008000800 */
[----:B------:R-:W-:Y:S04]  /*7410*/  LDS R19, [R19+UR5] ;  /* 0x0000000513137984 */ /* 0x000fe80008000800 */
[----:B------:R-:W5:Y:S01]  /*7420*/  LDS R20, [R20+UR7] ;  /* 0x0000000714147984 */ /* 0x000f620008000800 */
[----:B0-----:R-:W-:-:S03]  /*7430*/  LOP3.LUT R25, R5, R0, R25, 0x96, !PT ;  /* 0x0000000005197212 */ /* 0x001fc600078e9619 */
[----:B------:R-:W3:Y:S04]  /*7440*/  LDG.E R10, desc[UR10][R2.64+0x70] ;  /* 0x0000700a020a7981 */ /* 0x000ee8000c1e1900 */
[----:B------:R-:W3:Y:S04]  /*7450*/  LDG.E R5, desc[UR10][R2.64+0x74] ;  /* 0x0000740a02057981 */ /* 0x000ee8000c1e1900 */
[----:B------:R-:W3:Y:S01]  /*7460*/  LDG.E R0, desc[UR10][R2.64+0x78] ;  /* 0x0000780a02007981 */ /* 0x000ee2000c1e1900 */
[--C-:B-1----:R-:W-:Y:S02]  /*7470*/  SHF.R.U32.HI R24, RZ, 0x16, R4.reuse ;  /* 0x00000016ff187819 */ /* 0x102fe40000011604 */
[----:B------:R-:W-:-:S02]  /*7480*/  SHF.R.U32.HI R26, RZ, 0x6, R4 ;  /* 0x00000006ff1a7819 */ /* 0x000fc40000011604 */
[--C-:B------:R-:W-:Y:S02]  /*7490*/  SHF.R.U32.HI R4, RZ, 0x16, R15.reuse ;  /* 0x00000016ff047819 */ /* 0x100fe4000001160f */
[----:B------:R-:W-:-:S04]  /*74a0*/  SHF.R.U32.HI R15, RZ, 0xe, R15 ;  /* 0x0000000eff0f7819 */ /* 0x000fc8000001160f */
[----:B------:R-:W-:Y:S02]  /*74b0*/  LOP3.LUT R30, R15, 0x3fc, RZ, 0xc0, !PT ;  /* 0x000003fc0f1e7812 */ /* 0x000fe400078ec0ff */
[----:B-----5:R-:W-:Y:S01]  /*74c0*/  LOP3.LUT R21, R23, R22, R21, 0x96, !PT ;  /* 0x0000001617157212 */ /* 0x020fe200078e9615 */
[----:B------:R-:W-:Y:S01]  /*74d0*/  IMAD.SHL.U32 R22, R17, 0x4, RZ ;  /* 0x0000000411167824 */ /* 0x000fe200078e00ff */
[----:B------:R-:W-:-:S04]  /*74e0*/  LOP3.LUT R23, R26, 0x3fc, RZ, 0xc0, !PT ;  /* 0x000003fc1a177812 */ /* 0x000fc800078ec0ff */
[----:B------:R-:W-:Y:S02]  /*74f0*/  LOP3.LUT R27, R22, 0x3fc, RZ, 0xc0, !PT ;  /* 0x000003fc161b7812 */ /* 0x000fe400078ec0ff */
[----:B------:R-:W-:Y:S01]  /*7500*/  LOP3.LUT R16, R16, R20, R19, 0x96, !PT ;  /* 0x0000001410107212 */ /* 0x000fe200078e9613 */
[----:B------:R-:W-:Y:S01]  /*7510*/  LDS R22, [R23+UR7] ;  /* 0x0000000717167984 */ /* 0x000fe20008000800 */
[----:B------:R-:W-:Y:S02]  /*7520*/  SHF.R.U32.HI R20, RZ, 0x16, R17 ;  /* 0x00000016ff147819 */ /* 0x000fe40000011611 */
[----:B------:R-:W-:Y:S01]  /*7530*/  SHF.R.U32.HI R19, RZ, 0x16, R18 ;  /* 0x00000016ff137819 */ /* 0x000fe20000011612 */
[----:B------:R-:W-:Y:S01]  /*7540*/  LDS R15, [R27+UR5] ;  /* 0x000000051b0f7984 */ /* 0x000fe20008000800 */
[----:B------:R-:W-:Y:S02]  /*7550*/  LOP3.LUT R18, R4, 0x3fc, RZ, 0xc0, !PT ;  /* 0x000003fc04127812 */ /* 0x000fe400078ec0ff */
[----:B------:R-:W-:Y:S01]  /*7560*/  LOP3.LUT R17, R24, 0x3fc, RZ, 0xc0, !PT ;  /* 0x000003fc18117812 */ /* 0x000fe200078ec0ff */
[----:B------:R-:W5:Y:S01]  /*7570*/  LDG.E R4, desc[UR10][R2.64+0x7c] ;  /* 0x00007c0a02047981 */ /* 0x000f62000c1e1900 */
[----:B------:R-:W-:-:S02]  /*7580*/  LOP3.LUT R24, R20, 0x3fc, RZ, 0xc0, !PT ;  /* 0x000003fc14187812 */ /* 0x000fc400078ec0ff */
[----:B------:R-:W-:Y:S01]  /*7590*/  LOP3.LUT R19, R19, 0x3fc, RZ, 0xc0, !PT ;  /* 0x000003fc13137812 */ /* 0x000fe200078ec0ff */
[----:B------:R-:W0:Y:S04]  /*75a0*/  LDS R20, [R30+UR8] ;  /* 0x000000081e147984 */ /* 0x000e280008000800 */
[----:B------:R-:W1:Y:S04]  /*75b0*/  LDS R18, [R18+UR9] ;  /* 0x0000000912127984 */ /* 0x000e680008000800 */
[----:B------:R-:W2:Y:S04]  /*75c0*/  LDS R24, [R24+UR9] ;  /* 0x0000000918187984 */ /* 0x000ea80008000800 */
[----:B------:R-:W2:Y:S04]  /*75d0*/  LDS R26, [R19+UR9] ;  /* 0x00000009131a7984 */ /* 0x000ea80008000800 */
[----:B------:R-:W2:Y:S01]  /*75e0*/  LDS R17, [R17+UR9] ;  /* 0x0000000911117984 */ /* 0x000ea20008000800 */
[----:B0-----:R-:W-:-:S02]  /*75f0*/  LOP3.LUT R20, R20, R22, R15, 0x96, !PT ;  /* 0x0000001614147212 */ /* 0x001fc400078e960f */
[----:B-1----:R-:W-:Y:S02]  /*7600*/  LOP3.LUT R16, R7, R16, R18, 0x96, !PT ;  /* 0x0000001007107212 */ /* 0x002fe400078e9612 */
[----:B--2---:R-:W-:-:S03]  /*7610*/  LOP3.LUT R15, R8, R25, R24, 0x96, !PT ;  /* 0x00000019080f7212 */ /* 0x004fc600078e9618 */
[----:B------:R-:W-:Y:S01]  /*7620*/  IMAD.SHL.U32 R8, R16, 0x4, RZ ;  /* 0x0000000410087824 */ /* 0x000fe200078e00ff */
[----:B------:R-:W-:Y:S02]  /*7630*/  LOP3.LUT R9, R9, R20, R26, 0x96, !PT ;  /* 0x0000001409097212 */ /* 0x000fe400078e961a */
[----:B------:R-:W-:Y:S02]  /*7640*/  SHF.R.U32.HI R22, RZ, 0xe, R15 ;  /* 0x0000000eff167819 */ /* 0x000fe4000001160f */
[----:B------:R-:W-:Y:S02]  /*7650*/  SHF.R.U32.HI R26, RZ, 0x6, R9 ;  /* 0x00000006ff1a7819 */ /* 0x000fe40000011609 */
[----:B------:R-:W-:Y:S02]  /*7660*/  LOP3.LUT R21, R6, R21, R17, 0x96, !PT ;  /* 0x0000001506157212 */ /* 0x000fe400078e9611 */
[----:B------:R-:W-:Y:S02]  /*7670*/  SHF.R.U32.HI R18, RZ, 0x6, R16 ;  /* 0x00000006ff127819 */ /* 0x000fe40000011610 */
[----:B------:R-:W-:-:S02]  /*7680*/  SHF.R.U32.HI R17, RZ, 0xe, R9 ;  /* 0x0000000eff117819 */ /* 0x000fc40000011609 */
[----:B------:R-:W-:Y:S02]  /*7690*/  LOP3.LUT R22, R22, 0x3fc, RZ, 0xc0, !PT ;  /* 0x000003fc16167812 */ /* 0x000fe400078ec0ff */
[----:B------:R-:W-:Y:S02]  /*76a0*/  LOP3.LUT R27, R8, 0x3fc, RZ, 0xc0, !PT ;  /* 0x000003fc081b7812 */ /* 0x000fe400078ec0ff */
[----:B------:R-:W-:Y:S02]  /*76b0*/  LOP3.LUT R26, R26, 0x3fc, RZ, 0xc0, !PT ;  /* 0x000003fc1a1a7812 */ /* 0x000fe400078ec0ff */
[----:B------:R-:W-:Y:S02]  /*76c0*/  LOP3.LUT R25, R18, 0x3fc, RZ, 0xc0, !PT ;  /* 0x000003fc12197812 */ /* 0x000fe400078ec0ff */
[----:B------:R-:W-:Y:S01]  /*76d0*/  LOP3.LUT R30, R17, 0x3fc, RZ, 0xc0, !PT ;  /* 0x000003fc111e7812 */ /* 0x000fe200078ec0ff */
[----:B------:R-:W-:Y:S01]  /*76e0*/  LDS R18, [R27+UR5] ;  /* 0x000000051b127984 */ /* 0x000fe20008000800 */
[----:B------:R-:W-:-:S03]  /*76f0*/  IMAD.SHL.U32 R24, R21, 0x4, RZ ;  /* 0x0000000415187824 */ /* 0x000fc600078e00ff */
[----:B------:R0:W-:Y:S04]  /*7700*/  LDS R17, [R22+UR8] ;  /* 0x0000000816117984 */ /* 0x0001e80008000800 */
[----:B------:R-:W1:Y:S01]  /*7710*/  LDS R19, [R26+UR7] ;  /* 0x000000071a137984 */ /* 0x000e620008000800 */
[----:B------:R-:W-:Y:S02]  /*7720*/  SHF.L.U32 R6, R15, 0x2, RZ ;  /* 0x000000020f067819 */ /* 0x000fe400000006ff */
[----:B------:R-:W-:Y:S01]  /*7730*/  SHF.R.U32.HI R7, RZ, 0x6, R21 ;  /* 0x00000006ff077819 */ /* 0x000fe20000011615 */
[----:B------:R-:W-:Y:S01]  /*7740*/  LDS R25, [R25+UR7] ;  /* 0x0000000719197984 */ /* 0x000fe20008000800 */
[----:B------:R-:W-:Y:S02]  /*7750*/  SHF.R.U32.HI R20, RZ, 0xe, R16 ;  /* 0x0000000eff147819 */ /* 0x000fe40000011610 */
[----:B------:R-:W-:Y:S01]  /*7760*/  LOP3.LUT R24, R24, 0x3fc, RZ, 0xc0, !PT ;  /* 0x000003fc18187812 */ /* 0x000fe200078ec0ff */
[----:B------:R2:W-:Y:S01]  /*7770*/  LDS R8, [R30+UR8] ;  /* 0x000000081e087984 */ /* 0x0005e20008000800 */
[----:B------:R-:W-:-:S02]  /*7780*/  LOP3.LUT R23, R6, 0x3fc, RZ, 0xc0, !PT ;  /* 0x000003fc06177812 */ /* 0x000fc400078ec0ff */
[----:B------:R-:W-:Y:S02]  /*7790*/  LOP3.LUT R6, R7, 0x3fc, RZ, 0xc0, !PT ;  /* 0x000003fc07067812 */ /* 0x000fe400078ec0ff */
[----:B------:R-:W-:Y:S02]  /*77a0*/  LOP3.LUT R7, R20, 0x3fc, RZ, 0xc0, !PT ;  /* 0x000003fc14077812 */ /* 0x000fe400078ec0ff */
[----:B------:R2:W4:Y:S04]  /*77b0*/  LDS R20, [R24+UR5] ;  /* 0x0000000518147984 */ /* 0x0005280008000800 */
[----:B------:R-:W-:Y:S04]  /*77c0*/  LDS R23, [R23+UR5] ;  /* 0x0000000517177984 */ /* 0x000fe80008000800 */
[----:B------:R-:W-:Y:S04]  /*77d0*/  LDS R6, [R6+UR7] ;  /* 0x0000000706067984 */ /* 0x000fe80008000800 */
[----:B------:R-:W4:Y:S01]  /*77e0*/  LDS R7, [R7+UR8] ;  /* 0x0000000807077984 */ /* 0x000f220008000800 */
[----:B0-----:R-:W-:-:S04]  /*77f0*/  SHF.R.U32.HI R22, RZ, 0x16, R9 ;  /* 0x00000016ff167819 */ /* 0x001fc80000011609 */
[----:B------:R-:W-:Y:S02]  /*7800*/  LOP3.LUT R27, R22, 0x3fc, RZ, 0xc0, !PT ;  /* 0x000003fc161b7812 */ /* 0x000fe400078ec0ff */
[----:B-1----:R-:W-:Y:S02]  /*7810*/  LOP3.LUT R17, R17, R19, R18, 0x96, !PT ;  /* 0x0000001311117212 */ /* 0x002fe400078e9612 */
[--C-:B------:R-:W-:Y:S02]  /*7820*/  SHF.R.U32.HI R18, RZ, 0x16, R15.reuse ;  /* 0x00000016ff127819 */ /* 0x100fe4000001160f */
[----:B------:R-:W-:Y:S02]  /*7830*/  SHF.R.U32.HI R19, RZ, 0x6, R15 ;  /* 0x00000006ff137819 */ /* 0x000fe4000001160f */
[--C-:B------:R-:W-:Y:S02]  /*7840*/  SHF.R.U32.HI R15, RZ, 0x16, R21.reuse ;  /* 0x00000016ff0f7819 */ /* 0x100fe40000011615 */
[----:B------:R-:W-:-:S02]  /*7850*/  SHF.R.U32.HI R21, RZ, 0xe, R21 ;  /* 0x0000000eff157819 */ /* 0x000fc40000011615 */
[----:B------:R-:W-:Y:S02]  /*7860*/  LOP3.LUT R18, R18, 0x3fc, RZ, 0xc0, !PT ;  /* 0x000003fc12127812 */ /* 0x000fe400078ec0ff */
[----:B--2---:R-:W-:Y:S02]  /*7870*/  LOP3.LUT R30, R15, 0x3fc, RZ, 0xc0, !PT ;  /* 0x000003fc0f1e7812 */ /* 0x004fe400078ec0ff */
[----:B------:R-:W-:Y:S02]  /*7880*/  SHF.L.U32 R9, R9, 0x2, RZ ;  /* 0x0000000209097819 */ /* 0x000fe400000006ff */
[----:B------:R-:W-:Y:S01]  /*7890*/  LOP3.LUT R22, R19, 0x3fc, RZ, 0xc0, !PT ;  /* 0x000003fc13167812 */ /* 0x000fe200078ec0ff */
[----:B------:R-:W0:Y:S01]  /*78a0*/  LDS R18, [R18+UR9] ;  /* 0x0000000912127984 */ /* 0x000e220008000800 */
[----:B------:R-:W-:-:S03]  /*78b0*/  LOP3.LUT R24, R21, 0x3fc, RZ, 0xc0, !PT ;  /* 0x000003fc15187812 */ /* 0x000fc600078ec0ff */
[----:B------:R-:W1:Y:S01]  /*78c0*/  LDS R19, [R27+UR9] ;  /* 0x000000091b137984 */ /* 0x000e620008000800 */
[----:B----4-:R-:W-:Y:S02]  /*78d0*/  LOP3.LUT R20, R8, R25, R20, 0x96, !PT ;  /* 0x0000001908147212 */ /* 0x010fe400078e9614 */
[----:B------:R-:W-:Y:S01]  /*78e0*/  SHF.R.U32.HI R16, RZ, 0x16, R16 ;  /* 0x00000016ff107819 */ /* 0x000fe20000011610 */
[----:B------:R-:W3:Y:S01]  /*78f0*/  LDS R21, [R30+UR9] ;  /* 0x000000091e157984 */ /* 0x000ee20008000800 */
[----:B------:R-:W-:Y:S02]  /*7900*/  LOP3.LUT R25, R9, 0x3fc, RZ, 0xc0, !PT ;  /* 0x000003fc09197812 */ /* 0x000fe400078ec0ff */
[----:B------:R-:W-:Y:S01]  /*7910*/  LOP3.LUT R26, R16, 0x3fc, RZ, 0xc0, !PT ;  /* 0x000003fc101a7812 */ /* 0x000fe200078ec0ff */
[----:B------:R-:W-:Y:S04]  /*7920*/  LDS R15, [R22+UR7] ;  /* 0x00000007160f7984 */ /* 0x000fe80008000800 */
[----:B------:R-:W-:Y:S04]  /*7930*/  LDS R16, [R24+UR8] ;  /* 0x0000000818107984 */ /* 0x000fe80008000800 */
[----:B------:R-:W2:Y:S04]  /*7940*/  LDS R25, [R25+UR5] ;  /* 0x0000000519197984 */ /* 0x000ea80008000800 */
[----:B------:R-:W4:Y:S01]  /*7950*/  LDS R26, [R26+UR9] ;  /* 0x000000091a1a7984 */ /* 0x000f220008000800 */
[----:B------:R-:W-:-:S03]  /*7960*/  LOP3.LUT R23, R7, R6, R23, 0x96, !PT ;  /* 0x0000000607177212 */ /* 0x000fc600078e9617 */
[----:B------:R-:W5:Y:S04]  /*7970*/  LDG.E R8, desc[UR10][R2.64+0x88] ;  /* 0x0000880a02087981 */ /* 0x000f68000c1e1900 */
[----:B------:R-:W5:Y:S04]  /*7980*/  LDG.E R6, desc[UR10][R2.64+0x80] ;  /* 0x0000800a02067981 */ /* 0x000f68000c1e1900 */
[----:B------:R-:W5:Y:S01]  /*7990*/  LDG.E R7, desc[UR10][R2.64+0x84] ;  /* 0x0000840a02077981 */ /* 0x000f62000c1e1900 */
[----:B0-----:R-:W-:-:S03]  /*79a0*/  LOP3.LUT R20, R13, R20, R18, 0x96, !PT ;  /* 0x000000140d147212 */ /* 0x001fc600078e9612 */
[----:B------:R-:W5:Y:S01]  /*79b0*/  LDG.E R9, desc[UR10][R2.64+0x8c] ;  /* 0x00008c0a02097981 */ /* 0x000f62000c1e1900 */
[----:B-1----:R-:W-:Y:S02]  /*79c0*/  LOP3.LUT R19, R14, R23, R19, 0x96, !PT ;  /* 0x000000170e137212 */ /* 0x002fe400078e9613 */
[----:B---3--:R-:W-:-:S03]  /*79d0*/  LOP3.LUT R21, R12, R17, R21, 0x96, !PT ;  /* 0x000000110c157212 */ /* 0x008fc600078e9615 */
[----:B------:R-:W-:Y:S01]  /*79e0*/  IMAD.SHL.U32 R12, R19, 0x4, RZ ;  /* 0x00000004130c7824 */ /* 0x000fe200078e00ff */
[----:B------:R-:W-:Y:S02]  /*79f0*/  SHF.R.U32.HI R13, RZ, 0x6, R20 ;  /* 0x00000006ff0d7819 */ /* 0x000fe40000011614 */
[----:B------:R-:W-:Y:S02]  /*7a00*/  SHF.R.U32.HI R18, RZ, 0xe, R21 ;  /* 0x0000000eff127819 */ /* 0x000fe40000011615 */
[----:B------:R-:W-:Y:S02]  /*7a10*/  LOP3.LUT R17, R12, 0x3fc, RZ, 0xc0, !PT ;  /* 0x000003fc0c117812 */ /* 0x000fe400078ec0ff */
[----:B------:R-:W-:Y:S02]  /*7a20*/  LOP3.LUT R14, R13, 0x3fc, RZ, 0xc0, !PT ;  /* 0x000003fc0d0e7812 */ /* 0x000fe400078ec0ff */
[----:B--2---:R-:W-:Y:S02]  /*7a30*/  LOP3.LUT R15, R16, R15, R25, 0x96, !PT ;  /* 0x0000000f100f7212 */ /* 0x004fe400078e9619 */
[----:B------:R-:W-:Y:S01]  /*7a40*/  LDS R17, [R17+UR5] ;  /* 0x0000000511117984 */ /* 0x000fe20008000800 */
[----:B------:R-:W-:-:S02]  /*7a50*/  LOP3.LUT R16, R18, 0x3fc, RZ, 0xc0, !PT ;  /* 0x000003fc12107812 */ /* 0x000fc400078ec0ff */
[----:B----4-:R-:W-:Y:S02]  /*7a60*/  LOP3.LUT R22, R11, R15, R26, 0x96, !PT ;  /* 0x0000000f0b167212 */ /* 0x010fe400078e961a */
[----:B------:R0:W-:Y:S04]  /*7a70*/  LDS R11, [R14+UR7] ;  /* 0x000000070e0b7984 */ /* 0x0001e80008000800 */
[----:B------:R-:W1:Y:S01]  /*7a80*/  LDS R16, [R16+UR8] ;  /* 0x0000000810107984 */ /* 0x000e620008000800 */
[----:B------:R-:W-:Y:S01]  /*7a90*/  SHF.R.U32.HI R12, RZ, 0xe, R19 ;  /* 0x0000000eff0c7819 */ /* 0x000fe20000011613 */
[----:B------:R-:W-:Y:S01]  /*7aa0*/  IMAD.SHL.U32 R15, R20, 0x4, RZ ;  /* 0x00000004140f7824 */ /* 0x000fe200078e00ff */
[----:B------:R-:W-:Y:S02]  /*7ab0*/  SHF.L.U32 R13, R21, 0x2, RZ ;  /* 0x00000002150d7819 */ /* 0x000fe400000006ff */
[----:B------:R-:W-:-:S02]  /*7ac0*/  SHF.R.U32.HI R18, RZ, 0x6, R22 ;  /* 0x00000006ff127819 */ /* 0x000fc40000011616 */
[----:B------:R-:W-:Y:S02]  /*7ad0*/  SHF.R.U32.HI R24, RZ, 0x6, R21 ;  /* 0x00000006ff187819 */ /* 0x000fe40000011615 */
[----:B------:R-:W-:Y:S02]  /*7ae0*/  SHF.R.U32.HI R23, RZ, 0xe, R22 ;  /* 0x0000000eff177819 */ /* 0x000fe40000011616 */
[----:B------:R-:W-:Y:S02]  /*7af0*/  LOP3.LUT R12, R12, 0x3fc, RZ, 0xc0, !PT ;  /* 0x000003fc0c0c7812 */ /* 0x000fe400078ec0ff */
[----:B------:R-:W-:Y:S02]  /*7b00*/  LOP3.LUT R13, R13, 0x3fc, RZ, 0xc0, !PT ;  /* 0x000003fc0d0d7812 */ /* 0x000fe400078ec0ff */
[----:B0-----:R-:W-:Y:S02]  /*7b10*/  LOP3.LUT R14, R18, 0x3fc, RZ, 0xc0, !PT ;  /* 0x000003fc120e7812 */ /* 0x001fe400078ec0ff */
[----:B------:R-:W-:Y:S01]  /*7b20*/  LOP3.LUT R15, R15, 0x3fc, RZ, 0xc0, !PT ;  /* 0x000003fc0f0f7812 */ /* 0x000fe200078ec0ff */
[----:B------:R-:W-:Y:S01]  /*7b30*/  LDS R12, [R12+UR8] ;  /* 0x000000080c0c7984 */ /* 0x000fe20008000800 */
[----:B------:R-:W-:-:S02]  /*7b40*/  LOP3.LUT R24, R24, 0x3fc, RZ, 0xc0, !PT ;  /* 0x000003fc18187812 */ /* 0x000fc400078ec0ff */
[----:B------:R-:W-:Y:S01]  /*7b50*/  LOP3.LUT R23, R23, 0x3fc, RZ, 0xc0, !PT ;  /* 0x000003fc17177812 */ /* 0x000fe200078ec0ff */
[----:B------:R-:W-:Y:S04]  /*7b60*/  LDS R13, [R13+UR5] ;  /* 0x000000050d0d7984 */ /* 0x000fe80008000800 */
[----:B------:R-:W0:Y:S04]  /*7b70*/  LDS R14, [R14+UR7] ;  /* 0x000000070e0e7984 */ /* 0x000e280008000800 */
[----:B------:R-:W-:Y:S04]  /*7b80*/  LDS R15, [R15+UR5] ;  /* 0x000000050f0f7984 */ /* 0x000fe80008000800 */
[----:B------:R-:W-:Y:S04]  /*7b90*/  LDS R24, [R24+UR7] ;  /* 0x0000000718187984 */ /* 0x000fe80008000800 */
[----:B------:R-:W2:Y:S01]  /*7ba0*/  LDS R23, [R23+UR8] ;  /* 0x0000000817177984 */ /* 0x000ea20008000800 */
[----:B-1----:R-:W-:-:S02]  /*7bb0*/  LOP3.LUT R17, R16, R11, R17, 0x96, !PT ;  /* 0x0000000b10117212 */ /* 0x002fc400078e9611 */
[----:B------:R-:W-:Y:S02]  /*7bc0*/  SHF.R.U32.HI R11, RZ, 0x16, R22 ;  /* 0x00000016ff0b7819 */ /* 0x000fe40000011616 */
[----:B------:R-:W-:Y:S02]  /*7bd0*/  SHF.R.U32.HI R16, RZ, 0x16, R19 ;  /* 0x00000016ff107819 */ /* 0x000fe40000011613 */
[----:B------:R-:W-:Y:S02]  /*7be0*/  SHF.R.U32.HI R25, RZ, 0x16, R20 ;  /* 0x00000016ff197819 */ /* 0x000fe40000011614 */
[----:B------:R-:W-:Y:S02]  /*7bf0*/  LOP3.LUT R18, R11, 0x3fc, RZ, 0xc0, !PT ;  /* 0x000003fc0b127812 */ /* 0x000fe400078ec0ff */
[----:B------:R-:W-:Y:S02]  /*7c00*/  LOP3.LUT R16, R16, 0x3fc, RZ, 0xc0, !PT ;  /* 0x000003fc10107812 */ /* 0x000fe400078ec0ff */
[----:B------:R-:W-:-:S02]  /*7c10*/  LOP3.LUT R11, R25, 0x3fc, RZ, 0xc0, !PT ;  /* 0x000003fc190b7812 */ /* 0x000fc400078ec0ff */
[----:B------:R-:W1:Y:S04]  /*7c20*/  LDS R18, [R18+UR9] ;  /* 0x0000000912127984 */ /* 0x000e680008000800 */
[----:B------:R-:W3:Y:S04]  /*7c30*/  LDS R16, [R16+UR9] ;  /* 0x0000000910107984 */ /* 0x000ee80008000800 */
[----:B------:R-:W4:Y:S01]  /*7c40*/  LDS R11, [R11+UR9] ;  /* 0x000000090b0b7984 */ /* 0x000f220008000800 */
[----:B------:R-:W-:Y:S02]  /*7c50*/  SHF.R.U32.HI R25, RZ, 0xe, R20 ;  /* 0x0000000eff197819 */ /* 0x000fe40000011614 */
[----:B0-----:R-:W-:Y:S01]  /*7c60*/  LOP3.LUT R12, R12, R14, R13, 0x96, !PT ;  /* 0x0000000e0c0c7212 */ /* 0x001fe200078e960d */
[----:B------:R-:W5:Y:S04]  /*7c70*/  LDG.E R20, desc[UR10][R2.64+0x9c] ;  /* 0x00009c0a02147981 */ /* 0x000f68000c1e1900 */
[----:B------:R-:W5:Y:S01]  /*7c80*/  LDG.E R13, desc[UR10][R2.64+0x90] ;  /* 0x0000900a020d7981 */ /* 0x000f62000c1e1900 */
[----:B------:R-:W-:-:S03]  /*7c90*/  IMAD.SHL.U32 R22, R22, 0x4, RZ ;  /* 0x0000000416167824 */ /* 0x000fc600078e00ff */
[----:B------:R-:W5:Y:S01]  /*7ca0*/  LDG.E R14, desc[UR10][R2.64+0x94] ;  /* 0x0000940a020e7981 */ /* 0x000f62000c1e1900 */
[----:B--2---:R-:W-:Y:S02]  /*7cb0*/  LOP3.LUT R15, R23, R24, R15, 0x96, !PT ;  /* 0x00000018170f7212 */ /* 0x004fe400078e960f */
[----:B------:R-:W-:Y:S02]  /*7cc0*/  SHF.R.U32.HI R23, RZ, 0x6, R19 ;  /* 0x00000006ff177819 */ /* 0x000fe40000011613 */
[----:B------:R-:W-:Y:S02]  /*7cd0*/  SHF.R.U32.HI R19, RZ, 0x16, R21 ;  /* 0x00000016ff137819 */ /* 0x000fe40000011615 */
[----:B------:R-:W2:Y:S01]  /*7ce0*/  LDG.E R21, desc[UR10][R2.64+0x98] ;  /* 0x0000980a02157981 */ /* 0x000ea2000c1e1900 */
[----:B------:R-:W-:Y:S02]  /*7cf0*/  LOP3.LUT R24, R23, 0x3fc, RZ, 0xc0, !PT ;  /* 0x000003fc17187812 */ /* 0x000fe400078ec0ff */
[----:B------:R-:W-:-:S02]  /*7d00*/  LOP3.LUT R26, R25, 0x3fc, RZ, 0xc0, !PT ;  /* 0x000003fc191a7812 */ /* 0x000fc400078ec0ff */
[----:B------:R-:W-:Y:S02]  /*7d10*/  LOP3.LUT R25, R22, 0x3fc, RZ, 0xc0, !PT ;  /* 0x000003fc16197812 */ /* 0x000fe400078ec0ff */
[----:B------:R-:W-:Y:S01]  /*7d20*/  LOP3.LUT R23, R19, 0x3fc, RZ, 0xc0, !PT ;  /* 0x000003fc13177812 */ /* 0x000fe200078ec0ff */
[----:B------:R-:W-:Y:S01]  /*7d30*/  LDS R24, [R24+UR7] ;  /* 0x0000000718187984 */ /* 0x000fe20008000800 */
[----:B-1----:R-:W-:-:S03]  /*7d40*/  LOP3.LUT R10, R10, R17, R18, 0x96, !PT ;  /* 0x000000110a0a7212 */ /* 0x002fc600078e9612 */
[----:B------:R-:W-:Y:S01]  /*7d50*/  LDS R22, [R26+UR8] ;  /* 0x000000081a167984 */ /* 0x000fe20008000800 */
[----:B---3--:R-:W-:-:S03]  /*7d60*/  LOP3.LUT R5, R5, R15, R16, 0x96, !PT ;  /* 0x0000000f05057212 */ /* 0x008fc600078e9610 */
[----:B------:R-:W0:Y:S01]  /*7d70*/  LDS R19, [R25+UR5] ;  /* 0x0000000519137984 */ /* 0x000e220008000800 */
[----:B----4-:R-:W-:Y:S01]  /*7d80*/  LOP3.LUT R0, R0, R12, R11, 0x96, !PT ;  /* 0x0000000c00007212 */ /* 0x010fe200078e960b */
[----:B------:R-:W-:Y:S01]  /*7d90*/  IMAD.SHL.U32 R11, R10, 0x4, RZ ;  /* 0x000000040a0b7824 */ /* 0x000fe200078e00ff */
[----:B------:R-:W-:Y:S01]  /*7da0*/  SHF.R.U32.HI R12, RZ, 0x6, R5 ;  /* 0x00000006ff0c7819 */ /* 0x000fe20000011605 */
[----:B------:R-:W5:Y:S01]  /*7db0*/  LDS R23, [R23+UR9] ;  /* 0x0000000917177984 */ /* 0x000f620008000800 */
[----:B------:R-:W-:Y:S02]  /*7dc0*/  SHF.R.U32.HI R16, RZ, 0xe, R0 ;  /* 0x0000000eff107819 */ /* 0x000fe40000011600 */
[----:B------:R-:W-:Y:S02]  /*7dd0*/  LOP3.LUT R15, R12, 0x3fc, RZ, 0xc0, !PT ;  /* 0x000003fc0c0f7812 */ /* 0x000fe400078ec0ff */
[----:B------:R-:W-:Y:S02]  /*7de0*/  LOP3.LUT R11, R11, 0x3fc, RZ, 0xc0, !PT ;  /* 0x000003fc0b0b7812 */ /* 0x000fe400078ec0ff */
[----:B------:R-:W-:-:S02]  /*7df0*/  LOP3.LUT R12, R16, 0x3fc, RZ, 0xc0, !PT ;  /* 0x000003fc100c7812 */ /* 0x000fc400078ec0ff */
[----:B------:R-:W-:Y:S04]  /*7e00*/  LDS R15, [R15+UR7] ;  /* 0x000000070f0f7984 */ /* 0x000fe80008000800 */
[----:B------:R-:W-:Y:S04]  /*7e10*/  LDS R11, [R11+UR5] ;  /* 0x000000050b0b7984 */ /* 0x000fe80008000800 */
[----:B------:R-:W1:Y:S01]  /*7e20*/  LDS R12, [R12+UR8] ;  /* 0x000000080c0c7984 */ /* 0x000e620008000800 */
[----:B------:R-:W-:-:S04]  /*7e30*/  SHF.R.U32.HI R16, RZ, 0x6, R0 ;  /* 0x00000006ff107819 */ /* 0x000fc80000011600 */
[----:B------:R-:W-:-:S06]  /*7e40*/  LOP3.LUT R17, R16, 0x3fc, RZ, 0xc0, !PT ;  /* 0x000003fc10117812 */ /* 0x000fcc00078ec0ff */
[----:B------:R-:W-:Y:S01]  /*7e50*/  LDS R17, [R17+UR7] ;  /* 0x0000000711117984 */ /* 0x000fe20008000800 */
[----:B0-----:R-:W-:-:S04]  /*7e60*/  LOP3.LUT R19, R22, R24, R19, 0x96, !PT ;  /* 0x0000001816137212 */ /* 0x001fc800078e9613 */
[----:B-----5:R-:W-:Y:S02]  /*7e70*/  LOP3.LUT R23, R4, R19, R23, 0x96, !PT ;  /* 0x0000001304177212 */ /* 0x020fe400078e9617 */
[----:B------:R-:W-:-:S04]  /*7e80*/  SHF.L.U32 R4, R5, 0x2, RZ ;  /* 0x0000000205047819 */ /* 0x000fc800000006ff */
[----:B------:R-:W-:-:S05]  /*7e90*/  LOP3.LUT R4, R4, 0x3fc, RZ, 0xc0, !PT ;  /* 0x000003fc04047812 */ /* 0x000fca00078ec0ff */
[----:B------:R0:W-:Y:S01]  /*7ea0*/  LDS R16, [R4+UR5] ;  /* 0x0000000504107984 */ /* 0x0001e20008000800 */
[----:B-1----:R-:W-:-:S03]  /*7eb0*/  LOP3.LUT R25, R12, R15, R11, 0x96, !PT ;  /* 0x0000000f0c197212 */ /* 0x002fc600078e960b */
[----:B------:R-:W3:Y:S04]  /*7ec0*/  LDG.E R12, desc[UR10][R2.64+0xa0] ;  /* 0x0000a00a020c7981 */ /* 0x000ee8000c1e1900 */
[----:B------:R-:W4:Y:S04]  /*7ed0*/  LDG.E R11, desc[UR10][R2.64+0xa4] ;  /* 0x0000a40a020b7981 */ /* 0x000f28000c1e1900 */
[----:B0-----:R-:W5:Y:S04]  /*7ee0*/  LDG.E R4, desc[UR10][R2.64+0xa8] ;  /* 0x0000a80a02047981 */ /* 0x001f68000c1e1900 */
[----:B------:R0:W5:Y:S01]  /*7ef0*/  LDG.E R15, desc[UR10][R2.64+0xac] ;  /* 0x0000ac0a020f7981 */ /* 0x000162000c1e1900 */
[----:B------:R-:W-:Y:S01]  /*7f00*/  SHF.R.U32.HI R22, RZ, 0xe, R10 ;  /* 0x0000000eff167819 */ /* 0x000fe2000001160a */
[----:B------:R-:W-:Y:S01]  /*7f10*/  IMAD.SHL.U32 R19, R0, 0x4, RZ ;  /* 0x0000000400137824 */ /* 0x000fe200078e00ff */
[----:B------:R-:W-:-:S02]  /*7f20*/  SHF.R.U32.HI R18, RZ, 0xe, R23 ;  /* 0x0000000eff127819 */ /* 0x000fc40000011617 */
[----:B------:R-:W-:Y:S02]  /*7f30*/  SHF.R.U32.HI R24, RZ, 0x6, R23 ;  /* 0x00000006ff187819 */ /* 0x000fe40000011617 */
[----:B------:R-:W-:Y:S02]  /*7f40*/  LOP3.LUT R26, R22, 0x3fc, RZ, 0xc0, !PT ;  /* 0x000003fc161a7812 */ /* 0x000fe400078ec0ff */
[----:B------:R-:W-:Y:S02]  /*7f50*/  LOP3.LUT R22, R19, 0x3fc, RZ, 0xc0, !PT ;  /* 0x000003fc13167812 */ /* 0x000fe400078ec0ff */
[----:B------:R-:W-:Y:S02]  /*7f60*/  LOP3.LUT R18, R18, 0x3fc, RZ, 0xc0, !PT ;  /* 0x000003fc12127812 */ /* 0x000fe400078ec0ff */
[----:B------:R-:W-:Y:S02]  /*7f70*/  LOP3.LUT R19, R24, 0x3fc, RZ, 0xc0, !PT ;  /* 0x000003fc18137812 */ /* 0x000fe400078ec0ff */
[----:B------:R-:W-:Y:S04]  /*7f80*/  LDS R24, [R26+UR8] ;  /* 0x000000081a187984 */ /* 0x000fe80008000800 */
[----:B------:R-:W1:Y:S04]  /*7f90*/  LDS R18, [R18+UR8] ;  /* 0x0000000812127984 */ /* 0x000e680008000800 */
[----:B------:R-:W-:Y:S04]  /*7fa0*/  LDS R22, [R22+UR5] ;  /* 0x0000000516167984 */ /* 0x000fe80008000800 */
[----:B------:R-:W0:Y:S01]  /*7fb0*/  LDS R19, [R19+UR7] ;  /* 0x0000000713137984 */ /* 0x000e220008000800 */
[----:B-1----:R-:W-:-:S02]  /*7fc0*/  LOP3.LUT R16, R18, R17, R16, 0x96, !PT ;  /* 0x0000001112107212 */ /* 0x002fc400078e9610 */
[----:B------:R-:W-:Y:S02]  /*7fd0*/  SHF.R.U32.HI R17, RZ, 0x16, R23 ;  /* 0x00000016ff117819 */ /* 0x000fe40000011617 */
[----:B------:R-:W-:Y:S02]  /*7fe0*/  SHF.R.U32.HI R18, RZ, 0x16, R10 ;  /* 0x00000016ff127819 */ /* 0x000fe4000001160a */
[----:B0-----:R-:W-:Y:S02]  /*7ff0*/  LOP3.LUT R19, R24, R19, R22, 0x96, !PT ;  /* 0x0000001318137212 */ /* 0x001fe400078e9616 */
[----:B------:R-:W-:Y:S02]  /*8000*/  SHF.R.U32.HI R22, RZ, 0x16, R5 ;  /* 0x00000016ff167819 */ /* 0x000fe40000011605 */
[----:B------:R-:W-:Y:S02]  /*8010*/  LOP3.LUT R17, R17, 0x3fc, RZ, 0xc0, !PT ;  /* 0x000003fc11117812 */ /* 0x000fe400078ec0ff */
[----:B------:R-:W-:-:S02]  /*8020*/  LOP3.LUT R18, R18, 0x3fc, RZ, 0xc0, !PT ;  /* 0x000003fc12127812 */ /* 0x000fc400078ec0ff */
[----:B------:R-:W-:Y:S02]  /*8030*/  LOP3.LUT R22, R22, 0x3fc, RZ, 0xc0, !PT ;  /* 0x000003fc16167812 */ /* 0x000fe400078ec0ff */
[----:B------:R-:W0:Y:S04]  /*8040*/  LDS R17, [R17+UR9] ;  /* 0x0000000911117984 */ /* 0x000e280008000800 */
[----:B------:R-:W1:Y:S04]  /*8050*/  LDS R2, [R22+UR9] ;  /* 0x0000000916027984 */ /* 0x000e680008000800 */
[----:B------:R-:W1:Y:S01]  /*8060*/  LDS R18, [R18+UR9] ;  /* 0x0000000912127984 */ /* 0x000e620008000800 */
[----:B------:R-:W-:Y:S01]  /*8070*/  IMAD.SHL.U32 R23, R23, 0x4, RZ ;  /* 0x0000000417177824 */ /* 0x000fe200078e00ff */
[----:B------:R-:W-:-:S02]  /*8080*/  SHF.R.U32.HI R10, RZ, 0x6, R10 ;  /* 0x00000006ff0a7819 */ /* 0x000fc4000001160a */
[----:B------:R-:W-:Y:S02]  /*8090*/  SHF.R.U32.HI R5, RZ, 0xe, R5 ;  /* 0x0000000eff057819 */ /* 0x000fe40000011605 */
[----:B------:R-:W-:Y:S02]  /*80a0*/  SHF.R.U32.HI R3, RZ, 0x16, R0 ;  /* 0x00000016ff037819 */ /* 0x000fe40000011600 */
[----:B------:R-:W-:Y:S02]  /*80b0*/  LOP3.LUT R0, R10, 0x3fc, RZ, 0xc0, !PT ;  /* 0x000003fc0a007812 */ /* 0x000fe400078ec0ff */
[----:B------:R-:W-:Y:S02]  /*80c0*/  LOP3.LUT R5, R5, 0x3fc, RZ, 0xc0, !PT ;  /* 0x000003fc05057812 */ /* 0x000fe400078ec0ff */
[----:B------:R-:W-:Y:S02]  /*80d0*/  LOP3.LUT R23, R23, 0x3fc, RZ, 0xc0, !PT ;  /* 0x000003fc17177812 */ /* 0x000fe400078ec0ff */
[----:B------:R-:W-:Y:S01]  /*80e0*/  LOP3.LUT R3, R3, 0x3fc, RZ, 0xc0, !PT ;  /* 0x000003fc03037812 */ /* 0x000fe200078ec0ff */
[----:B------:R-:W-:Y:S04]  /*80f0*/  LDS R0, [R0+UR7] ;  /* 0x0000000700007984 */ /* 0x000fe80008000800 */
[----:B------:R-:W-:Y:S04]  /*8100*/  LDS R5, [R5+UR8] ;  /* 0x0000000805057984 */ /* 0x000fe80008000800 */
[----:B------:R-:W1:Y:S04]  /*8110*/  LDS R23, [R23+UR5] ;  /* 0x0000000517177984 */ /* 0x000e680008000800 */
[----:B------:R-:W1:Y:S01]  /*8120*/  LDS R22, [R3+UR9] ;  /* 0x0000000903167984 */ /* 0x000e620008000800 */
[----:B0-----:R-:W-:-:S02]  /*8130*/  LOP3.LUT R25, R6, R25, R17, 0x96, !PT ;  /* 0x0000001906197212 */ /* 0x001fc400078e9611 */
[----:B-1----:R-:W-:Y:S02]  /*8140*/  LOP3.LUT R2, R8, R19, R2, 0x96, !PT ;  /* 0x0000001308027212 */ /* 0x002fe400078e9602 */
[----:B------:R-:W-:Y:S02]  /*8150*/  LOP3.LUT R7, R7, R16, R18, 0x96, !PT ;  /* 0x0000001007077212 */ /* 0x000fe400078e9612 */
[----:B------:R-:W-:Y:S02]  /*8160*/  SHF.R.U32.HI R17, RZ, 0xe, R2 ;  /* 0x0000000eff117819 */ /* 0x000fe40000011602 */
[----:B------:R-:W-:Y:S02]  /*8170*/  SHF.L.U32 R6, R25, 0x2, RZ ;  /* 0x0000000219067819 */ /* 0x000fe400000006ff */
[----:B------:R-:W-:Y:S02]  /*8180*/  SHF.R.U32.HI R10, RZ, 0x6, R7 ;  /* 0x00000006ff0a7819 */ /* 0x000fe40000011607 */
[----:B------:R-:W-:-:S02]  /*8190*/  LOP3.LUT R18, R17, 0x3fc, RZ, 0xc0, !PT ;  /* 0x000003fc11127812 */ /* 0x000fc400078ec0ff */
[----:B------:R-:W-:Y:S02]  /*81a0*/  LOP3.LUT R8, R6, 0x3fc, RZ, 0xc0, !PT ;  /* 0x000003fc06087812 */ /* 0x000fe400078ec0ff */
[----:B------:R-:W-:Y:S02]  /*81b0*/  LOP3.LUT R16, R10, 0x3fc, RZ, 0xc0, !PT ;  /* 0x000003fc0a107812 */ /* 0x000fe400078ec0ff */
[----:B------:R-:W-:Y:S04]  /*81c0*/  LDS R18, [R18+UR8] ;  /* 0x0000000812127984 */ /* 0x000fe80008000800 */
[----:B------:R0:W-:Y:S04]  /*81d0*/  LDS R6, [R8+UR5] ;  /* 0x0000000508067984 */ /* 0x0001e80008000800 */
[----:B------:R-:W1:Y:S01]  /*81e0*/  LDS R17, [R16+UR7] ;  /* 0x0000000710117984 */ /* 0x000e620008000800 */
[----:B------:R-:W-:-:S04]  /*81f0*/  LOP3.LUT R0, R5, R0, R23, 0x96, !PT ;  /* 0x0000000005007212 */ /* 0x000fc800078e9617 */
[----:B------:R-:W-:Y:S02]  /*8200*/  LOP3.LUT R22, R9, R0, R22, 0x96, !PT ;  /* 0x0000000009167212 */ /* 0x000fe400078e9616 */
[----:B------:R-:W-:Y:S02]  /*8210*/  SHF.R.U32.HI R24, RZ, 0x16, R25 ;  /* 0x00000016ff187819 */ /* 0x000fe40000011619 */
[--C-:B------:R-:W-:Y:S02]  /*8220*/  SHF.R.U32.HI R9, RZ, 0x16, R7.reuse ;  /* 0x00000016ff097819 */ /* 0x100fe40000011607 */
[--C-:B------:R-:W-:Y:S02]  /*8230*/  SHF.R.U32.HI R5, RZ, 0xe, R22.reuse ;  /* 0x0000000eff057819 */ /* 0x100fe40000011616 */
[----:B------:R-:W-:Y:S01]  /*8240*/  SHF.R.U32.HI R19, RZ, 0x16, R22 ;  /* 0x00000016ff137819 */ /* 0x000fe20000011616 */
[----:B------:R-:W-:Y:S01]  /*8250*/  IMAD.SHL.U32 R10, R7, 0x4, RZ ;  /* 0x00000004070a7824 */ /* 0x000fe200078e00ff */
[----:B------:R-:W-:Y:S01]  /*8260*/  SHF.R.U32.HI R23, RZ, 0xe, R7 ;  /* 0x0000000eff177819 */ /* 0x000fe20000011607 */
[----:B0-----:R-:W-:Y:S01]  /*8270*/  IMAD.SHL.U32 R8, R2, 0x4, RZ ;  /* 0x0000000402087824 */ /* 0x001fe200078e00ff */
        /* <DEDUP_REMOVED lines=10> */
[----:B-1----:R-:W-:-:S03]  /*8320*/  LOP3.LUT R6, R18, R17, R6, 0x96, !PT ;  /* 0x0000001112067212 */ /* 0x002fc600078e9606 */
[----:B------:R-:W-:Y:S01]  /*8330*/  LDS R10, [R10+UR5] ;  /* 0x000000050a0a7984 */ /* 0x000fe20008000800 */
[--C-:B------:R-:W-:Y:S02]  /*8340*/  SHF.R.U32.HI R17, RZ, 0xe, R25.reuse ;  /* 0x0000000eff117819 */ /* 0x100fe40000011619 */
[----:B------:R-:W-:Y:S01]  /*8350*/  SHF.R.U32.HI R18, RZ, 0x6, R22 ;  /* 0x00000006ff127819 */ /* 0x000fe20000011616 */
[----:B------:R-:W-:Y:S01]  /*8360*/  LDS R7, [R7+UR7] ;  /* 0x0000000707077984 */ /* 0x000fe20008000800 */
[----:B------:R-:W-:Y:S02]  /*8370*/  SHF.R.U32.HI R25, RZ, 0x6, R25 ;  /* 0x00000006ff197819 */ /* 0x000fe40000011619 */
[----:B------:R-:W-:Y:S01]  /*8380*/  SHF.L.U32 R22, R22, 0x2, RZ ;  /* 0x0000000216167819 */ /* 0x000fe200000006ff */
        /* <DEDUP_REMOVED lines=10> */
[----:B------:R-:W-:-:S03]  /*8430*/  LOP3.LUT R3, R24, 0x3fc, RZ, 0xc0, !PT ;  /* 0x000003fc18037812 */ /* 0x000fc600078ec0ff */
[----:B------:R-:W-:Y:S04]  /*8440*/  LDS R17, [R17+UR8] ;  /* 0x0000000811117984 */ /* 0x000fe80008000800 */
[----:B------:R-:W2:Y:S04]  /*8450*/  LDS R18, [R18+UR7] ;  /* 0x0000000712127984 */ /* 0x000ea80008000800 */
[----:B------:R-:W2:Y:S04]  /*8460*/  LDS R19, [R19+UR9] ;  /* 0x0000000913137984 */ /* 0x000ea80008000800 */
[----:B------:R-:W2:Y:S04]  /*8470*/  LDS R23, [R0+UR9] ;  /* 0x0000000900177984 */ /* 0x000ea80008000800 */
[----:B------:R-:W2:Y:S01]  /*8480*/  LDS R3, [R3+UR9] ;  /* 0x0000000903037984 */ /* 0x000ea20008000800 */
[----:B------:R-:W-:Y:S01]  /*8490*/  ULEA UR4, UR6, UR4, 0x18 ;  /* 0x0000000406047291 */ /* 0x000fe2000f8ec0ff */
[----:B0-----:R-:W-:-:S02]  /*84a0*/  LOP3.LUT R10, R5, R7, R10, 0x96, !PT ;  /* 0x00000007050a7212 */ /* 0x001fc400078e960a */
[----:B-1----:R-:W-:Y:S02]  /*84b0*/  LOP3.LUT R9, R9, R16, R22, 0x96, !PT ;  /* 0x0000001009097212 */ /* 0x002fe400078e9616 */
[----:B--2---:R-:W-:Y:S02]  /*84c0*/  LOP3.LUT R17, R17, R18, R8, 0x96, !PT ;  /* 0x0000001211117212 */ /* 0x004fe400078e9608 */
[----:B------:R-:W-:Y:S02]  /*84d0*/  LOP3.LUT R6, R13, R6, R19, 0x96, !PT ;  /* 0x000000060d067212 */ /* 0x000fe400078e9613 */
[----:B------:R-:W-:Y:S02]  /*84e0*/  LOP3.LUT R19, R20, R9, R23, 0x96, !PT ;  /* 0x0000000914137212 */ /* 0x000fe400078e9617 */
[----:B------:R-:W-:Y:S02]  /*84f0*/  LOP3.LUT R17, R21, R17, R2, 0x96, !PT ;  /* 0x0000001115117212 */ /* 0x000fe400078e9602 */
[----:B------:R-:W-:-:S02]  /*8500*/  LOP3.LUT R10, R14, R10, R3, 0x96, !PT ;  /* 0x0000000a0e0a7212 */ /* 0x000fc400078e9603 */
[----:B------:R-:W-:Y:S02]  /*8510*/  SHF.R.U32.HI R14, RZ, 0x10, R19 ;  /* 0x00000010ff0e7819 */ /* 0x000fe40000011613 */
[--C-:B------:R-:W-:Y:S02]  /*8520*/  SHF.R.U32.HI R16, RZ, 0x10, R6.reuse ;  /* 0x00000010ff107819 */ /* 0x100fe40000011606 */
[----:B------:R-:W-:Y:S02]  /*8530*/  SHF.R.U32.HI R18, RZ, 0x8, R6 ;  /* 0x00000008ff127819 */ /* 0x000fe40000011606 */
[C---:B------:R-:W-:Y:S02]  /*8540*/  LOP3.LUT R9, R6.reuse, 0xff, RZ, 0xc0, !PT ;  /* 0x000000ff06097812 */ /* 0x040fe400078ec0ff */
[----:B------:R-:W-:Y:S02]  /*8550*/  LEA.HI R0, R6, UR4, RZ, 0x8 ;  /* 0x0000000406007c11 */ /* 0x000fe4000f8f40ff */
[----:B------:R-:W-:-:S02]  /*8560*/  SHF.R.U32.HI R13, RZ, 0x8, R17 ;  /* 0x00000008ff0d7819 */ /* 0x000fc40000011611 */
[C---:B------:R-:W-:Y:S01]  /*8570*/  LOP3.LUT R7, R17.reuse, 0xff, RZ, 0xc0, !PT ;  /* 0x000000ff11077812 */ /* 0x040fe200078ec0ff */
[----:B------:R-:W-:Y:S01]  /*8580*/  LDS.U8 R9, [R9+UR4] ;  /* 0x0000000409097984 */ /* 0x000fe20008000000 */
[----:B------:R-:W-:Y:S02]  /*8590*/  SHF.R.U32.HI R2, RZ, 0x10, R17 ;  /* 0x00000010ff027819 */ /* 0x000fe40000011611 */
[----:B------:R-:W-:Y:S01]  /*85a0*/  LEA.HI R6, R17, UR4, RZ, 0x8 ;  /* 0x0000000411067c11 */ /* 0x000fe2000f8f40ff */
[----:B------:R-:W-:Y:S01]  /*85b0*/  LDS.U8 R0, [R0] ;  /* 0x0000000000007984 */ /* 0x000fe20000000000 */
[----:B------:R-:W-:Y:S02]  /*85c0*/  LOP3.LUT R17, R14, 0xff, RZ, 0xc0, !PT ;  /* 0x000000ff0e117812 */ /* 0x000fe400078ec0ff */
[----:B------:R-:W-:Y:S01]  /*85d0*/  SHF.R.U32.HI R5, RZ, 0x10, R10 ;  /* 0x00000010ff057819 */ /* 0x000fe2000001160a */
[----:B------:R-:W-:Y:S01]  /*85e0*/  LDS.U8 R7, [R7+UR4] ;  /* 0x0000000407077984 */ /* 0x000fe20008000000 */
[----:B------:R-:W-:-:S02]  /*85f0*/  LOP3.LUT R23, R19, 0xff, RZ, 0xc0, !PT ;  /* 0x000000ff13177812 */ /* 0x000fc400078ec0ff */
[----:B------:R-:W-:Y:S01]  /*8600*/  SHF.R.U32.HI R3, RZ, 0x8, R19 ;  /* 0x00000008ff037819 */ /* 0x000fe20000011613 */
[----:B------:R-:W0:Y:S01]  /*8610*/  LDS.U8 R17, [R17+UR4] ;  /* 0x0000000411117984 */ /* 0x000e220008000000 */
[----:B------:R-:W-:Y:S02]  /*8620*/  LOP3.LUT R16, R16, 0xff, RZ, 0xc0, !PT ;  /* 0x000000ff10107812 */ /* 0x000fe400078ec0ff */
[----:B------:R-:W-:Y:S01]  /*8630*/  SHF.R.U32.HI R20, RZ, 0x8, R10 ;  /* 0x00000008ff147819 */ /* 0x000fe2000001160a */
[----:B------:R-:W-:Y:S01]  /*8640*/  LDS.U8 R6, [R6] ;  /* 0x0000000006067984 */ /* 0x000fe20000000000 */
[----:B------:R-:W-:Y:S02]  /*8650*/  LEA.HI R21, R10, UR4, RZ, 0x8 ;  /* 0x000000040a157c11 */ /* 0x000fe4000f8f40ff */
[----:B------:R-:W-:Y:S01]  /*8660*/  LEA.HI R19, R19, UR4, RZ, 0x8 ;  /* 0x0000000413137c11 */ /* 0x000fe2000f8f40ff */
[----:B------:R-:W-:Y:S01]  /*8670*/  LDS.U8 R16, [R16+UR4] ;  /* 0x0000000410107984 */ /* 0x000fe20008000000 */
[----:B------:R-:W-:-:S02]  /*8680*/  LOP3.LUT R18, R18, 0xff, RZ, 0xc0, !PT ;  /* 0x000000ff12127812 */ /* 0x000fc400078ec0ff */
[----:B------:R-:W-:Y:S02]  /*8690*/  LOP3.LUT R2, R2, 0xff, RZ, 0xc0, !PT ;  /* 0x000000ff02027812 */ /* 0x000fe400078ec0ff */
[----:B------:R-:W-:Y:S01]  /*86a0*/  LOP3.LUT R8, R10, 0xff, RZ, 0xc0, !PT ;  /* 0x000000ff0a087812 */ /* 0x000fe200078ec0ff */
[----:B------:R-:W-:Y:S01]  /*86b0*/  LDS.U8 R19, [R19] ;  /* 0x0000000013137984 */ /* 0x000fe20000000000 */
[----:B------:R-:W-:Y:S02]  /*86c0*/  LOP3.LUT R22, R13, 0xff, RZ, 0xc0, !PT ;  /* 0x000000ff0d167812 */ /* 0x000fe400078ec0ff */
[----:B------:R-:W-:Y:S01]  /*86d0*/  LOP3.LUT R10, R5, 0xff, RZ, 0xc0, !PT ;  /* 0x000000ff050a7812 */ /* 0x000fe200078ec0ff */
[----:B------:R-:W-:Y:S01]  /*86e0*/  LDS.U8 R13, [R23+UR4] ;  /* 0x00000004170d7984 */ /* 0x000fe20008000000 */
[----:B------:R-:W-:Y:S02]  /*86f0*/  LOP3.LUT R20, R20, 0xff, RZ, 0xc0, !PT ;  /* 0x000000ff14147812 */ /* 0x000fe400078ec0ff */
[----:B------:R-:W-:Y:S01]  /*8700*/  LOP3.LUT R24, R3, 0xff, RZ, 0xc0, !PT ;  /* 0x000000ff03187812 */ /* 0x000fe200078ec0ff */
[----:B------:R-:W1:Y:S04]  /*8710*/  LDS.U8 R5, [R21] ;  /* 0x0000000015057984 */ /* 0x000e680000000000 */
[----:B------:R2:W3:Y:S04]  /*8720*/  LDS.U8 R14, [R2+UR4] ;  /* 0x00000004020e7984 */ /* 0x0004e80008000000 */
[----:B------:R-:W4:Y:S04]  /*8730*/  LDS.U8 R18, [R18+UR4] ;  /* 0x0000000412127984 */ /* 0x000f280008000000 */
[----:B------:R-:W5:Y:S01]  /*8740*/  LDS.U8 R22, [R22+UR4] ;  /* 0x0000000416167984 */ /* 0x000f620008000000 */
[----:B--2---:R-:W2:Y:S03]  /*8750*/  LDC.64 R2, c[0x0][0x380] ;  /* 0x0000e000ff027b82 */ /* 0x004ea60000000a00 */
[----:B------:R-:W5:Y:S04]  /*8760*/  LDS.U8 R20, [R20+UR4] ;  /* 0x0000000414147984 */ /* 0x000f680008000000 */
[----:B------:R-:W2:Y:S04]  /*8770*/  LDS.U8 R21, [R24+UR4] ;  /* 0x0000000418157984 */ /* 0x000ea80008000000 */
[----:B------:R-:W2:Y:S04]  /*8780*/  LDS.U8 R10, [R10+UR4] ;  /* 0x000000040a0a7984 */ /* 0x000ea80008000000 */
[----:B------:R-:W2:Y:S01]  /*8790*/  LDS.U8 R8, [R8+UR4] ;  /* 0x0000000408087984 */ /* 0x000ea20008000000 */
[----:B------:R-:W2:Y:S01]  /*87a0*/  LDCU UR4, c[0x0][0x360] ;  /* 0x00006c00ff0477ac */ /* 0x000ea20008000800 */
[----:B0-----:R-:W-:Y:S01]  /*87b0*/  IMAD R17, R0, 0x100, R17 ;  /* 0x0000010000117824 */ /* 0x001fe200078e0211 */
[----:B-1----:R-:W-:Y:S01]  /*87c0*/  LEA R16, R5, R16, 0x8 ;  /* 0x0000001005107211 */ /* 0x002fe200078e40ff */
[----:B---3--:R-:W-:-:S02]  /*87d0*/  IMAD R19, R19, 0x100, R14 ;  /* 0x0000010013137824 */ /* 0x008fc400078e020e */
[----:B----4-:R-:W-:Y:S01]  /*87e0*/  IMAD R13, R18, 0x100, R13 ;  /* 0x00000100120d7824 */ /* 0x010fe200078e020d */
[----:B-----5:R-:W-:Y:S01]  /*87f0*/  LEA R17, R17, R22, 0x8 ;  /* 0x0000001611117211 */ /* 0x020fe200078e40ff */
[----:B------:R-:W-:Y:S02]  /*8800*/  IMAD R20, R19, 0x100, R20 ;  /* 0x0000010013147824 */ /* 0x000fe400078e0214 */
[----:B--2---:R-:W-:Y:S02]  /*8810*/  IMAD R16, R16, 0x100, R21 ;  /* 0x0000010010107824 */ /* 0x004fe400078e0215 */
[----:B------:R-:W-:Y:S01]  /*8820*/  IMAD R13, R10, 0x10000, R13 ;  /* 0x000100000a0d7824 */ /* 0x000fe200078e020d */
[----:B------:R-:W-:Y:S01]  /*8830*/  LEA R9, R20, R9, 0x8 ;  /* 0x0000000914097211 */ /* 0x000fe200078e40ff */
[----:B------:R-:W-:Y:S02]  /*8840*/  IMAD.U32 R7, R16, 0x100, R7 ;  /* 0x0000010010077824 */ /* 0x000fe400078e0007 */
[----:B------:R-:W-:Y:S01]  /*8850*/  IMAD.U32 R8, R17, 0x100, R8 ;  /* 0x0000010011087824 */ /* 0x000fe200078e0008 */
[----:B------:R-:W-:Y:S01]  /*8860*/  LEA R6, R6, R13, 0x18 ;  /* 0x0000000d06067211 */ /* 0x000fe200078ec0ff */
[----:B------:R-:W-:Y:S01]  /*8870*/  IMAD R29, R29, UR4, R28 ;  /* 0x000000041d1d7c24 */ /* 0x000fe2000f8e021c */
[----:B------:R-:W-:-:S02]  /*8880*/  LOP3.LUT R9, R12, R9, RZ, 0x3c, !PT ;  /* 0x000000090c097212 */ /* 0x000fc400078e3cff */
[----:B------:R-:W-:Y:S01]  /*8890*/  LOP3.LUT R11, R11, R8, RZ, 0x3c, !PT ;  /* 0x000000080b0b7212 */ /* 0x000fe200078e3cff */
[----:B------:R-:W-:Y:S01]  /*88a0*/  IMAD.WIDE R2, R29, 0x10, R2 ;  /* 0x000000101d027825 */ /* 0x000fe200078e0202 */
[----:B------:R-:W-:Y:S02]  /*88b0*/  LOP3.LUT R7, R4, R7, RZ, 0x3c, !PT ;  /* 0x0000000704077212 */ /* 0x000fe400078e3cff */
[----:B------:R-:W-:Y:S02]  /*88c0*/  LOP3.LUT R15, R15, R6, RZ, 0x3c, !PT ;  /* 0x000000060f0f7212 */ /* 0x000fe400078e3cff */
[----:B------:R-:W-:Y:S04]  /*88d0*/  STG.E desc[UR10][R2.64], R9 ;  /* 0x0000000902007986 */ /* 0x000fe8000c10190a */
[----:B------:R-:W-:Y:S04]  /*88e0*/  STG.E desc[UR10][R2.64+0x4], R11 ;  /* 0x0000040b02007986 */ /* 0x000fe8000c10190a */
[----:B------:R-:W-:Y:S04]  /*88f0*/  STG.E desc[UR10][R2.64+0x8], R7 ;  /* 0x0000080702007986 */ /* 0x000fe8000c10190a */
[----:B------:R-:W-:Y:S01]  /*8900*/  STG.E desc[UR10][R2.64+0xc], R15 ;  /* 0x00000c0f02007986 */ /* 0x000fe2000c10190a */
[----:B------:R-:W-:Y:S05]  /*8910*/  EXIT ;  /* 0x000000000000794d */ /* 0x000fea0003800000 */
.L_x_13:
[----:B------:R-:W0:Y:S01]  /*8920*/  LDCU.128 UR4, c[0x0][0x380] ;  /* 0x00007000ff0477ac */ /* 0x000e220008000c00 */
[C---:B------:R-:W-:Y:S01]  /*8930*/  IMAD.SHL.U32 R4, R12.reuse, 0x10, RZ ;  /* 0x000000100c047824 */ /* 0x040fe200078e00ff */
[----:B------:R-:W-:-:S04]  /*8940*/  SHF.L.U64.HI R5, R12, 0x4, R3 ;  /* 0x000000040c057819 */ /* 0x000fc80000010203 */
[C---:B0-----:R-:W-:Y:S02]  /*8950*/  IADD3 R2, P0, PT, R4.reuse, UR4, RZ ;  /* 0x0000000404027c10 */ /* 0x041fe4000ff1e0ff */
[----:B------:R-:W-:Y:S02]  /*8960*/  IADD3 R4, P1, PT, R4, UR6, RZ ;  /* 0x0000000604047c10 */ /* 0x000fe4000ff3e0ff */
[C---:B------:R-:W-:Y:S02]  /*8970*/  IADD3.X R3, PT, PT, R5.reuse, UR5, RZ, P0, !PT ;  /* 0x0000000505037c10 */ /* 0x040fe400087fe4ff */
[----:B------:R-:W-:-:S03]  /*8980*/  IADD3.X R5, PT, PT, R5, UR7, RZ, P1, !PT ;  /* 0x0000000705057c10 */ /* 0x000fc60008ffe4ff */
[----:B------:R-:W2:Y:S04]  /*8990*/  LDG.E R33, desc[UR10][R2.64] ;  /* 0x0000000a02217981 */ /* 0x000ea8000c1e1900 */
[----:B------:R-:W2:Y:S04]  /*89a0*/  LDG.E R6, desc[UR10][R4.64] ;  /* 0x0000000a04067981 */ /* 0x000ea8000c1e1900 */
[----:B------:R-:W3:Y:S04]  /*89b0*/  LDG.E R32, desc[UR10][R2.64+0x4] ;  /* 0x0000040a02207981 */ /* 0x000ee8000c1e1900 */
[----:B------:R-:W4:Y:S04]  /*89c0*/  LDG.E R31, desc[UR10][R2.64+0x8] ;  /* 0x0000080a021f7981 */ /* 0x000f28000c1e1900 */
[----:B------:R-:W5:Y:S01]  /*89d0*/  LDG.E R30, desc[UR10][R2.64+0xc] ;  /* 0x00000c0a021e7981 */ /* 0x000f62000c1e1900 */
[----:B--2---:R-:W-:-:S05]  /*89e0*/  LOP3.LUT R33, R6, R33, RZ, 0x3c, !PT ;  /* 0x0000002106217212 */ /* 0x004fca00078e3cff */
[----:B------:R0:W-:Y:S04]  /*89f0*/  STG.E desc[UR10][R2.64], R33 ;  /* 0x0000002102007986 */ /* 0x0001e8000c10190a */
[----:B------:R-:W3:Y:S02]  /*8a00*/  LDG.E R7, desc[UR10][R4.64+0x4] ;  /* 0x0000040a04077981 */ /* 0x000ee4000c1e1900 */
[----:B---3--:R-:W-:-:S05]  /*8a10*/  LOP3.LUT R32, R7, R32, RZ, 0x3c, !PT ;  /* 0x0000002007207212 */ /* 0x008fca00078e3cff */
[----:B------:R0:W-:Y:S04]  /*8a20*/  STG.E desc[UR10][R2.64+0x4], R32 ;  /* 0x0000042002007986 */ /* 0x0001e8000c10190a */
[----:B------:R-:W4:Y:S02]  /*8a30*/  LDG.E R6, desc[UR10][R4.64+0x8] ;  /* 0x0000080a04067981 */ /* 0x000f24000c1e1900 */
[----:B----4-:R-:W-:-:S05]  /*8a40*/  LOP3.LUT R31, R6, R31, RZ, 0x3c, !PT ;  /* 0x0000001f061f7212 */ /* 0x010fca00078e3cff */
[----:B------:R0:W-:Y:S04]  /*8a50*/  STG.E desc[UR10][R2.64+0x8], R31 ;  /* 0x0000081f02007986 */ /* 0x0001e8000c10190a */
[----:B------:R-:W5:Y:S01]  /*8a60*/  LDG.E R7, desc[UR10][R4.64+0xc] ;  /* 0x00000c0a04077981 */ /* 0x000f62000c1e1900 */
[----:B------:R-:W-:Y:S02]  /*8a70*/  ISETP.NE.AND P0, PT, R12, RZ, PT ;  /* 0x000000ff0c00720c */ /* 0x000fe40003f05270 */
[----:B------:R-:W-:Y:S01]  /*8a80*/  ISETP.NE.AND P1, PT, R28, RZ, PT ;  /* 0x000000ff1c00720c */ /* 0x000fe20003f25270 */
[----:B------:R-:W-:Y:S01]  /*8a90*/  BSSY.RECONVERGENT B0, `(.L_x_19) ;  /* 0x00005af000007945 */ /* 0x000fe20003800200 */
[----:B-----5:R-:W-:-:S05]  /*8aa0*/  LOP3.LUT R30, R7, R30, RZ, 0x3c, !PT ;  /* 0x0000001e071e7212 */ /* 0x020fca00078e3cff */
[----:B------:R0:W-:Y:S06]  /*8ab0*/  STG.E desc[UR10][R2.64+0xc], R30 ;  /* 0x00000c1e02007986 */ /* 0x0001ec000c10190a */
[----:B------:R-:W-:Y:S05]  /*8ac0*/  @P0 BRA P1, `(.L_x_20) ;  /* 0x0000005800ac0947 */ /* 0x000fea0000800000 */
[----:B------:R-:W-:Y:S01]  /*8ad0*/  HFMA2 R11, -RZ, RZ, -2.22265625, -0.01800537109375 ;  /* 0xc072a49cff0b7431 */ /* 0x000fe200000001ff */
[----:B------:R-:W-:Y:S01]  /*8ae0*/  MOV R8, 0x7dc982ca ;  /* 0x7dc982ca00087802 */ /* 0x000fe20000000f00 */
        /* <DEDUP_REMOVED lines=21> */
[----:B------:R-:W4:Y:S01]  /*8c40*/  S2UR UR5, SR_CgaCtaId ;  /* 0x00000000000579c3 */ /* 0x000f220000008800 */
[----:B------:R-:W-:-:S02]  /*8c50*/  IMAD.MOV.U32 R22, RZ, RZ, 0x57aef957 ;  /* 0x57aef957ff167424 */ /* 0x000fc400078e00ff */
[----:B-1----:R-:W-:Y:S02]  /*8c60*/  HFMA2 R9, -RZ, RZ, -0.0029392242431640625, -0.00148773193359375 ;  /* 0x9a059618ff097431 */ /* 0x002fe400000001ff */
[----:B------:R-:W-:Y:S01]  /*8c70*/  IMAD.MOV.U32 R8, RZ, RZ, -0x3cdc38fc ;  /* 0xc323c704ff087424 */ /* 0x000fe200078e00ff */
[----:B------:R1:W-:Y:S01]  /*8c80*/  STL.128 [R0+0x50], R16 ;  /* 0x0000501000007387 */ /* 0x0003e20000100c00 */
[----:B------:R-:W-:Y:S01]  /*8c90*/  IMAD.MOV.U32 R10, RZ, RZ, -0x1d7fedf9 ;  /* 0xe2801207ff0a7424 */ /* 0x000fe200078e00ff */
[----:B------:R-:W-:Y:S01]  /*8ca0*/  UMOV UR4, 0x400 ;  /* 0x0000040000047882 */ /* 0x000fe20000000000 */
[----:B------:R-:W-:Y:S01]  /*8cb0*/  IMAD.MOV.U32 R11, RZ, RZ, 0x75b227eb ;  /* 0x75b227ebff0b7424 */ /* 0x000fe200078e00ff */
[----:B--2---:R-:W-:Y:S01]  /*8cc0*/  MOV R6, 0xf1e5a534 ;  /* 0xf1e5a53400067802 */ /* 0x004fe20000000f00 */
[----:B------:R-:W-:Y:S01]  /*8cd0*/  IMAD.MOV.U32 R4, RZ, RZ, 0x2693fdb7 ;  /* 0x2693fdb7ff047424 */ /* 0x000fe200078e00ff */
[----:B------:R-:W-:Y:S01]  /*8ce0*/  UIADD3 UR9, UPT, UPT, UR4, 0x500, URZ ;  /* 0x0000050004097890 */ /* 0x000fe2000fffe0ff */
[----:B------:R-:W-:Y:S01]  /*8cf0*/  IMAD.MOV.U32 R5, RZ, RZ, -0x3308c0ca ;  /* 0xccf73f36ff057424 */ /* 0x000fe200078e00ff */
[----:B------:R2:W-:Y:S01]  /*8d00*/  STL.128 [R0+0x30], R8 ;  /* 0x0000300800007387 */ /* 0x0005e20000100c00 */
[----:B------:R-:W-:-:S02]  /*8d10*/  IMAD.MOV.U32 R7, RZ, RZ, 0x1531d871 ;  /* 0x1531d871ff077424 */ /* 0x000fc400078e00ff */
[----:B---3--:R-:W-:Y:S02]  /*8d20*/  HFMA2 R14, -RZ, RZ, 1.373046875, -0.03033447265625 ;  /* 0x3d7ea7c4ff0e7431 */ /* 0x008fe400000001ff */
[----:B------:R-:W-:Y:S01]  /*8d30*/  IMAD.MOV.U32 R12, RZ, RZ, -0x13ecf333 ;  /* 0xec130ccdff0c7424 */ /* 0x000fe200078e00ff */
[----:B------:R-:W-:Y:S01]  /*8d40*/  UIADD3 UR7, UPT, UPT, UR4, 0x100, URZ ;  /* 0x0000010004077890 */ /* 0x000fe2000fffe0ff */
[----:B------:R-:W-:Y:S01]  /*8d50*/  IMAD.MOV.U32 R13, RZ, RZ, 0x1744975f ;  /* 0x1744975fff0d7424 */ /* 0x000fe200078e00ff */
[----:B------:R3:W-:Y:S01]  /*8d60*/  STL.128 [R0+0x20], R4 ;  /* 0x0000200400007387 */ /* 0x0007e20000100c00 */
[----:B------:R-:W-:Y:S01]  /*8d70*/  IMAD.MOV.U32 R15, RZ, RZ, 0x73195d64 ;  /* 0x73195d64ff0f7424 */ /* 0x000fe200078e00ff */
[----:B-1----:R-:W-:Y:S01]  /*8d80*/  MOV R17, 0x88902a22 ;  /* 0x88902a2200117802 */ /* 0x002fe20000000f00 */
[----:B------:R-:W-:Y:S01]  /*8d90*/  IMAD.MOV.U32 R16, RZ, RZ, -0x23b07ea0 ;  /* 0xdc4f8160ff107424 */ /* 0x000fe200078e00ff */
[----:B------:R-:W-:Y:S01]  /*8da0*/  UIADD3 UR8, UPT, UPT, UR4, 0xd00, URZ ;  /* 0x00000d0004087890 */ /* 0x000fe2000fffe0ff */
[----:B------:R-:W-:Y:S01]  /*8db0*/  IMAD.MOV.U32 R18, RZ, RZ, 0x14b8ee46 ;  /* 0x14b8ee46ff127424 */ /* 0x000fe200078e00ff */
[----:B------:R1:W-:Y:S01]  /*8dc0*/  STL.128 [R0+0x80], R12 ;  /* 0x0000800c00007387 */ /* 0x0003e20000100c00 */
[----:B------:R-:W-:Y:S01]  /*8dd0*/  IMAD.MOV.U32 R19, RZ, RZ, -0x24f4a122 ;  /* 0xdb0b5edeff137424 */ /* 0x000fe200078e00ff */
[----:B------:R-:W-:Y:S01]  /*8de0*/  UIADD3 UR12, UPT, UPT, UR4, 0x900, URZ ;  /* 0x00000900040c7890 */ /* 0x000fe2000fffe0ff */
[----:B------:R-:W-:Y:S01]  /*8df0*/  IMAD.MOV.U32 R23, RZ, RZ, -0x46962f47 ;  /* 0xb969d0b9ff177424 */ /* 0x000fe200078e00ff */
[----:B--2---:R-:W-:Y:S01]  /*8e00*/  MOV R8, 0x8f40a351 ;  /* 0x8f40a35100087802 */ /* 0x004fe20000000f00 */
[----:B------:R-:W-:Y:S01]  /*8e10*/  IMAD.MOV.U32 R9, RZ, RZ, -0xac7626e ;  /* 0xf5389d92ff097424 */ /* 0x000fe200078e00ff */
[----:B------:R-:W-:Y:S01]  /*8e20*/  MOV R11, 0xd2f3ff10 ;  /* 0xd2f3ff10000b7802 */ /* 0x000fe20000000f00 */
[----:B------:R-:W-:Y:S01]  /*8e30*/  IMAD.MOV.U32 R10, RZ, RZ, 0x21dab6bc ;  /* 0x21dab6bcff0a7424 */ /* 0x000fe200078e00ff */
[----:B------:R2:W-:Y:S01]  /*8e40*/  STL.128 [R0+0x90], R16 ;  /* 0x0000901000007387 */ /* 0x0005e20000100c00 */
[----:B------:R-:W-:-:S02]  /*8e50*/  IMAD.MOV.U32 R25, RZ, RZ, -0x3e66a73f ;  /* 0xc19958c1ff197424 */ /* 0x000fc400078e00ff */
[----:B---3--:R-:W-:Y:S02]  /*8e60*/  HFMA2 R5, -RZ, RZ, -7.9333782196044921875e-05, 21.046875 ;  /* 0x85334d43ff057431 */ /* 0x008fe400000001ff */
[----:B------:R-:W-:Y:S01]  /*8e70*/  IMAD.MOV.U32 R4, RZ, RZ, -0x4551030 ;  /* 0xfbaaefd0ff047424 */ /* 0x000fe200078e00ff */
[----:B------:R3:W-:Y:S01]  /*8e80*/  STL.128 [R0+0x70], R8 ;  /* 0x0000700800007387 */ /* 0x0007e20000100c00 */
[----:B------:R-:W-:Y:S01]  /*8e90*/  IMAD.MOV.U32 R6, RZ, RZ, 0x7f02f945 ;  /* 0x7f02f945ff067424 */ /* 0x000fe200078e00ff */
[----:B----4-:R-:W-:Y:S01]  /*8ea0*/  ULEA UR9, UR5, UR9, 0x18 ;  /* 0x0000000905097291 */ /* 0x010fe2000f8ec0ff */
[----:B------:R-:W-:Y:S01]  /*8eb0*/  IMAD.MOV.U32 R7, RZ, RZ, -0x5760c3b0 ;  /* 0xa89f3c50ff077424 */ /* 0x000fe200078e00ff */
[----:B-1----:R-:W-:Y:S01]  /*8ec0*/  MOV R13, 0xc6b4a61c ;  /* 0xc6b4a61c000d7802 */ /* 0x002fe20000000f00 */
[----:B------:R-:W-:Y:S01]  /*8ed0*/  IMAD.MOV.U32 R12, RZ, RZ, 0x2e2578ba ;  /* 0x2e2578baff0c7424 */ /* 0x000fe200078e00ff */
[----:B------:R-:W-:Y:S01]  /*8ee0*/  ULEA UR6, UR5, UR4, 0x18 ;  /* 0x0000000405067291 */ /* 0x000fe2000f8ec0ff */
[----:B------:R-:W-:Y:S01]  /*8ef0*/  IMAD.MOV.U32 R14, RZ, RZ, 0x1f74dde8 ;  /* 0x1f74dde8ff0e7424 */ /* 0x000fe200078e00ff */
[----:B------:R1:W-:Y:S01]  /*8f00*/  STL.128 [R0+0x60], R4 ;  /* 0x0000600400007387 */ /* 0x0003e20000100c00 */
[----:B------:R-:W-:Y:S01]  /*8f10*/  IMAD.MOV.U32 R15, RZ, RZ, -0x757442b5 ;  /* 0x8a8bbd4bff0f7424 */ /* 0x000fe200078e00ff */
[----:B------:R-:W-:Y:S01]  /*8f20*/  ULEA UR7, UR5, UR7, 0x18 ;  /* 0x0000000705077291 */ /* 0x000fe2000f8ec0ff */
[----:B------:R-:W-:-:S02]  /*8f30*/  IMAD.MOV.U32 R26, RZ, RZ, 0x1d3a271d ;  /* 0x1d3a271dff1a7424 */ /* 0x000fc400078e00ff */
[----:B--2---:R-:W-:Y:S02]  /*8f40*/  HFMA2 R16, -RZ, RZ, 1717, 1.609375 ;  /* 0x66b53e70ff107431 */ /* 0x004fe400000001ff */
[----:B------:R-:W-:Y:S01]  /*8f50*/  IMAD.MOV.U32 R17, RZ, RZ, 0xef60348 ;  /* 0x0ef60348ff117424 */ /* 0x000fe200078e00ff */
[----:B------:R-:W-:Y:S01]  /*8f60*/  MOV R19, 0x9e1dc186 ;  /* 0x9e1dc18600137802 */ /* 0x000fe20000000f00 */
[----:B------:R-:W-:Y:S02]  /*8f70*/  IMAD.MOV.U32 R18, RZ, RZ, -0x46a8ca9f ;  /* 0xb9573561ff127424 */ /* 0x000fe400078e00ff */
[----:B---3--:R-:W-:Y:S02]  /*8f80*/  HFMA2 R10, -RZ, RZ, -3560, 102.75 ;  /* 0xeaf4566cff0a7431 */ /* 0x008fe400000001ff */
[----:B------:R-:W-:Y:S01]  /*8f90*/  IMAD.MOV.U32 R8, RZ, RZ, 0x6d37c8e7 ;  /* 0x6d37c8e7ff087424 */ /* 0x000fe200078e00ff */
[----:B------:R2:W-:Y:S01]  /*8fa0*/  STL.128 [R0+0xc0], R12 ;  /* 0x0000c00c00007387 */ /* 0x0005e20000100c00 */
[----:B------:R-:W-:Y:S01]  /*8fb0*/  IMAD.MOV.U32 R9, RZ, RZ, -0x56b12a73 ;  /* 0xa94ed58dff097424 */ /* 0x000fe200078e00ff */
[----:B------:R-:W-:Y:S01]  /*8fc0*/  ULEA UR8, UR5, UR8, 0x18 ;  /* 0x0000000805087291 */ /* 0x000fe2000f8ec0ff */
[----:B------:R-:W-:Y:S01]  /*8fd0*/  IMAD.MOV.U32 R11, RZ, RZ, 0x8ae7a65 ;  /* 0x08ae7a65ff0b7424 */ /* 0x000fe200078e00ff */
[----:B------:R3:W-:Y:S01]  /*8fe0*/  STL.128 [R0+0xd0], R16 ;  /* 0x0000d01000007387 */ /* 0x0007e20000100c00 */
[----:B------:R-:W-:Y:S01]  /*8ff0*/  ULEA UR12, UR5, UR12, 0x18 ;  /* 0x0000000c050c7291 */ /* 0x000fe2000f8ec0ff */
[----:B-1----:R-:W-:-:S02]  /*9000*/  HFMA2 R4, -RZ, RZ, 0.0001900196075439453125, 0.21484375 ;  /* 0x0a3a32e0ff047431 */ /* 0x002fc400000001ff */
        /* <DEDUP_REMOVED lines=9> */
[----:B--2---:R-:W-:Y:S02]  /*90a0*/  HFMA2 R14, -RZ, RZ, -2830, 0.006450653076171875 ;  /* 0xe9871e9bff0e7431 */ /* 0x004fe400000001ff */
[----:B------:R-:W-:Y:S01]  /*90b0*/  IMAD.MOV.U32 R12, RZ, RZ, 0x1198f8e1 ;  /* 0x1198f8e1ff0c7424 */ /* 0x000fe200078e00ff */
[----:B------:R-:W-:Y:S01]  /*90c0*/  UIADD3 UR5, UPT, UPT, UR7, 0x10, URZ ;  /* 0x0000001007057890 */ /* 0x000fe2000fffe0ff */
[----:B------:R-:W-:Y:S01]  /*90d0*/  IMAD.MOV.U32 R13, RZ, RZ, -0x6b712697 ;  /* 0x948ed969ff0d7424 */ /* 0x000fe200078e00ff */
[----:B---3--:R-:W-:Y:S01]  /*90e0*/  MOV R17, 0x6842e6bf ;  /* 0x6842e6bf00117802 */ /* 0x008fe20000000f00 */
[----:B------:R-:W-:Y:S01]  /*90f0*/  IMAD.MOV.U32 R15, RZ, RZ, -0x20d7aa32 ;  /* 0xdf2855ceff0f7424 */ /* 0x000fe200078e00ff */
[----:B------:R-:W-:Y:S01]  /*9100*/  UIADD3 UR6, UPT, UPT, UR8, 0x10, URZ ;  /* 0x0000001008067890 */ /* 0x000fe2000fffe0ff */
[----:B------:R-:W-:-:S02]  /*9110*/  IMAD.MOV.U32 R16, RZ, RZ, 0xd89a18c ;  /* 0x0d89a18cff107424 */ /* 0x000fc400078e00ff */
[----:B-1----:R-:W-:Y:S02]  /*9120*/  HFMA2 R10, -RZ, RZ, -0.1697998046875, 8056 ;  /* 0xb16f6fdeff0a7431 */ /* 0x002fe400000001ff */
        /* <DEDUP_REMOVED lines=9> */
[----:B----4-:R-:W-:Y:S02]  /*91c0*/  HFMA2 R4, -RZ, RZ, -0.0210418701171875, 995 ;  /* 0xa56363c6ff047431 */ /* 0x010fe400000001ff */
[----:B------:R-:W-:Y:S01]  /*91d0*/  IMAD.MOV.U32 R5, RZ, RZ, -0x7b838308 ;  /* 0x847c7cf8ff057424 */ /* 0x000fe200078e00ff */
[----:B------:R-:W-:Y:S01]  /*91e0*/  MOV R7, 0x8d7b7bf6 ;  /* 0x8d7b7bf600077802 */ /* 0x000fe20000000f00 */
[----:B------:R-:W-:Y:S01]  /*91f0*/  IMAD.MOV.U32 R6, RZ, RZ, -0x66888812 ;  /* 0x997777eeff067424 */ /* 0x000fe200078e00ff */
[----:B------:R3:W-:Y:S01]  /*9200*/  STL.128 [R1+0x110], R8 ;  /* 0x0001100801007387 */ /* 0x0007e20000100c00 */
[----:B------:R-:W-:Y:S01]  /*9210*/  VIADD R37, R1, 0xd10 ;  /* 0x00000d1001257836 */ /* 0x000fe20000000000 */
[----:B------:R-:W-:Y:S02]  /*9220*/  UMOV UR9, 0x7 ;  /* 0x0000000700097882 */ /* 0x000fe40000000000 */
[----:B------:R4:W-:Y:S01]  /*9230*/  STL.128 [R1+0x100], R4 ;  /* 0x0001000401007387 */ /* 0x0009e20000100c00 */
[----:B-1----:R-:W-:Y:S01]  /*9240*/  IMAD.MOV.U32 R12, RZ, RZ, 0x45caca8f ;  /* 0x45caca8fff0c7424 */ /* 0x002fe200078e00ff */
[----:B------:R-:W-:Y:S01]  /*9250*/  MOV R14, 0x40c9c989 ;  /* 0x40c9c989000e7802 */ /* 0x000fe20000000f00 */
[----:B------:R-:W-:Y:S01]  /*9260*/  IMAD.MOV.U32 R13, RZ, RZ, -0x627d7de1 ;  /* 0x9d82821fff0d7424 */ /* 0x000fe200078e00ff */
[----:B------:R-:W-:Y:S01]  /*9270*/  STL.128 [R1+0xc60], R20 ;  /* 0x000c601401007387 */ /* 0x000fe20000100c00 */
[----:B------:R-:W-:-:S02]  /*9280*/  IMAD.MOV.U32 R15, RZ, RZ, -0x78828206 ;  /* 0x877d7dfaff0f7424 */ /* 0x000fc400078e00ff */
[----:B--2---:R-:W-:Y:S02]  /*9290*/  HFMA2 R17, -RZ, RZ, -3762, 182.25 ;  /* 0xeb5959b2ff117431 */ /* 0x004fe400000001ff */
[----:B------:R-:W-:Y:S01]  /*92a0*/  IMAD.MOV.U32 R16, RZ, RZ, 0x15fafaef ;  /* 0x15fafaefff107424 */ /* 0x000fe200078e00ff */
[----:B------:R-:W-:Y:S01]  /*92b0*/  STL.128 [R1+0xc70], R24 ;  /* 0x000c701801007387 */ /* 0x000fe20000100c00 */
[----:B------:R-:W-:Y:S02]  /*92c0*/  IMAD.MOV.U32 R18, RZ, RZ, -0x36b8b872 ;  /* 0xc947478eff127424 */ /* 0x000fe400078e00ff */
[----:B------:R-:W-:Y:S02]  /*92d0*/  IMAD.MOV.U32 R19, RZ, RZ, 0xbf0f0fb ;  /* 0x0bf0f0fbff137424 */ /* 0x000fe400078e00ff */
[----:B---3--:R-:W-:Y:S01]  /*92e0*/  HFMA2 R11, -RZ, RZ, -0.003154754638671875, 28352 ;  /* 0x9a7676ecff0b7431 */ /* 0x008fe200000001ff */
[----:B------:R-:W-:Y:S01]  /*92f0*/  MOV R8, 0x19fefee7 ;  /* 0x19fefee700087802 */ /* 0x000fe20000000f00 */
[----:B------:R-:W-:Y:S01]  /*9300*/  IMAD.MOV.U32 R9, RZ, RZ, 0x62d7d7b5 ;  /* 0x62d7d7b5ff097424 */ /* 0x000fe200078e00ff */
[----:B------:R1:W-:Y:S01]  /*9310*/  STL.128 [R1+0x140], R12 ;  /* 0x0001400c01007387 */ /* 0x0003e20000100c00 */
[----:B------:R-:W-:Y:S01]  /*9320*/  IMAD.MOV.U32 R10, RZ, RZ, -0x195454b3 ;  /* 0xe6abab4dff0a7424 */ /* 0x000fe200078e00ff */
[----:B----4-:R-:W-:Y:S01]  /*9330*/  MOV R5, 0x3010102 ;  /* 0x0301010200057802 */ /* 0x010fe20000000f00 */
[----:B------:R-:W-:Y:S01]  /*9340*/  IMAD.MOV.U32 R4, RZ, RZ, 0x50303060 ;  /* 0x50303060ff047424 */ /* 0x000fe200078e00ff */
[----:B------:R2:W-:Y:S01]  /*9350*/  STL.128 [R1+0x150], R16 ;  /* 0x0001501001007387 */ /* 0x0005e20000100c00 */
[----:B------:R-:W-:-:S02]  /*9360*/  IMAD.MOV.U32 R6, RZ, RZ, -0x56989832 ;  /* 0xa96767ceff067424 */ /* 0x000fc400078e00ff */
[----:B------:R-:W-:Y:S01]  /*9370*/  IMAD.MOV.U32 R7, RZ, RZ, 0x7d2b2b56 ;  /* 0x7d2b2b56ff077424 */ /* 0x000fe200078e00ff */
[----:B------:R3:W-:Y:S04]  /*9380*/  STL.128 [R1+0x130], R8 ;  /* 0x0001300801007387 */ /* 0x0007e80000100c00 */
[----:B------:R4:W-:Y:S01]  /*9390*/  STL.128 [R1+0x120], R4 ;  /* 0x0001200401007387 */ /* 0x0009e20000100c00 */
[----:B-1----:R-:W-:Y:S01]  /*93a0*/  IMAD.MOV.U32 R12, RZ, RZ, -0x3d48488b ;  /* 0xc2b7b775ff0c7424 */ /* 0x002fe200078e00ff */
[----:B------:R-:W-:Y:S01]  /*93b0*/  MOV R13, 0x1cfdfde1 ;  /* 0x1cfdfde1000d7802 */ /* 0x000fe20000000f00 */
[----:B------:R-:W-:Y:S02]  /*93c0*/  IMAD.MOV.U32 R14, RZ, RZ, -0x516c6cc3 ;  /* 0xae93933dff0e7424 */ /* 0x000fe400078e00ff */
[----:B--2---:R-:W-:-:S02]  /*93d0*/  HFMA2 R16, -RZ, RZ, 198.75, 0.4013671875 ;  /* 0x5a36366cff107431 */ /* 0x004fc400000001ff */
[----:B------:R-:W-:Y:S01]  /*93e0*/  IMAD.MOV.U32 R17, RZ, RZ, 0x413f3f7e ;  /* 0x413f3f7eff117424 */ /* 0x000fe200078e00ff */
[----:B------:R-:W-:Y:S01]  /*93f0*/  MOV R19, 0x4fcccc83 ;  /* 0x4fcccc8300137802 */ /* 0x000fe20000000f00 */
[----:B------:R-:W-:Y:S01]  /*9400*/  IMAD.MOV.U32 R18, RZ, RZ, 0x2f7f7f5 ;  /* 0x02f7f7f5ff127424 */ /* 0x000fe200078e00ff */
[----:B---3--:R-:W-:Y:S01]  /*9410*/  MOV R10, 0x967272e4 ;  /* 0x967272e4000a7802 */ /* 0x008fe20000000f00 */
[----:B------:R-:W-:Y:S02]  /*9420*/  IMAD.MOV.U32 R8, RZ, RZ, -0x406363dd ;  /* 0xbf9c9c23ff087424 */ /* 0x000fe400078e00ff */
[----:B------:R-:W-:Y:S02]  /*9430*/  IMAD.MOV.U32 R9, RZ, RZ, -0x85b5bad ;  /* 0xf7a4a453ff097424 */ /* 0x000fe400078e00ff */
[----:B----4-:R-:W-:Y:S02]  /*9440*/  HFMA2 R7, -RZ, RZ, -3422, -0.11358642578125 ;  /* 0xeaafaf45ff077431 */ /* 0x010fe400000001ff */
        /* <DEDUP_REMOVED lines=9> */
[----:B-1----:R-:W-:-:S02]  /*94e0*/  HFMA2 R18, -RZ, RZ, 0.0004284381866455078125, 7.688999176025390625e-05 ;  /* 0x0f05050aff127431 */ /* 0x002fc400000001ff */
[----:B------:R-:W-:Y:S02]  /*94f0*/  IMAD.MOV.U32 R16, RZ, RZ, 0x28181830 ;  /* 0x28181830ff107424 */ /* 0x000fe400078e00ff */
[----:B------:R-:W-:Y:S01]  /*9500*/  IMAD.MOV.U32 R17, RZ, RZ, -0x5e6969c9 ;  /* 0xa1969637ff117424 */ /* 0x000fe200078e00ff */
[----:B--2---:R-:W-:Y:S01]  /*9510*/  MOV R9, 0x73d8d8ab ;  /* 0x73d8d8ab00097802 */ /* 0x004fe20000000f00 */
[----:B------:R-:W-:Y:S02]  /*9520*/  IMAD.MOV.U32 R8, RZ, RZ, -0x6c8e8e1e ;  /* 0x937171e2ff087424 */ /* 0x000fe400078e00ff */
[----:B------:R-:W-:Y:S02]  /*9530*/  IMAD.MOV.U32 R10, RZ, RZ, 0x53313162 ;  /* 0x53313162ff0a7424 */ /* 0x000fe400078e00ff */
[----:B---3--:R-:W-:Y:S02]  /*9540*/  HFMA2 R12, -RZ, RZ, 0.00024509429931640625, 6.1511993408203125e-05 ;  /* 0x0c040408ff0c7431 */ /* 0x008fe400000001ff */
[----:B------:R-:W-:Y:S01]  /*9550*/  IMAD.MOV.U32 R11, RZ, RZ, 0x3f15152a ;  /* 0x3f15152aff0b7424 */ /* 0x000fe200078e00ff */
[----:B------:R-:W-:Y:S01]  /*9560*/  MOV R15, 0x5ec3c39d ;  /* 0x5ec3c39d000f7802 */ /* 0x000fe20000000f00 */
[----:B------:R-:W-:-:S02]  /*9570*/  IMAD.MOV.U32 R19, RZ, RZ, -0x4a6565d1 ;  /* 0xb59a9a2fff137424 */ /* 0x000fc400078e00ff */
[----:B----4-:R-:W-:Y:S02]  /*9580*/  HFMA2 R6, -RZ, RZ, 0.305908203125, -1489 ;  /* 0x34e5e5d1ff067431 */ /* 0x010fe400000001ff */
        /* <DEDUP_REMOVED lines=9> */
[----:B-1----:R-:W-:-:S02]  /*9620*/  HFMA2 R8, -RZ, RZ, 0.0270233154296875, -3994 ;  /* 0x26ebebcdff087431 */ /* 0x002fc400000001ff */
[----:B------:R-:W-:Y:S01]  /*9630*/  IMAD.MOV.U32 R9, RZ, RZ, 0x6927274e ;  /* 0x6927274eff097424 */ /* 0x000fe200078e00ff */
[----:B------:R-:W-:Y:S01]  /*9640*/  MOV R11, 0x9f7575ea ;  /* 0x9f7575ea000b7802 */ /* 0x000fe20000000f00 */
[----:B------:R-:W-:Y:S01]  /*9650*/  IMAD.MOV.U32 R10, RZ, RZ, -0x324d4d81 ;  /* 0xcdb2b27fff0a7424 */ /* 0x000fe200078e00ff */
[----:B--2---:R-:W-:Y:S01]  /*9660*/  MOV R17, 0xb26e6edc ;  /* 0xb26e6edc00117802 */ /* 0x004fe20000000f00 */
[----:B------:R-:W-:Y:S02]  /*9670*/  IMAD.MOV.U32 R16, RZ, RZ, 0x2d1b1b36 ;  /* 0x2d1b1b36ff107424 */ /* 0x000fe400078e00ff */
[----:B------:R-:W-:Y:S01]  /*9680*/  IMAD.MOV.U32 R18, RZ, RZ, -0x11a5a54c ;  /* 0xee5a5ab4ff127424 */ /* 0x000fe200078e00ff */
[----:B------:R1:W-:Y:S01]  /*9690*/  STL.128 [R1+0x1f0], R8 ;  /* 0x0001f00801007387 */ /* 0x0003e20000100c00 */
[----:B------:R-:W-:Y:S02]  /*96a0*/  IMAD.MOV.U32 R19, RZ, RZ, -0x45f5fa5 ;  /* 0xfba0a05bff137424 */ /* 0x000fe400078e00ff */
[----:B---3--:R-:W-:-:S02]  /*96b0*/  HFMA2 R14, -RZ, RZ, 17088, 0.06787109375 ;  /* 0x742c2c58ff0e7431 */ /* 0x008fc400000001ff */
[----:B------:R-:W-:Y:S01]  /*96c0*/  IMAD.MOV.U32 R12, RZ, RZ, 0x1b090912 ;  /* 0x1b090912ff0c7424 */ /* 0x000fe200078e00ff */
[----:B----4-:R-:W-:Y:S01]  /*96d0*/  MOV R5, 0x36121224 ;  /* 0x3612122400057802 */ /* 0x010fe20000000f00 */
[----:B------:R-:W-:Y:S01]  /*96e0*/  IMAD.MOV.U32 R4, RZ, RZ, 0x907070e ;  /* 0x0907070eff047424 */ /* 0x000fe200078e00ff */
[----:B------:R2:W-:Y:S01]  /*96f0*/  STL.128 [R1+0x210], R16 ;  /* 0x0002101001007387 */ /* 0x0005e20000100c00 */
[----:B------:R-:W-:Y:S02]  /*9700*/  IMAD.MOV.U32 R6, RZ, RZ, -0x647f7fe5 ;  /* 0x9b80801bff067424 */ /* 0x000fe400078e00ff */
[----:B------:R-:W-:Y:S02]  /*9710*/  IMAD.MOV.U32 R7, RZ, RZ, 0x3de2e2df ;  /* 0x3de2e2dfff077424 */ /* 0x000fe400078e00ff */
[----:B------:R-:W-:Y:S02]  /*9720*/  IMAD.MOV.U32 R13, RZ, RZ, -0x617c7ce3 ;  /* 0x9e83831dff0d7424 */ /* 0x000fe400078e00ff */
[----:B------:R-:W-:Y:S01]  /*9730*/  IMAD.MOV.U32 R15, RZ, RZ, 0x2e1a1a34 ;  /* 0x2e1a1a34ff0f7424 */ /* 0x000fe200078e00ff */
[----:B------:R3:W-:Y:S01]  /*9740*/  STL.128 [R1+0x1e0], R4 ;  /* 0x0001e00401007387 */ /* 0x0007e20000100c00 */
[----:B-1----:R-:W-:-:S02]  /*9750*/  HFMA2 R10, -RZ, RZ, 10616, 0.1151123046875 ;  /* 0x712f2f5eff0a7431 */ /* 0x002fc400000001ff */
[----:B------:R-:W-:Y:S01]  /*9760*/  IMAD.MOV.U32 R8, RZ, RZ, 0x7b292952 ;  /* 0x7b292952ff087424 */ /* 0x000fe200078e00ff */
[----:B------:R1:W-:Y:S01]  /*9770*/  STL.128 [R1+0x200], R12 ;  /* 0x0002000c01007387 */ /* 0x0003e20000100c00 */
[----:B------:R-:W-:Y:S02]  /*9780*/  IMAD.MOV.U32 R9, RZ, RZ, 0x3ee3e3dd ;  /* 0x3ee3e3ddff097424 */ /* 0x000fe400078e00ff */
[----:B------:R-:W-:Y:S02]  /*9790*/  IMAD.MOV.U32 R11, RZ, RZ, -0x687b7bed ;  /* 0x97848413ff0b7424 */ /* 0x000fe400078e00ff */
[----:B--2---:R-:W-:Y:S02]  /*97a0*/  HFMA2 R16, -RZ, RZ, 528, 0.00830078125 ;  /* 0x60202040ff107431 */ /* 0x004fe400000001ff */
[----:B------:R-:W-:Y:S01]  /*97b0*/  IMAD.MOV.U32 R17, RZ, RZ, 0x1ffcfce3 ;  /* 0x1ffcfce3ff117424 */ /* 0x000fe200078e00ff */
[----:B------:R-:W-:Y:S01]  /*97c0*/  MOV R19, 0xed5b5bb6 ;  /* 0xed5b5bb600137802 */ /* 0x000fe20000000f00 */
[----:B------:R-:W-:Y:S01]  /*97d0*/  IMAD.MOV.U32 R18, RZ, RZ, -0x374e4e87 ;  /* 0xc8b1b179ff127424 */ /* 0x000fe200078e00ff */
[----:B------:R2:W-:Y:S01]  /*97e0*/  STL.128 [R1+0x230], R8 ;  /* 0x0002300801007387 */ /* 0x0005e20000100c00 */
[----:B---3--:R-:W-:-:S02]  /*97f0*/  HFMA2 R4, -RZ, RZ, -25888, 53.125 ;  /* 0xf65252a4ff047431 */ /* 0x008fc400000001ff */
[----:B------:R-:W-:Y:S01]  /*9800*/  IMAD.MOV.U32 R5, RZ, RZ, 0x4d3b3b76 ;  /* 0x4d3b3b76ff057424 */ /* 0x000fe200078e00ff */
[----:B------:R-:W-:Y:S01]  /*9810*/  MOV R7, 0xceb3b37d ;  /* 0xceb3b37d00077802 */ /* 0x000fe20000000f00 */
[----:B------:R-:W-:Y:S01]  /*9820*/  IMAD.MOV.U32 R6, RZ, RZ, 0x61d6d6b7 ;  /* 0x61d6d6b7ff067424 */ /* 0x000fe200078e00ff */
[----:B-1----:R-:W-:Y:S01]  /*9830*/  MOV R13, 0x68d1d1b9 ;  /* 0x68d1d1b9000d7802 */ /* 0x002fe20000000f00 */
[----:B------:R-:W-:Y:S01]  /*9840*/  IMAD.MOV.U32 R12, RZ, RZ, -0xaacac5a ;  /* 0xf55353a6ff0c7424 */ /* 0x000fe200078e00ff */
[----:B------:R1:W-:Y:S01]  /*9850*/  STL.128 [R1+0x250], R16 ;  /* 0x0002501001007387 */ /* 0x0003e20000100c00 */
[----:B------:R-:W-:Y:S02]  /*9860*/  IMAD.MOV.U32 R15, RZ, RZ, 0x2cededc1 ;  /* 0x2cededc1ff0f7424 */ /* 0x000fe400078e00ff */
[----:B------:R-:W-:Y:S01]  /*9870*/  IMAD.MOV.U32 R14, RZ, RZ, RZ ;  /* 0x000000ffff0e7224 */ /* 0x000fe200078e00ff */
[----:B------:R3:W-:Y:S01]  /*9880*/  STL.128 [R1+0x220], R4 ;  /* 0x0002200401007387 */ /* 0x0007e20000100c00 */
[----:B--2---:R-:W-:Y:S01]  /*9890*/  IMAD.MOV.U32 R8, RZ, RZ, -0x21b5b56c ;  /* 0xde4a4a94ff087424 */ /* 0x004fe200078e00ff */
[----:B------:R-:W-:Y:S01]  /*98a0*/  MOV R9, 0xd44c4c98 ;  /* 0xd44c4c9800097802 */ /* 0x000fe20000000f00 */
[----:B------:R-:W-:Y:S01]  /*98b0*/  IMAD.MOV.U32 R10, RZ, RZ, -0x17a7a750 ;  /* 0xe85858b0ff0a7424 */ /* 0x000fe200078e00ff */
[----:B------:R2:W-:Y:S01]  /*98c0*/  STL.128 [R1+0x240], R12 ;  /* 0x0002400c01007387 */ /* 0x0005e20000100c00 */
[----:B------:R-:W-:-:S05]  /*98d0*/  IMAD.MOV.U32 R11, RZ, RZ, 0x4acfcf85 ;  /* 0x4acfcf85ff0b7424 */ /* 0x000fca00078e00ff */
[----:B------:R4:W-:Y:S01]  /*98e0*/  STL.128 [R1+0x270], R8 ;  /* 0x0002700801007387 */ /* 0x0009e20000100c00 */
[----:B-1----:R-:W-:Y:S02]  /*98f0*/  HFMA2 R18, -RZ, RZ, 83.1875, 0.231201171875 ;  /* 0x55333366ff127431 */ /* 0x002fe400000001ff */
[----:B------:R-:W-:Y:S02]  /*9900*/  IMAD.MOV.U32 R16, RZ, RZ, -0x3abcbc7a ;  /* 0xc5434386ff107424 */ /* 0x000fe400078e00ff */
[----:B------:R-:W-:Y:S02]  /*9910*/  IMAD.MOV.U32 R17, RZ, RZ, -0x28b2b266 ;  /* 0xd74d4d9aff117424 */ /* 0x000fe400078e00ff */
[----:B---3--:R-:W-:Y:S02]  /*9920*/  HFMA2 R6, -RZ, RZ, -183.75, -1.6005859375 ;  /* 0xd9bebe67ff067431 */ /* 0x008fe400000001ff */
[----:B------:R-:W-:Y:S02]  /*9930*/  IMAD.MOV.U32 R19, RZ, RZ, -0x6b7a7aef ;  /* 0x94858511ff137424 */ /* 0x000fe400078e00ff */
[----:B------:R-:W-:-:S02]  /*9940*/  IMAD.MOV.U32 R4, RZ, RZ, -0x4195952c ;  /* 0xbe6a6ad4ff047424 */ /* 0x000fc400078e00ff */
[----:B--2---:R-:W-:Y:S02]  /*9950*/  HFMA2 R12, -RZ, RZ, 4000, -37.84375 ;  /* 0x6bd0d0bbff0c7431 */ /* 0x004fe400000001ff */
[----:B------:R-:W-:Y:S01]  /*9960*/  IMAD.MOV.U32 R13, RZ, RZ, 0x2aefefc5 ;  /* 0x2aefefc5ff0d7424 */ /* 0x000fe200078e00ff */
[----:B------:R-:W-:Y:S01]  /*9970*/  MOV R15, 0x16fbfbed ;  /* 0x16fbfbed000f7802 */ /* 0x000fe20000000f00 */
[----:B------:R-:W-:Y:S01]  /*9980*/  IMAD.MOV.U32 R14, RZ, RZ, -0x1a5555b1 ;  /* 0xe5aaaa4fff0e7424 */ /* 0x000fe200078e00ff */
[----:B------:R1:W-:Y:S01]  /*9990*/  STL.128 [R1+0x290], R16 ;  /* 0x0002901001007387 */ /* 0x0003e20000100c00 */
[----:B------:R-:W-:Y:S02]  /*99a0*/  IMAD.MOV.U32 R5, RZ, RZ, 0x46cbcb8d ;  /* 0x46cbcb8dff057424 */ /* 0x000fe400078e00ff */
[----:B----4-:R-:W-:Y:S02]  /*99b0*/  HFMA2 R8, -RZ, RZ, -8832, 37 ;  /* 0xf05050a0ff087431 */ /* 0x010fe400000001ff */
[----:B------:R-:W-:Y:S01]  /*99c0*/  IMAD.MOV.U32 R9, RZ, RZ, 0x443c3c78 ;  /* 0x443c3c78ff097424 */ /* 0x000fe200078e00ff */
[----:B------:R-:W-:Y:S01]  /*99d0*/  MOV R11, 0xe3a8a84b ;  /* 0xe3a8a84b000b7802 */ /* 0x000fe20000000f00 */
[----:B------:R-:W-:Y:S01]  /*99e0*/  IMAD.MOV.U32 R10, RZ, RZ, -0x456060db ;  /* 0xba9f9f25ff0a7424 */ /* 0x000fe200078e00ff */
[----:B------:R2:W-:Y:S01]  /*99f0*/  STL.128 [R1+0x280], R12 ;  /* 0x0002800c01007387 */ /* 0x0005e20000100c00 */
[----:B------:R-:W-:-:S03]  /*9a00*/  IMAD.MOV.U32 R7, RZ, RZ, 0x4b393972 ;  /* 0x4b393972ff077424 */ /* 0x000fc600078e00ff */
[----:B------:R3:W-:Y:S04]  /*9a10*/  STL.128 [R1+0x2b0], R8 ;  /* 0x0002b00801007387 */ /* 0x0007e80000100c00 */
[----:B------:R4:W-:Y:S01]  /*9a20*/  STL.128 [R1+0x260], R4 ;  /* 0x0002600401007387 */ /* 0x0009e20000100c00 */
[----:B-1----:R-:W-:Y:S01]  /*9a30*/  IMAD.MOV.U32 R16, RZ, RZ, -0x526d6dc1 ;  /* 0xad92923fff107424 */ /* 0x002fe200078e00ff */
[----:B------:R-:W-:Y:S01]  /*9a40*/  MOV R17, 0xbc9d9d21 ;  /* 0xbc9d9d2100117802 */ /* 0x000fe20000000f00 */
[----:B------:R-:W-:Y:S02]  /*9a50*/  IMAD.MOV.U32 R18, RZ, RZ, 0x48383870 ;  /* 0x48383870ff127424 */ /* 0x000fe400078e00ff */
[----:B------:R-:W-:Y:S02]  /*9a60*/  IMAD.MOV.U32 R19, RZ, RZ, 0x4f5f5f1 ;  /* 0x04f5f5f1ff137424 */ /* 0x000fe400078e00ff */
[----:B--2---:R-:W-:-:S02]  /*9a70*/  HFMA2 R14, -RZ, RZ, -2.125, 2.25 ;  /* 0xc0404080ff0e7431 */ /* 0x004fc400000001ff */
[----:B------:R-:W-:Y:S02]  /*9a80*/  IMAD.MOV.U32 R12, RZ, RZ, -0xcaeae5e ;  /* 0xf35151a2ff0c7424 */ /* 0x000fe400078e00ff */
[----:B------:R-:W-:Y:S02]  /*9a90*/  IMAD.MOV.U32 R13, RZ, RZ, -0x15c5ca3 ;  /* 0xfea3a35dff0d7424 */ /* 0x000fe400078e00ff */
[----:B---3--:R-:W-:Y:S02]  /*9aa0*/  HFMA2 R10, -RZ, RZ, 0.0004241466522216796875, -16360 ;  /* 0x0ef3f3fdff0a7431 */ /* 0x008fe400000001ff */
[----:B------:R-:W-:Y:S01]  /*9ab0*/  IMAD.MOV.U32 R8, RZ, RZ, 0x30101020 ;  /* 0x30101020ff087424 */ /* 0x000fe200078e00ff */
[----:B------:R1:W-:Y:S01]  /*9ac0*/  STL.128 [R1+0x2d0], R16 ;  /* 0x0002d01001007387 */ /* 0x0003e20000100c00 */
[----:B------:R-:W-:Y:S01]  /*9ad0*/  IMAD.MOV.U32 R9, RZ, RZ, 0x1affffe5 ;  /* 0x1affffe5ff097424 */ /* 0x000fe200078e00ff */
[----:B----4-:R-:W-:Y:S01]  /*9ae0*/  MOV R5, 0x10f9f9e9 ;  /* 0x10f9f9e900057802 */ /* 0x010fe20000000f00 */
[----:B------:R-:W-:-:S02]  /*9af0*/  IMAD.MOV.U32 R11, RZ, RZ, 0x6dd2d2bf ;  /* 0x6dd2d2bfff0b7424 */ /* 0x000fc400078e00ff */
[----:B------:R-:W-:Y:S02]  /*9b00*/  IMAD.MOV.U32 R4, RZ, RZ, -0x30baba76 ;  /* 0xcf45458aff047424 */ /* 0x000fe400078e00ff */
[----:B------:R-:W-:Y:S01]  /*9b10*/  IMAD.MOV.U32 R6, RZ, RZ, 0x6020204 ;  /* 0x06020204ff067424 */ /* 0x000fe200078e00ff */
[----:B------:R2:W-:Y:S01]  /*9b20*/  STL.128 [R1+0x2f0], R8 ;  /* 0x0002f00801007387 */ /* 0x0005e20000100c00 */
[----:B------:R-:W-:Y:S02]  /*9b30*/  IMAD.MOV.U32 R7, RZ, RZ, -0x7e808002 ;  /* 0x817f7ffeff077424 */ /* 0x000fe400078e00ff */
[----:B------:R-:W-:-:S03]  /*9b40*/  IMAD.MOV.U32 R15, RZ, RZ, -0x757070fb ;  /* 0x8a8f8f05ff0f7424 */ /* 0x000fc600078e00ff */
[----:B------:R3:W-:Y:S01]  /*9b50*/  STL.128 [R1+0x2a0], R4 ;  /* 0x0002a00401007387 */ /* 0x0007e20000100c00 */
[----:B-1----:R-:W-:Y:S02]  /*9b60*/  HFMA2 R16, -RZ, RZ, -687.5, 495.5 ;  /* 0xe15f5fbeff107431 */ /* 0x002fe400000001ff */
[----:B------:R-:W-:Y:S01]  /*9b70*/  IMAD.MOV.U32 R17, RZ, RZ, -0x5d6868cb ;  /* 0xa2979735ff117424 */ /* 0x000fe200078e00ff */
[----:B------:R-:W-:Y:S01]  /*9b80*/  MOV R19, 0x3917172e ;  /* 0x3917172e00137802 */ /* 0x000fe20000000f00 */
[----:B------:R-:W-:Y:S01]  /*9b90*/  IMAD.MOV.U32 R18, RZ, RZ, -0x33bbbb78 ;  /* 0xcc444488ff127424 */ /* 0x000fe200078e00ff */
[----:B------:R1:W-:Y:S01]  /*9ba0*/  STL.128 [R1+0x2c0], R12 ;  /* 0x0002c00c01007387 */ /* 0x0003e20000100c00 */
[----:B--2---:R-:W-:Y:S02]  /*9bb0*/  HFMA2 R9, -RZ, RZ, -1885, 366.5 ;  /* 0xe75d5dbaff097431 */ /* 0x004fe400000001ff */
[----:B------:R-:W-:Y:S01]  /*9bc0*/  IMAD.MOV.U32 R8, RZ, RZ, -0x539b9b38 ;  /* 0xac6464c8ff087424 */ /* 0x000fe200078e00ff */
[----:B------:R2:W-:Y:S01]  /*9bd0*/  STL.128 [R1+0x310], R16 ;  /* 0x0003101001007387 */ /* 0x0005e20000100c00 */
[----:B------:R-:W-:-:S02]  /*9be0*/  IMAD.MOV.U32 R10, RZ, RZ, 0x2b191932 ;  /* 0x2b191932ff0a7424 */ /* 0x000fc400078e00ff */
[----:B------:R-:W-:Y:S02]  /*9bf0*/  IMAD.MOV.U32 R11, RZ, RZ, -0x6a8c8c1a ;  /* 0x957373e6ff0b7424 */ /* 0x000fe400078e00ff */
[----:B---3--:R-:W-:Y:S02]  /*9c00*/  HFMA2 R4, -RZ, RZ, -495, -1.0966796875 ;  /* 0xdfbcbc63ff047431 */ /* 0x008fe400000001ff */
[----:B------:R-:W-:Y:S01]  /*9c10*/  IMAD.MOV.U32 R5, RZ, RZ, -0x3e494989 ;  /* 0xc1b6b677ff057424 */ /* 0x000fe200078e00ff */
[----:B------:R-:W-:Y:S01]  /*9c20*/  MOV R7, 0x63212142 ;  /* 0x6321214200077802 */ /* 0x000fe20000000f00 */
[----:B------:R-:W-:Y:S01]  /*9c30*/  IMAD.MOV.U32 R6, RZ, RZ, 0x75dadaaf ;  /* 0x75dadaafff067424 */ /* 0x000fe200078e00ff */
[----:B------:R3:W-:Y:S01]  /*9c40*/  STL.128 [R1+0x330], R8 ;  /* 0x0003300801007387 */ /* 0x0007e20000100c00 */
[----:B-1----:R-:W-:Y:S01]  /*9c50*/  IMAD.MOV.U32 R12, RZ, RZ, 0x4ccdcd81 ;  /* 0x4ccdcd81ff0c7424 */ /* 0x002fe200078e00ff */
[----:B------:R-:W-:Y:S01]  /*9c60*/  MOV R13, 0x140c0c18 ;  /* 0x140c0c18000d7802 */ /* 0x000fe20000000f00 */
[----:B------:R-:W-:Y:S01]  /*9c70*/  IMAD.MOV.U32 R14, RZ, RZ, 0x35131326 ;  /* 0x35131326ff0e7424 */ /* 0x000fe200078e00ff */
[----:B------:R1:W-:Y:S01]  /*9c80*/  STL.128 [R1+0x2e0], R4 ;  /* 0x0002e00401007387 */ /* 0x0003e20000100c00 */
[----:B------:R-:W-:-:S02]  /*9c90*/  IMAD.MOV.U32 R15, RZ, RZ, 0x2fececc3 ;  /* 0x2fececc3ff0f7424 */ /* 0x000fc400078e00ff */
[----:B--2---:R-:W-:Y:S02]  /*9ca0*/  HFMA2 R18, -RZ, RZ, -0.05908203125, -0.000516414642333984375 ;  /* 0xab90903bff127431 */ /* 0x004fe400000001ff */
[----:B------:R-:W-:Y:S01]  /*9cb0*/  IMAD.MOV.U32 R16, RZ, RZ, 0x66222244 ;  /* 0x66222244ff107424 */ /* 0x000fe200078e00ff */
[----:B------:R2:W-:Y:S01]  /*9cc0*/  STL.128 [R1+0x300], R12 ;  /* 0x0003000c01007387 */ /* 0x0005e20000100c00 */
[----:B------:R-:W-:Y:S02]  /*9cd0*/  IMAD.MOV.U32 R17, RZ, RZ, 0x7e2a2a54 ;  /* 0x7e2a2a54ff117424 */ /* 0x000fe400078e00ff */
[----:B------:R-:W-:Y:S02]  /*9ce0*/  IMAD.MOV.U32 R19, RZ, RZ, -0x7c7777f5 ;  /* 0x8388880bff137424 */ /* 0x000fe400078e00ff */
[----:B---3--:R-:W-:Y:S02]  /*9cf0*/  HFMA2 R8, -RZ, RZ, 48064, -425.75 ;  /* 0x79dedea7ff087431 */ /* 0x008fe400000001ff */
[----:B------:R-:W-:Y:S01]  /*9d00*/  IMAD.MOV.U32 R9, RZ, RZ, -0x1da1a144 ;  /* 0xe25e5ebcff097424 */ /* 0x000fe200078e00ff */
[----:B------:R-:W-:Y:S01]  /*9d10*/  MOV R11, 0x76dbdbad ;  /* 0x76dbdbad000b7802 */ /* 0x000fe20000000f00 */
[----:B------:R-:W-:Y:S01]  /*9d20*/  IMAD.MOV.U32 R10, RZ, RZ, 0x1d0b0b16 ;  /* 0x1d0b0b16ff0a7424 */ /* 0x000fe200078e00ff */
[----:B------:R3:W-:Y:S01]  /*9d30*/  STL.128 [R1+0x350], R16 ;  /* 0x0003501001007387 */ /* 0x0007e20000100c00 */
[----:B-1----:R-:W-:Y:S01]  /*9d40*/  IMAD.MOV.U32 R4, RZ, RZ, 0x57c4c493 ;  /* 0x57c4c493ff047424 */ /* 0x002fe200078e00ff */
[----:B------:R-:W-:Y:S01]  /*9d50*/  MOV R6, 0x827e7efc ;  /* 0x827e7efc00067802 */ /* 0x000fe20000000f00 */
[----:B------:R-:W-:Y:S01]  /*9d60*/  IMAD.MOV.U32 R5, RZ, RZ, -0xd5858ab ;  /* 0xf2a7a755ff057424 */ /* 0x000fe200078e00ff */
[----:B------:R1:W-:Y:S01]  /*9d70*/  STL.128 [R1+0x370], R8 ;  /* 0x0003700801007387 */ /* 0x0003e20000100c00 */
[----:B------:R-:W-:Y:S01]  /*9d80*/  IMAD.MOV.U32 R7, RZ, RZ, 0x473d3d7a ;  /* 0x473d3d7aff077424 */ /* 0x000fe200078e00ff */
[----:B--2---:R-:W-:Y:S01]  /*9d90*/  MOV R12, 0xa06060c0 ;  /* 0xa06060c0000c7802 */ /* 0x004fe20000000f00 */
[----:B------:R-:W-:Y:S01]  /*9da0*/  IMAD.MOV.U32 R13, RZ, RZ, -0x677e7ee7 ;  /* 0x98818119ff0d7424 */ /* 0x000fe200078e00ff */
[----:B------:R-:W-:Y:S01]  /*9db0*/  MOV R15, 0x7fdcdca3 ;  /* 0x7fdcdca3000f7802 */ /* 0x000fe20000000f00 */
[----:B------:R-:W-:Y:S01]  /*9dc0*/  IMAD.MOV.U32 R14, RZ, RZ, -0x2eb0b062 ;  /* 0xd14f4f9eff0e7424 */ /* 0x000fe200078e00ff */
[----:B------:R2:W-:Y:S04]  /*9dd0*/  STL.128 [R1+0x320], R4 ;  /* 0x0003200401007387 */ /* 0x0005e80000100c00 */
[----:B------:R4:W-:Y:S01]  /*9de0*/  STL.128 [R1+0x340], R12 ;  /* 0x0003400c01007387 */ /* 0x0009e20000100c00 */
[----:B---3--:R-:W-:Y:S01]  /*9df0*/  IMAD.MOV.U32 R16, RZ, RZ, -0x24b6b66e ;  /* 0xdb494992ff107424 */ /* 0x008fe200078e00ff */
[----:B------:R-:W-:Y:S01]  /*9e00*/  MOV R17, 0xa06060c ;  /* 0x0a06060c00117802 */ /* 0x000fe20000000f00 */
[----:B------:R-:W-:-:S02]  /*9e10*/  IMAD.MOV.U32 R18, RZ, RZ, 0x6c242448 ;  /* 0x6c242448ff127424 */ /* 0x000fc400078e00ff */
[----:B------:R-:W-:Y:S02]  /*9e20*/  IMAD.MOV.U32 R19, RZ, RZ, -0x1ba3a348 ;  /* 0xe45c5cb8ff137424 */ /* 0x000fe400078e00ff */
[----:B-1----:R-:W-:Y:S02]  /*9e30*/  HFMA2 R10, -RZ, RZ, 0.4931640625, -1235 ;  /* 0x37e4e4d3ff0a7431 */ /* 0x002fe400000001ff */
[----:B------:R-:W-:Y:S02]  /*9e40*/  IMAD.MOV.U32 R8, RZ, RZ, -0x576e6ec7 ;  /* 0xa8919139ff087424 */ /* 0x000fe400078e00ff */
[----:B------:R-:W-:Y:S01]  /*9e50*/  IMAD.MOV.U32 R9, RZ, RZ, -0x5b6a6acf ;  /* 0xa4959531ff097424 */ /* 0x000fe200078e00ff */
[----:B------:R1:W-:Y:S01]  /*9e60*/  STL.128 [R1+0x390], R16 ;  /* 0x0003901001007387 */ /* 0x0003e20000100c00 */
[----:B------:R-:W-:Y:S01]  /*9e70*/  IMAD.MOV.U32 R11, RZ, RZ, -0x7486860e ;  /* 0x8b7979f2ff0b7424 */ /* 0x000fe200078e00ff */
[----:B--2---:R-:W-:Y:S01]  /*9e80*/  MOV R5, 0x29eeeec7 ;  /* 0x29eeeec700057802 */ /* 0x004fe20000000f00 */
[----:B------:R-:W-:-:S02]  /*9e90*/  IMAD.MOV.U32 R4, RZ, RZ, -0x35b9b974 ;  /* 0xca46468cff047424 */ /* 0x000fc400078e00ff */
[----:B------:R-:W-:Y:S02]  /*9ea0*/  IMAD.MOV.U32 R6, RZ, RZ, -0x2c474795 ;  /* 0xd3b8b86bff067424 */ /* 0x000fe400078e00ff */
[----:B----4-:R-:W-:Y:S02]  /*9eb0*/  HFMA2 R14, -RZ, RZ, 24.90625, 0.806640625 ;  /* 0x4e3a3a74ff0e7431 */ /* 0x010fe400000001ff */
[----:B------:R-:W-:Y:S01]  /*9ec0*/  IMAD.MOV.U32 R7, RZ, RZ, 0x3c141428 ;  /* 0x3c141428ff077424 */ /* 0x000fe200078e00ff */
[----:B------:R2:W-:Y:S01]  /*9ed0*/  STL.128 [R1+0x3b0], R8 ;  /* 0x0003b00801007387 */ /* 0x0005e20000100c00 */
[----:B------:R-:W-:Y:S02]  /*9ee0*/  IMAD.MOV.U32 R12, RZ, RZ, 0x3be0e0db ;  /* 0x3be0e0dbff0c7424 */ /* 0x000fe400078e00ff */
[----:B------:R-:W-:Y:S01]  /*9ef0*/  IMAD.MOV.U32 R13, RZ, RZ, 0x56323264 ;  /* 0x56323264ff0d7424 */ /* 0x000fe200078e00ff */
[----:B------:R3:W-:Y:S01]  /*9f00*/  STL.128 [R1+0x360], R4 ;  /* 0x0003600401007387 */ /* 0x0007e20000100c00 */
[----:B------:R-:W-:-:S02]  /*9f10*/  IMAD.MOV.U32 R15, RZ, RZ, 0x1e0a0a14 ;  /* 0x1e0a0a14ff0f7424 */ /* 0x000fc400078e00ff */
[----:B-1----:R-:W-:Y:S02]  /*9f20*/  HFMA2 R16, -RZ, RZ, -0.0002777576446533203125, -0.0003054141998291015625 ;  /* 0x8c8d8d01ff107431 */ /* 0x002fe400000001ff */
[----:B------:R-:W-:Y:S01]  /*9f30*/  IMAD.MOV.U32 R17, RZ, RZ, 0x64d5d5b1 ;  /* 0x64d5d5b1ff117424 */ /* 0x000fe200078e00ff */
[----:B------:R1:W-:Y:S01]  /*9f40*/  STL.128 [R1+0x380], R12 ;  /* 0x0003800c01007387 */ /* 0x0003e20000100c00 */
[----:B------:R-:W-:Y:S01]  /*9f50*/  IMAD.MOV.U32 R18, RZ, RZ, -0x2db1b164 ;  /* 0xd24e4e9cff127424 */ /* 0x000fe200078e00ff */
[----:B------:R-:W-:Y:S01]  /*9f60*/  MOV R19, 0xe0a9a949 ;  /* 0xe0a9a94900137802 */ /* 0x000fe20000000f00 */
[----:B--2---:R-:W-:Y:S01]  /*9f70*/  IMAD.MOV.U32 R8, RZ, RZ, -0x509a9a36 ;  /* 0xaf6565caff087424 */ /* 0x004fe200078e00ff */
[----:B------:R-:W-:Y:S01]  /*9f80*/  MOV R9, 0x8e7a7af4 ;  /* 0x8e7a7af400097802 */ /* 0x000fe20000000f00 */
[----:B------:R-:W-:Y:S02]  /*9f90*/  IMAD.MOV.U32 R10, RZ, RZ, -0x165151b9 ;  /* 0xe9aeae47ff0a7424 */ /* 0x000fe400078e00ff */
[----:B------:R2:W-:Y:S01]  /*9fa0*/  STL.128 [R1+0x3d0], R16 ;  /* 0x0003d01001007387 */ /* 0x0005e20000100c00 */
[----:B---3--:R-:W-:-:S02]  /*9fb0*/  HFMA2 R4, -RZ, RZ, 368.5, -3.310546875 ;  /* 0x5dc2c29fff047431 */ /* 0x008fc400000001ff */
[----:B------:R-:W-:Y:S01]  /*9fc0*/  IMAD.MOV.U32 R11, RZ, RZ, 0x18080810 ;  /* 0x18080810ff0b7424 */ /* 0x000fe200078e00ff */
[----:B------:R-:W-:Y:S01]  /*9fd0*/  MOV R7, 0xa66262c4 ;  /* 0xa66262c400077802 */ /* 0x000fe20000000f00 */
[----:B------:R-:W-:Y:S02]  /*9fe0*/  IMAD.MOV.U32 R5, RZ, RZ, 0x6ed3d3bd ;  /* 0x6ed3d3bdff057424 */ /* 0x000fe400078e00ff */
[----:B------:R-:W-:Y:S01]  /*9ff0*/  IMAD.MOV.U32 R6, RZ, RZ, -0x105353bd ;  /* 0xefacac43ff067424 */ /* 0x000fe200078e00ff */
[----:B-1----:R-:W-:Y:S01]  /*a000*/  MOV R13, 0x43c8c88b ;  /* 0x43c8c88b000d7802 */ /* 0x002fe20000000f00 */
[----:B------:R-:W-:Y:S01]  /*a010*/  IMAD.MOV.U32 R12, RZ, RZ, 0x32e7e7d5 ;  /* 0x32e7e7d5ff0c7424 */ /* 0x000fe200078e00ff */
[----:B------:R1:W-:Y:S01]  /*a020*/  STL.128 [R1+0x3f0], R8 ;  /* 0x0003f00801007387 */ /* 0x0003e20000100c00 */
[----:B------:R-:W-:Y:S02]  /*a030*/  IMAD.MOV.U32 R14, RZ, RZ, 0x5937376e ;  /* 0x5937376eff0e7424 */ /* 0x000fe400078e00ff */
[----:B------:R-:W-:Y:S01]  /*a040*/  IMAD.MOV.U32 R15, RZ, RZ, -0x48929226 ;  /* 0xb76d6ddaff0f7424 */ /* 0x000fe200078e00ff */
[----:B------:R3:W-:Y:S01]  /*a050*/  STL.128 [R1+0x3a0], R4 ;  /* 0x0003a00401007387 */ /* 0x0007e20000100c00 */
[----:B--2---:R-:W-:-:S03]  /*a060*/  HFMA2 R18, -RZ, RZ, -7.703125, -0.278076171875 ;  /* 0xc7b4b473ff127431 */ /* 0x004fc600000001ff */
[----:B------:R2:W-:Y:S01]  /*a070*/  STL.128 [R1+0x3c0], R12 ;  /* 0x0003c00c01007387 */ /* 0x0005e20000100c00 */
[----:B------:R-:W-:Y:S02]  /*a080*/  IMAD.MOV.U32 R16, RZ, RZ, 0x241c1c38 ;  /* 0x241c1c38ff107424 */ /* 0x000fe400078e00ff */
[----:B------:R-:W-:Y:S02]  /*a090*/  IMAD.MOV.U32 R17, RZ, RZ, -0xe5959a9 ;  /* 0xf1a6a657ff117424 */ /* 0x000fe400078e00ff */
[----:B------:R-:W-:Y:S02]  /*a0a0*/  IMAD.MOV.U32 R19, RZ, RZ, 0x51c6c697 ;  /* 0x51c6c697ff137424 */ /* 0x000fe400078e00ff */
[----:B-1----:R-:W-:Y:S02]  /*a0b0*/  HFMA2 R8, -RZ, RZ, -338.75, 15.171875 ;  /* 0xdd4b4b96ff087431 */ /* 0x002fe400000001ff */
[----:B------:R-:W-:Y:S01]  /*a0c0*/  IMAD.MOV.U32 R9, RZ, RZ, -0x2342429f ;  /* 0xdcbdbd61ff097424 */ /* 0x000fe200078e00ff */
[----:B------:R-:W-:Y:S01]  /*a0d0*/  MOV R11, 0x858a8a0f ;  /* 0x858a8a0f000b7802 */ /* 0x000fe20000000f00 */
[----:B------:R-:W-:-:S02]  /*a0e0*/  IMAD.MOV.U32 R10, RZ, RZ, -0x797474f3 ;  /* 0x868b8b0dff0a7424 */ /* 0x000fc400078e00ff */
[----:B---3--:R-:W-:Y:S02]  /*a0f0*/  HFMA2 R6, -RZ, RZ, 0.0001213550567626953125, -20272 ;  /* 0x07f4f4f3ff067431 */ /* 0x008fe400000001ff */
[----:B------:R-:W-:Y:S01]  /*a100*/  IMAD.MOV.U32 R4, RZ, RZ, -0x4b939328 ;  /* 0xb46c6cd8ff047424 */ /* 0x000fe200078e00ff */
[----:B------:R1:W-:Y:S01]  /*a110*/  STL.128 [R1+0x410], R16 ;  /* 0x0004101001007387 */ /* 0x0003e20000100c00 */
[----:B------:R-:W-:Y:S02]  /*a120*/  IMAD.MOV.U32 R5, RZ, RZ, -0x5a9a954 ;  /* 0xfa5656acff057424 */ /* 0x000fe400078e00ff */
[----:B--2---:R-:W-:Y:S02]  /*a130*/  HFMA2 R12, -RZ, RZ, -91.625, -0.80419921875 ;  /* 0xd5baba6fff0c7431 */ /* 0x004fe400000001ff */
[----:B------:R-:W-:Y:S01]  /*a140*/  IMAD.MOV.U32 R13, RZ, RZ, -0x77878710 ;  /* 0x887878f0ff0d7424 */ /* 0x000fe200078e00ff */
[----:B------:R-:W-:Y:S01]  /*a150*/  MOV R15, 0x722e2e5c ;  /* 0x722e2e5c000f7802 */ /* 0x000fe20000000f00 */
[----:B------:R-:W-:Y:S01]  /*a160*/  IMAD.MOV.U32 R14, RZ, RZ, 0x6f25254a ;  /* 0x6f25254aff0e7424 */ /* 0x000fe200078e00ff */
        /* <DEDUP_REMOVED lines=8> */
[----:B--2---:R-:W-:-:S02]  /*a1f0*/  HFMA2 R10, -RZ, RZ, 0.0277862548828125, 0.00510406494140625 ;  /* 0x271d1d3aff0a7431 */ /* 0x004fc400000001ff */
[----:B------:R-:W-:Y:S02]  /*a200*/  IMAD.MOV.U32 R8, RZ, RZ, -0x6e7979e9 ;  /* 0x91868617ff087424 */ /* 0x000fe400078e00ff */
[----:B------:R-:W-:Y:S02]  /*a210*/  IMAD.MOV.U32 R9, RZ, RZ, 0x58c1c199 ;  /* 0x58c1c199ff097424 */ /* 0x000fe400078e00ff */
[----:B---3--:R-:W-:Y:S02]  /*a220*/  HFMA2 R14, -RZ, RZ, -4.70703125, -0.340087890625 ;  /* 0xc4b5b571ff0e7431 */ /* 0x008fe400000001ff */
[----:B------:R-:W-:Y:S01]  /*a230*/  IMAD.MOV.U32 R12, RZ, RZ, -0x6f8f8f20 ;  /* 0x907070e0ff0c7424 */ /* 0x000fe200078e00ff */
[----:B------:R1:W-:Y:S01]  /*a240*/  STL.128 [R1+0x450], R16 ;  /* 0x0004501001007387 */ /* 0x0003e20000100c00 */
[----:B------:R-:W-:Y:S01]  /*a250*/  IMAD.MOV.U32 R13, RZ, RZ, 0x423e3e7c ;  /* 0x423e3e7cff0d7424 */ /* 0x000fe200078e00ff */
[----:B----4-:R-:W-:Y:S01]  /*a260*/  MOV R5, 0x7cdddda1 ;  /* 0x7cdddda100057802 */ /* 0x010fe20000000f00 */
[----:B------:R-:W-:-:S02]  /*a270*/  IMAD.MOV.U32 R4, RZ, RZ, 0x23e8e8cb ;  /* 0x23e8e8cbff047424 */ /* 0x000fc400078e00ff */
[----:B------:R-:W-:Y:S02]  /*a280*/  IMAD.MOV.U32 R6, RZ, RZ, -0x638b8b18 ;  /* 0x9c7474e8ff067424 */ /* 0x000fe400078e00ff */
[----:B------:R-:W-:Y:S02]  /*a290*/  IMAD.MOV.U32 R7, RZ, RZ, 0x211f1f3e ;  /* 0x211f1f3eff077424 */ /* 0x000fe400078e00ff */
[----:B------:R-:W-:Y:S02]  /*a2a0*/  IMAD.MOV.U32 R15, RZ, RZ, -0x55999934 ;  /* 0xaa6666ccff0f7424 */ /* 0x000fe400078e00ff */
[----:B------:R-:W-:Y:S01]  /*a2b0*/  IMAD.MOV.U32 R11, RZ, RZ, -0x466161d9 ;  /* 0xb99e9e27ff0b7424 */ /* 0x000fe200078e00ff */
[----:B------:R2:W-:Y:S01]  /*a2c0*/  STL.128 [R1+0x420], R4 ;  /* 0x0004200401007387 */ /* 0x0005e20000100c00 */
[----:B-1----:R-:W-:-:S03]  /*a2d0*/  HFMA2 R16, -RZ, RZ, -0.92626953125, 2980 ;  /* 0xbb6969d2ff107431 */ /* 0x002fc600000001ff */
[----:B------:R1:W-:Y:S01]  /*a2e0*/  STL.128 [R1+0x440], R12 ;  /* 0x0004400c01007387 */ /* 0x0003e20000100c00 */
[----:B------:R-:W-:Y:S01]  /*a2f0*/  IMAD.MOV.U32 R17, RZ, RZ, 0x70d9d9a9 ;  /* 0x70d9d9a9ff117424 */ /* 0x000fe200078e00ff */
[----:B------:R-:W-:Y:S01]  /*a300*/  MOV R19, 0xa7949433 ;  /* 0xa794943300137802 */ /* 0x000fe20000000f00 */
[----:B------:R-:W-:Y:S01]  /*a310*/  IMAD.MOV.U32 R18, RZ, RZ, -0x767171f9 ;  /* 0x898e8e07ff127424 */ /* 0x000fe200078e00ff */
[----:B------:R3:W-:Y:S04]  /*a320*/  STL.128 [R1+0x470], R8 ;  /* 0x0004700801007387 */ /* 0x0007e80000100c00 */
[----:B------:R4:W-:Y:S01]  /*a330*/  STL.128 [R1+0x490], R16 ;  /* 0x0004901001007387 */ /* 0x0009e20000100c00 */
[----:B--2---:R-:W-:Y:S02]  /*a340*/  HFMA2 R4, -RZ, RZ, -0.01441192626953125, 737 ;  /* 0xa36161c2ff047431 */ /* 0x004fe400000001ff */
[----:B------:R-:W-:Y:S01]  /*a350*/  IMAD.MOV.U32 R5, RZ, RZ, 0x5f35356a ;  /* 0x5f35356aff057424 */ /* 0x000fe200078e00ff */
[----:B------:R-:W-:Y:S01]  /*a360*/  MOV R7, 0xd0b9b969 ;  /* 0xd0b9b96900077802 */ /* 0x000fe20000000f00 */
[----:B------:R-:W-:-:S02]  /*a370*/  IMAD.MOV.U32 R6, RZ, RZ, -0x6a8a852 ;  /* 0xf95757aeff067424 */ /* 0x000fc400078e00ff */
[----:B-1----:R-:W-:Y:S01]  /*a380*/  IMAD.MOV.U32 R12, RZ, RZ, 0x38e1e1d9 ;  /* 0x38e1e1d9ff0c7424 */ /* 0x002fe200078e00ff */
[----:B------:R-:W-:Y:S01]  /*a390*/  MOV R13, 0x13f8f8eb ;  /* 0x13f8f8eb000d7802 */ /* 0x000fe20000000f00 */
[----:B------:R-:W-:Y:S01]  /*a3a0*/  IMAD.MOV.U32 R14, RZ, RZ, -0x4c6767d5 ;  /* 0xb398982bff0e7424 */ /* 0x000fe200078e00ff */
[----:B------:R1:W-:Y:S01]  /*a3b0*/  STL.128 [R1+0x460], R4 ;  /* 0x0004600401007387 */ /* 0x0003e20000100c00 */
[----:B------:R-:W-:Y:S01]  /*a3c0*/  IMAD.MOV.U32 R15, RZ, RZ, 0x33111122 ;  /* 0x33111122ff0f7424 */ /* 0x000fe200078e00ff */
[----:B---3--:R-:W-:Y:S01]  /*a3d0*/  MOV R9, 0xff5555aa ;  /* 0xff5555aa00097802 */ /* 0x008fe20000000f00 */
[----:B------:R-:W-:Y:S02]  /*a3e0*/  IMAD.MOV.U32 R8, RZ, RZ, 0x49cece87 ;  /* 0x49cece87ff087424 */ /* 0x000fe400078e00ff */
[----:B------:R-:W-:Y:S01]  /*a3f0*/  IMAD.MOV.U32 R10, RZ, RZ, 0x78282850 ;  /* 0x78282850ff0a7424 */ /* 0x000fe200078e00ff */
[----:B------:R2:W-:Y:S01]  /*a400*/  STL.128 [R1+0x480], R12 ;  /* 0x0004800c01007387 */ /* 0x0005e20000100c00 */
[----:B------:R-:W-:-:S02]  /*a410*/  IMAD.MOV.U32 R11, RZ, RZ, 0x7adfdfa5 ;  /* 0x7adfdfa5ff0b7424 */ /* 0x000fc400078e00ff */
[----:B----4-:R-:W-:Y:S02]  /*a420*/  HFMA2 R18, -RZ, RZ, -6.2578125, 3.2578125 ;  /* 0xc6424284ff127431 */ /* 0x010fe400000001ff */
[----:B------:R-:W-:Y:S02]  /*a430*/  IMAD.MOV.U32 R16, RZ, RZ, -0x2540409b ;  /* 0xdabfbf65ff107424 */ /* 0x000fe400078e00ff */
[----:B------:R-:W-:Y:S01]  /*a440*/  IMAD.MOV.U32 R17, RZ, RZ, 0x31e6e6d7 ;  /* 0x31e6e6d7ff117424 */ /* 0x000fe200078e00ff */
[----:B------:R3:W-:Y:S01]  /*a450*/  STL.128 [R1+0x4b0], R8 ;  /* 0x0004b00801007387 */ /* 0x0007e20000100c00 */
[----:B------:R-:W-:Y:S02]  /*a460*/  IMAD.MOV.U32 R19, RZ, RZ, -0x47979730 ;  /* 0xb86868d0ff137424 */ /* 0x000fe400078e00ff */
[----:B-1----:R-:W-:Y:S02]  /*a470*/  HFMA2 R6, -RZ, RZ, -0.000796794891357421875, -0.00010806322097778320312 ;  /* 0x92878715ff067431 */ /* 0x002fe400000001ff */
[----:B------:R-:W-:Y:S01]  /*a480*/  IMAD.MOV.U32 R4, RZ, RZ, -0x496464d3 ;  /* 0xb69b9b2dff047424 */ /* 0x000fe200078e00ff */
[----:B------:R1:W-:Y:S01]  /*a490*/  STL.128 [R1+0x4d0], R16 ;  /* 0x0004d01001007387 */ /* 0x0003e20000100c00 */
[----:B------:R-:W-:-:S02]  /*a4a0*/  IMAD.MOV.U32 R5, RZ, RZ, 0x221e1e3c ;  /* 0x221e1e3cff057424 */ /* 0x000fc400078e00ff */
[----:B------:R-:W-:Y:S02]  /*a4b0*/  IMAD.MOV.U32 R7, RZ, RZ, 0x20e9e9c9 ;  /* 0x20e9e9c9ff077424 */ /* 0x000fe400078e00ff */
[----:B--2---:R-:W-:Y:S02]  /*a4c0*/  HFMA2 R12, -RZ, RZ, -0.00046062469482421875, -0.0002448558807373046875 ;  /* 0x8f8c8c03ff0c7431 */ /* 0x004fe400000001ff */
[----:B------:R-:W-:Y:S01]  /*a4d0*/  IMAD.MOV.U32 R13, RZ, RZ, -0x75e5ea7 ;  /* 0xf8a1a159ff0d7424 */ /* 0x000fe200078e00ff */
[----:B------:R-:W-:Y:S01]  /*a4e0*/  MOV R15, 0x170d0d1a ;  /* 0x170d0d1a000f7802 */ /* 0x000fe20000000f00 */
[----:B------:R-:W-:Y:S01]  /*a4f0*/  IMAD.MOV.U32 R14, RZ, RZ, -0x7f7676f7 ;  /* 0x80898909ff0e7424 */ /* 0x000fe200078e00ff */
[----:B------:R2:W-:Y:S01]  /*a500*/  STL.128 [R1+0x4a0], R4 ;  /* 0x0004a00401007387 */ /* 0x0005e20000100c00 */
[----:B---3--:R-:W-:Y:S02]  /*a510*/  HFMA2 R8, -RZ, RZ, -15.375, -0.1400146484375 ;  /* 0xcbb0b07bff087431 */ /* 0x008fe400000001ff */
[----:B------:R-:W-:Y:S01]  /*a520*/  IMAD.MOV.U32 R9, RZ, RZ, -0x3abab58 ;  /* 0xfc5454a8ff097424 */ /* 0x000fe200078e00ff */
[----:B------:R-:W-:Y:S01]  /*a530*/  MOV R11, 0x3a16162c ;  /* 0x3a16162c000b7802 */ /* 0x000fe20000000f00 */
[----:B------:R-:W-:Y:S01]  /*a540*/  IMAD.MOV.U32 R10, RZ, RZ, -0x29444493 ;  /* 0xd6bbbb6dff0a7424 */ /* 0x000fe200078e00ff */
[----:B------:R3:W-:Y:S01]  /*a550*/  STL.128 [R1+0x4c0], R12 ;  /* 0x0004c00c01007387 */ /* 0x0007e20000100c00 */
[----:B-1----:R-:W-:Y:S01]  /*a560*/  IMAD.MOV.U32 R16, RZ, RZ, -0xd0d00f3 ;  /* 0xf2f2ff0dff107424 */ /* 0x002fe200078e00ff */
[----:B------:R-:W-:Y:S01]  /*a570*/  MOV R17, 0x6b6bd6bd ;  /* 0x6b6bd6bd00117802 */ /* 0x000fe20000000f00 */
[----:B------:R-:W-:Y:S01]  /*a580*/  IMAD.MOV.U32 R18, RZ, RZ, 0x6f6fdeb1 ;  /* 0x6f6fdeb1ff127424 */ /* 0x000fe200078e00ff */
[----:B------:R1:W-:Y:S01]  /*a590*/  STL.128 [R1+0x4f0], R8 ;  /* 0x0004f00801007387 */ /* 0x0003e20000100c00 */
[----:B------:R-:W-:-:S02]  /*a5a0*/  IMAD.MOV.U32 R19, RZ, RZ, -0x3a3a6eac ;  /* 0xc5c59154ff137424 */ /* 0x000fc400078e00ff */
[----:B--2---:R-:W-:Y:S01]  /*a5b0*/  IMAD.MOV.U32 R4, RZ, RZ, -0x3cbebe7e ;  /* 0xc3414182ff047424 */ /* 0x004fe200078e00ff */
[----:B------:R-:W-:Y:S01]  /*a5c0*/  MOV R5, 0xb0999929 ;  /* 0xb099992900057802 */ /* 0x000fe20000000f00 */
[----:B------:R-:W-:Y:S01]  /*a5d0*/  IMAD.MOV.U32 R6, RZ, RZ, 0x772d2d5a ;  /* 0x772d2d5aff067424 */ /* 0x000fe200078e00ff */
[----:B------:R2:W-:Y:S01]  /*a5e0*/  STL.128 [R1+0x510], R16 ;  /* 0x0005101001007387 */ /* 0x0005e20000100c00 */
[----:B------:R-:W-:Y:S02]  /*a5f0*/  IMAD.MOV.U32 R7, RZ, RZ, 0x110f0f1e ;  /* 0x110f0f1eff077424 */ /* 0x000fe400078e00ff */
[----:B---3--:R-:W-:Y:S02]  /*a600*/  HFMA2 R14, -RZ, RZ, 30576, -6756 ;  /* 0x7777ee99ff0e7431 */ /* 0x008fe400000001ff */
[----:B------:R-:W-:Y:S02]  /*a610*/  IMAD.MOV.U32 R12, RZ, RZ, 0x6363c6a5 ;  /* 0x6363c6a5ff0c7424 */ /* 0x000fe400078e00ff */
[----:B------:R-:W-:Y:S01]  /*a620*/  IMAD.MOV.U32 R13, RZ, RZ, 0x7c7cf884 ;  /* 0x7c7cf884ff0d7424 */ /* 0x000fe200078e00ff */
[----:B------:R3:W-:Y:S01]  /*a630*/  STL.128 [R1+0x4e0], R4 ;  /* 0x0004e00401007387 */ /* 0x0007e20000100c00 */
[----:B-1----:R-:W-:-:S02]  /*a640*/  HFMA2 R10, -RZ, RZ, -0.059906005859375, 23.59375 ;  /* 0xabab4de6ff0a7431 */ /* 0x002fc400000001ff */
[----:B------:R-:W-:Y:S02]  /*a650*/  IMAD.MOV.U32 R15, RZ, RZ, 0x7b7bf68d ;  /* 0x7b7bf68dff0f7424 */ /* 0x000fe400078e00ff */
[----:B------:R-:W-:Y:S02]  /*a660*/  IMAD.MOV.U32 R8, RZ, RZ, -0x10118e7 ;  /* 0xfefee719ff087424 */ /* 0x000fe400078e00ff */
[----:B------:R-:W-:Y:S01]  /*a670*/  IMAD.MOV.U32 R9, RZ, RZ, -0x28284a9e ;  /* 0xd7d7b562ff097424 */ /* 0x000fe200078e00ff */
[----:B------:R1:W-:Y:S01]  /*a680*/  STL.128 [R1+0x500], R12 ;  /* 0x0005000c01007387 */ /* 0x0003e20000100c00 */
[----:B------:R-:W-:Y:S02]  /*a690*/  IMAD.MOV.U32 R11, RZ, RZ, 0x7676ec9a ;  /* 0x7676ec9aff0b7424 */ /* 0x000fe400078e00ff */
[----:B--2---:R-:W-:Y:S02]  /*a6a0*/  HFMA2 R16, -RZ, RZ, -57152, -7252 ;  /* 0xfafaef15ff107431 */ /* 0x004fe400000001ff */
[----:B------:R-:W-:Y:S01]  /*a6b0*/  IMAD.MOV.U32 R17, RZ, RZ, 0x5959b2eb ;  /* 0x5959b2ebff117424 */ /* 0x000fe200078e00ff */
[----:B------:R-:W-:Y:S01]  /*a6c0*/  MOV R19, 0xf0f0fb0b ;  /* 0xf0f0fb0b00137802 */ /* 0x000fe20000000f00 */
[----:B------:R-:W-:Y:S01]  /*a6d0*/  IMAD.MOV.U32 R18, RZ, RZ, 0x47478ec9 ;  /* 0x47478ec9ff127424 */ /* 0x000fe200078e00ff */
[----:B------:R2:W-:Y:S01]  /*a6e0*/  STL.128 [R1+0x530], R8 ;  /* 0x0005300801007387 */ /* 0x0005e20000100c00 */
[----:B---3--:R-:W-:-:S02]  /*a6f0*/  HFMA2 R4, -RZ, RZ, 0.130859375, 552 ;  /* 0x30306050ff047431 */ /* 0x008fc400000001ff */
[----:B------:R-:W-:Y:S01]  /*a700*/  IMAD.MOV.U32 R5, RZ, RZ, 0x1010203 ;  /* 0x01010203ff057424 */ /* 0x000fe200078e00ff */
[----:B------:R-:W-:Y:S01]  /*a710*/  MOV R7, 0x2b2b567d ;  /* 0x2b2b567d00077802 */ /* 0x000fe20000000f00 */
[----:B------:R-:W-:Y:S01]  /*a720*/  IMAD.MOV.U32 R6, RZ, RZ, 0x6767cea9 ;  /* 0x6767cea9ff067424 */ /* 0x000fe200078e00ff */
[----:B------:R3:W-:Y:S01]  /*a730*/  STL.128 [R1+0x550], R16 ;  /* 0x0005501001007387 */ /* 0x0007e20000100c00 */
[----:B-1----:R-:W-:Y:S01]  /*a740*/  IMAD.MOV.U32 R12, RZ, RZ, -0x353570bb ;  /* 0xcaca8f45ff0c7424 */ /* 0x002fe200078e00ff */
[----:B------:R-:W-:Y:S01]  /*a750*/  MOV R13, 0x82821f9d ;  /* 0x82821f9d000d7802 */ /* 0x000fe20000000f00 */
[----:B------:R-:W-:Y:S01]  /*a760*/  IMAD.MOV.U32 R14, RZ, RZ, -0x363676c0 ;  /* 0xc9c98940ff0e7424 */ /* 0x000fe200078e00ff */
[----:B------:R1:W-:Y:S01]  /*a770*/  STL.128 [R1+0x520], R4 ;  /* 0x0005200401007387 */ /* 0x0003e20000100c00 */
[----:B------:R-:W-:Y:S02]  /*a780*/  IMAD.MOV.U32 R15, RZ, RZ, 0x7d7dfa87 ;  /* 0x7d7dfa87ff0f7424 */ /* 0x000fe400078e00ff */
[----:B--2---:R-:W-:Y:S01]  /*a790*/  IMAD.MOV.U32 R8, RZ, RZ, -0x6363dc41 ;  /* 0x9c9c23bfff087424 */ /* 0x004fe200078e00ff */
[----:B------:R-:W-:Y:S01]  /*a7a0*/  MOV R9, 0xa4a453f7 ;  /* 0xa4a453f700097802 */ /* 0x000fe20000000f00 */
[----:B------:R-:W-:Y:S01]  /*a7b0*/  IMAD.MOV.U32 R10, RZ, RZ, 0x7272e496 ;  /* 0x7272e496ff0a7424 */ /* 0x000fe200078e00ff */
[----:B------:R2:W-:Y:S01]  /*a7c0*/  STL.128 [R1+0x540], R12 ;  /* 0x0005400c01007387 */ /* 0x0005e20000100c00 */
[----:B------:R-:W-:-:S02]  /*a7d0*/  IMAD.MOV.U32 R11, RZ, RZ, -0x3f3f64a5 ;  /* 0xc0c09b5bff0b7424 */ /* 0x000fc400078e00ff */
[----:B---3--:R-:W-:Y:S02]  /*a7e0*/  HFMA2 R18, -RZ, RZ, -32624, -20512 ;  /* 0xf7f7f502ff127431 */ /* 0x008fe400000001ff */
[----:B------:R-:W-:Y:S01]  /*a7f0*/  IMAD.MOV.U32 R16, RZ, RZ, 0x36366c5a ;  /* 0x36366c5aff107424 */ /* 0x000fe200078e00ff */
[----:B------:R3:W-:Y:S01]  /*a800*/  STL.128 [R1+0x570], R8 ;  /* 0x0005700801007387 */ /* 0x0007e20000100c00 */
[----:B------:R-:W-:Y:S02]  /*a810*/  IMAD.MOV.U32 R17, RZ, RZ, 0x3f3f7e41 ;  /* 0x3f3f7e41ff117424 */ /* 0x000fe400078e00ff */
[----:B------:R-:W-:Y:S02]  /*a820*/  IMAD.MOV.U32 R19, RZ, RZ, -0x33337cb1 ;  /* 0xcccc834fff137424 */ /* 0x000fe400078e00ff */
[----:B-1----:R-:W-:Y:S02]  /*a830*/  HFMA2 R6, -RZ, RZ, -0.0129547119140625, 511.25 ;  /* 0xa2a25ffdff067431 */ /* 0x002fe400000001ff */
[----:B------:R-:W-:-:S02]  /*a840*/  IMAD.MOV.U32 R4, RZ, RZ, -0x5252be14 ;  /* 0xadad41ecff047424 */ /* 0x000fc400078e00ff */
[----:B------:R-:W-:Y:S01]  /*a850*/  IMAD.MOV.U32 R5, RZ, RZ, -0x2b2b4c99 ;  /* 0xd4d4b367ff057424 */ /* 0x000fe200078e00ff */
[----:B------:R1:W-:Y:S01]  /*a860*/  STL.128 [R1+0x590], R16 ;  /* 0x0005901001007387 */ /* 0x0003e20000100c00 */
[----:B------:R-:W-:Y:S02]  /*a870*/  IMAD.MOV.U32 R7, RZ, RZ, -0x5050ba16 ;  /* 0xafaf45eaff077424 */ /* 0x000fe400078e00ff */
[----:B--2---:R-:W-:Y:S02]  /*a880*/  HFMA2 R12, -RZ, RZ, -0.482177734375, 23584 ;  /* 0xb7b775c2ff0c7431 */ /* 0x004fe400000001ff */
[----:B------:R-:W-:Y:S01]  /*a890*/  IMAD.MOV.U32 R13, RZ, RZ, -0x2021ee4 ;  /* 0xfdfde11cff0d7424 */ /* 0x000fe200078e00ff */
[----:B------:R-:W-:Y:S01]  /*a8a0*/  MOV R15, 0x26264c6a ;  /* 0x26264c6a000f7802 */ /* 0x000fe20000000f00 */
[----:B------:R-:W-:Y:S01]  /*a8b0*/  IMAD.MOV.U32 R14, RZ, RZ, -0x6c6cc252 ;  /* 0x93933daeff0e7424 */ /* 0x000fe200078e00ff */
[----:B------:R2:W-:Y:S01]  /*a8c0*/  STL.128 [R1+0x560], R4 ;  /* 0x0005600401007387 */ /* 0x0005e20000100c00 */
[----:B---3--:R-:W-:-:S02]  /*a8d0*/  HFMA2 R8, -RZ, RZ, 11144, -841.5 ;  /* 0x7171e293ff087431 */ /* 0x008fc400000001ff */
        /* <DEDUP_REMOVED lines=8> */
[----:B------:R-:W-:Y:S02]  /*a960*/  IMAD.MOV.U32 R19, RZ, RZ, -0x6565d04b ;  /* 0x9a9a2fb5ff137424 */ /* 0x000fe400078e00ff */
[----:B--2---:R-:W-:Y:S01]  /*a970*/  IMAD.MOV.U32 R4, RZ, RZ, 0x3434685c ;  /* 0x3434685cff047424 */ /* 0x004fe200078e00ff */
[----:B------:R-:W-:Y:S01]  /*a980*/  MOV R5, 0xa5a551f4 ;  /* 0xa5a551f400057802 */ /* 0x000fe20000000f00 */
[----:B------:R-:W-:Y:S01]  /*a990*/  IMAD.MOV.U32 R6, RZ, RZ, -0x1a1a2ecc ;  /* 0xe5e5d134ff067424 */ /* 0x000fe200078e00ff */
[----:B------:R2:W-:Y:S01]  /*a9a0*/  STL.128 [R1+0x5d0], R16 ;  /* 0x0005d01001007387 */ /* 0x0005e20000100c00 */
[----:B------:R-:W-:-:S02]  /*a9b0*/  IMAD.MOV.U32 R7, RZ, RZ, -0xe0e06f8 ;  /* 0xf1f1f908ff077424 */ /* 0x000fc400078e00ff */
[----:B---3--:R-:W-:Y:S02]  /*a9c0*/  HFMA2 R14, -RZ, RZ, 0.01393890380859375, 6.39453125 ;  /* 0x23234665ff0e7431 */ /* 0x008fe400000001ff */
[----:B------:R-:W-:Y:S02]  /*a9d0*/  IMAD.MOV.U32 R12, RZ, RZ, 0x404080c ;  /* 0x0404080cff0c7424 */ /* 0x000fe400078e00ff */
[----:B------:R-:W-:Y:S01]  /*a9e0*/  IMAD.MOV.U32 R13, RZ, RZ, -0x38386aae ;  /* 0xc7c79552ff0d7424 */ /* 0x000fe200078e00ff */
[----:B------:R3:W-:Y:S01]  /*a9f0*/  STL.128 [R1+0x5a0], R4 ;  /* 0x0005a00401007387 */ /* 0x0007e20000100c00 */
[----:B------:R-:W-:Y:S02]  /*aa00*/  IMAD.MOV.U32 R15, RZ, RZ, -0x3c3c62a2 ;  /* 0xc3c39d5eff0f7424 */ /* 0x000fe400078e00ff */
[----:B-1----:R-:W-:Y:S01]  /*aa10*/  IMAD.MOV.U32 R8, RZ, RZ, -0x141432da ;  /* 0xebebcd26ff087424 */ /* 0x002fe200078e00ff */
[----:B------:R-:W-:Y:S01]  /*aa20*/  MOV R10, 0xb2b27fcd ;  /* 0xb2b27fcd000a7802 */ /* 0x000fe20000000f00 */
[----:B------:R-:W-:Y:S01]  /*aa30*/  IMAD.MOV.U32 R9, RZ, RZ, 0x27274e69 ;  /* 0x27274e69ff097424 */ /* 0x000fe200078e00ff */
[----:B------:R1:W-:Y:S01]  /*aa40*/  STL.128 [R1+0x5c0], R12 ;  /* 0x0005c00c01007387 */ /* 0x0003e20000100c00 */
[----:B------:R-:W-:-:S02]  /*aa50*/  IMAD.MOV.U32 R11, RZ, RZ, 0x7575ea9f ;  /* 0x7575ea9fff0b7424 */ /* 0x000fc400078e00ff */
[----:B--2---:R-:W-:Y:S01]  /*aa60*/  HFMA2 R19, -RZ, RZ, -0.009033203125, 255.375 ;  /* 0xa0a05bfbff137431 */ /* 0x004fe200000001ff */
[----:B------:R-:W-:Y:S01]  /*aa70*/  MOV R16, 0x1b1b362d ;  /* 0x1b1b362d00107802 */ /* 0x000fe20000000f00 */
[----:B------:R-:W-:Y:S01]  /*aa80*/  IMAD.MOV.U32 R17, RZ, RZ, 0x6e6edcb2 ;  /* 0x6e6edcb2ff117424 */ /* 0x000fe200078e00ff */
[----:B------:R2:W-:Y:S01]  /*aa90*/  STL.128 [R1+0x5f0], R8 ;  /* 0x0005f00801007387 */ /* 0x0005e20000100c00 */
[----:B------:R-:W-:Y:S02]  /*aaa0*/  IMAD.MOV.U32 R18, RZ, RZ, 0x5a5ab4ee ;  /* 0x5a5ab4eeff127424 */ /* 0x000fe400078e00ff */
[----:B---3--:R-:W-:Y:S02]  /*aab0*/  HFMA2 R4, -RZ, RZ, 0.00010722875595092773438, 0.0003683567047119140625 ;  /* 0x07070e09ff047431 */ /* 0x008fe400000001ff */
[----:B------:R-:W-:Y:S01]  /*aac0*/  IMAD.MOV.U32 R5, RZ, RZ, 0x12122436 ;  /* 0x12122436ff057424 */ /* 0x000fe200078e00ff */
[----:B------:R-:W-:Y:S01]  /*aad0*/  MOV R7, 0xe2e2df3d ;  /* 0xe2e2df3d00077802 */ /* 0x000fe20000000f00 */
[----:B------:R-:W-:Y:S01]  /*aae0*/  IMAD.MOV.U32 R6, RZ, RZ, -0x7f7fe465 ;  /* 0x80801b9bff067424 */ /* 0x000fe200078e00ff */
[----:B------:R3:W-:Y:S01]  /*aaf0*/  STL.128 [R1+0x610], R16 ;  /* 0x0006101001007387 */ /* 0x0007e20000100c00 */
[----:B-1----:R-:W-:-:S02]  /*ab00*/  HFMA2 R13, -RZ, RZ, -5.3584575653076171875e-05, 0.00548553466796875 ;  /* 0x83831d9eff0d7431 */ /* 0x002fc400000001ff */
[----:B------:R-:W-:Y:S01]  /*ab10*/  IMAD.MOV.U32 R12, RZ, RZ, 0x909121b ;  /* 0x0909121bff0c7424 */ /* 0x000fe200078e00ff */
[----:B------:R1:W-:Y:S01]  /*ab20*/  STL.128 [R1+0x5e0], R4 ;  /* 0x0005e00401007387 */ /* 0x0003e20000100c00 */
[----:B------:R-:W-:Y:S02]  /*ab30*/  IMAD.MOV.U32 R14, RZ, RZ, 0x2c2c5874 ;  /* 0x2c2c5874ff0e7424 */ /* 0x000fe400078e00ff */
[----:B------:R-:W-:Y:S02]  /*ab40*/  IMAD.MOV.U32 R15, RZ, RZ, 0x1a1a342e ;  /* 0x1a1a342eff0f7424 */ /* 0x000fe400078e00ff */
[----:B--2---:R-:W-:Y:S02]  /*ab50*/  HFMA2 R9, -RZ, RZ, -1009.5, -335.5 ;  /* 0xe3e3dd3eff097431 */ /* 0x004fe400000001ff */
[----:B------:R-:W-:Y:S02]  /*ab60*/  IMAD.MOV.U32 R8, RZ, RZ, 0x2929527b ;  /* 0x2929527bff087424 */ /* 0x000fe400078e00ff */
[----:B------:R-:W-:Y:S01]  /*ab70*/  IMAD.MOV.U32 R10, RZ, RZ, 0x2f2f5e71 ;  /* 0x2f2f5e71ff0a7424 */ /* 0x000fe200078e00ff */
[----:B------:R2:W-:Y:S01]  /*ab80*/  STL.128 [R1+0x600], R12 ;  /* 0x0006000c01007387 */ /* 0x0005e20000100c00 */
[----:B------:R-:W-:-:S02]  /*ab90*/  IMAD.MOV.U32 R11, RZ, RZ, -0x7b7bec69 ;  /* 0x84841397ff0b7424 */ /* 0x000fc400078e00ff */
[----:B---3--:R-:W-:Y:S01]  /*aba0*/  IMAD.MOV.U32 R16, RZ, RZ, 0x20204060 ;  /* 0x20204060ff107424 */ /* 0x008fe200078e00ff */
[----:B------:R-:W-:Y:S01]  /*abb0*/  MOV R18, 0xb1b179c8 ;  /* 0xb1b179c800127802 */ /* 0x000fe20000000f00 */
[----:B------:R-:W-:Y:S01]  /*abc0*/  IMAD.MOV.U32 R17, RZ, RZ, -0x3031ce1 ;  /* 0xfcfce31fff117424 */ /* 0x000fe200078e00ff */
[----:B------:R3:W-:Y:S01]  /*abd0*/  STL.128 [R1+0x630], R8 ;  /* 0x0006300801007387 */ /* 0x0007e20000100c00 */
[----:B------:R-:W-:Y:S01]  /*abe0*/  IMAD.MOV.U32 R19, RZ, RZ, 0x5b5bb6ed ;  /* 0x5b5bb6edff137424 */ /* 0x000fe200078e00ff */
[----:B-1----:R-:W-:Y:S01]  /*abf0*/  MOV R6, 0xd6d6b761 ;  /* 0xd6d6b76100067802 */ /* 0x002fe20000000f00 */
[----:B------:R-:W-:Y:S02]  /*ac00*/  IMAD.MOV.U32 R4, RZ, RZ, 0x5252a4f6 ;  /* 0x5252a4f6ff047424 */ /* 0x000fe400078e00ff */
[----:B------:R-:W-:Y:S01]  /*ac10*/  IMAD.MOV.U32 R5, RZ, RZ, 0x3b3b764d ;  /* 0x3b3b764dff057424 */ /* 0x000fe200078e00ff */
[----:B------:R1:W-:Y:S01]  /*ac20*/  STL.128 [R1+0x650], R16 ;  /* 0x0006501001007387 */ /* 0x0003e20000100c00 */
[----:B------:R-:W-:-:S02]  /*ac30*/  IMAD.MOV.U32 R7, RZ, RZ, -0x4c4c8232 ;  /* 0xb3b37dceff077424 */ /* 0x000fc400078e00ff */
[----:B--2---:R-:W-:Y:S01]  /*ac40*/  HFMA2 R14, -RZ, RZ, 0, 0 ;  /* 0x00000000ff0e7431 */ /* 0x004fe200000001ff */
[----:B------:R-:W-:Y:S01]  /*ac50*/  MOV R12, 0x5353a6f5 ;  /* 0x5353a6f5000c7802 */ /* 0x000fe20000000f00 */
[----:B------:R-:W-:Y:S01]  /*ac60*/  IMAD.MOV.U32 R13, RZ, RZ, -0x2e2e4698 ;  /* 0xd1d1b968ff0d7424 */ /* 0x000fe200078e00ff */
[----:B------:R2:W-:Y:S01]  /*ac70*/  STL.128 [R1+0x620], R4 ;  /* 0x0006200401007387 */ /* 0x0005e20000100c00 */
[----:B------:R-:W-:Y:S02]  /*ac80*/  IMAD.MOV.U32 R15, RZ, RZ, -0x12123ed4 ;  /* 0xededc12cff0f7424 */ /* 0x000fe400078e00ff */
[----:B---3--:R-:W-:Y:S01]  /*ac90*/  HFMA2 R11, -RZ, RZ, -31.234375, -8.070468902587890625e-05 ;  /* 0xcfcf854aff0b7431 */ /* 0x008fe200000001ff */
[----:B------:R-:W-:Y:S01]  /*aca0*/  MOV R8, 0x4a4a94de ;  /* 0x4a4a94de00087802 */ /* 0x000fe20000000f00 */
[----:B------:R-:W-:Y:S01]  /*acb0*/  IMAD.MOV.U32 R9, RZ, RZ, 0x4c4c98d4 ;  /* 0x4c4c98d4ff097424 */ /* 0x000fe200078e00ff */
[----:B------:R3:W-:Y:S01]  /*acc0*/  STL.128 [R1+0x640], R12 ;  /* 0x0006400c01007387 */ /* 0x0007e20000100c00 */
[----:B------:R-:W-:-:S02]  /*acd0*/  IMAD.MOV.U32 R10, RZ, RZ, 0x5858b0e8 ;  /* 0x5858b0e8ff0a7424 */ /* 0x000fc400078e00ff */
[----:B-1----:R-:W-:Y:S02]  /*ace0*/  HFMA2 R17, -RZ, RZ, 21.203125, -0.0033397674560546875 ;  /* 0x4d4d9ad7ff117431 */ /* 0x002fe400000001ff */
[----:B------:R-:W-:Y:S02]  /*acf0*/  IMAD.MOV.U32 R16, RZ, RZ, 0x434386c5 ;  /* 0x434386c5ff107424 */ /* 0x000fe400078e00ff */
[----:B------:R-:W-:Y:S01]  /*ad00*/  IMAD.MOV.U32 R18, RZ, RZ, 0x33336655 ;  /* 0x33336655ff127424 */ /* 0x000fe200078e00ff */
[----:B------:R1:W-:Y:S01]  /*ad10*/  STL.128 [R1+0x670], R8 ;  /* 0x0006700801007387 */ /* 0x0003e20000100c00 */
[----:B------:R-:W-:Y:S02]  /*ad20*/  IMAD.MOV.U32 R19, RZ, RZ, -0x7a7aee6c ;  /* 0x85851194ff137424 */ /* 0x000fe400078e00ff */
[----:B--2---:R-:W-:Y:S02]  /*ad30*/  HFMA2 R5, -RZ, RZ, -15.5859375, -0.000321865081787109375 ;  /* 0xcbcb8d46ff057431 */ /* 0x004fe400000001ff */
[----:B------:R-:W-:-:S02]  /*ad40*/  IMAD.MOV.U32 R4, RZ, RZ, 0x6a6ad4be ;  /* 0x6a6ad4beff047424 */ /* 0x000fc400078e00ff */
[----:B------:R-:W-:Y:S01]  /*ad50*/  IMAD.MOV.U32 R6, RZ, RZ, -0x41419827 ;  /* 0xbebe67d9ff067424 */ /* 0x000fe200078e00ff */
[----:B------:R2:W-:Y:S01]  /*ad60*/  STL.128 [R1+0x690], R16 ;  /* 0x0006901001007387 */ /* 0x0005e20000100c00 */
[----:B------:R-:W-:Y:S02]  /*ad70*/  IMAD.MOV.U32 R7, RZ, RZ, 0x3939724b ;  /* 0x3939724bff077424 */ /* 0x000fe400078e00ff */
[----:B---3--:R-:W-:Y:S01]  /*ad80*/  IMAD.MOV.U32 R12, RZ, RZ, -0x2f2f4495 ;  /* 0xd0d0bb6bff0c7424 */ /* 0x008fe200078e00ff */
[----:B------:R-:W-:Y:S01]  /*ad90*/  MOV R14, 0xaaaa4fe5 ;  /* 0xaaaa4fe5000e7802 */ /* 0x000fe20000000f00 */
[----:B------:R-:W-:Y:S01]  /*ada0*/  IMAD.MOV.U32 R13, RZ, RZ, -0x10103ad6 ;  /* 0xefefc52aff0d7424 */ /* 0x000fe200078e00ff */
[----:B------:R3:W-:Y:S01]  /*adb0*/  STL.128 [R1+0x660], R4 ;  /* 0x0006600401007387 */ /* 0x0007e20000100c00 */
[----:B------:R-:W-:Y:S02]  /*adc0*/  IMAD.MOV.U32 R15, RZ, RZ, -0x40412ea ;  /* 0xfbfbed16ff0f7424 */ /* 0x000fe400078e00ff */
[----:B-1----:R-:W-:-:S02]  /*add0*/  HFMA2 R10, -RZ, RZ, -0.007442474365234375, 0.022369384765625 ;  /* 0x9f9f25baff0a7431 */ /* 0x002fc400000001ff */
[----:B------:R-:W-:Y:S01]  /*ade0*/  IMAD.MOV.U32 R8, RZ, RZ, 0x5050a0f0 ;  /* 0x5050a0f0ff087424 */ /* 0x000fe200078e00ff */
[----:B------:R1:W-:Y:S01]  /*adf0*/  STL.128 [R1+0x680], R12 ;  /* 0x0006800c01007387 */ /* 0x0003e20000100c00 */
[----:B------:R-:W-:Y:S02]  /*ae00*/  IMAD.MOV.U32 R9, RZ, RZ, 0x3c3c7844 ;  /* 0x3c3c7844ff097424 */ /* 0x000fe400078e00ff */
[----:B------:R-:W-:Y:S02]  /*ae10*/  IMAD.MOV.U32 R11, RZ, RZ, -0x5757b41d ;  /* 0xa8a84be3ff0b7424 */ /* 0x000fe400078e00ff */
[----:B--2---:R-:W-:Y:S02]  /*ae20*/  HFMA2 R16, -RZ, RZ, -0.00080204010009765625, 1.9189453125 ;  /* 0x92923fadff107431 */ /* 0x004fe400000001ff */
[----:B------:R-:W-:Y:S01]  /*ae30*/  IMAD.MOV.U32 R17, RZ, RZ, -0x6262de44 ;  /* 0x9d9d21bcff117424 */ /* 0x000fe200078e00ff */
[----:B------:R-:W-:Y:S01]  /*ae40*/  MOV R19, 0xf5f5f104 ;  /* 0xf5f5f10400137802 */ /* 0x000fe20000000f00 */
[----:B------:R-:W-:Y:S01]  /*ae50*/  IMAD.MOV.U32 R18, RZ, RZ, 0x38387048 ;  /* 0x38387048ff127424 */ /* 0x000fe200078e00ff */
[----:B------:R2:W-:Y:S01]  /*ae60*/  STL.128 [R1+0x6b0], R8 ;  /* 0x0006b00801007387 */ /* 0x0005e20000100c00 */
[----:B---3--:R-:W-:Y:S01]  /*ae70*/  MOV R4, 0x45458acf ;  /* 0x45458acf00047802 */ /* 0x008fe20000000f00 */
        /* <DEDUP_REMOVED lines=8> */
[----:B------:R-:W-:-:S02]  /*af00*/  IMAD.MOV.U32 R15, RZ, RZ, -0x7070fa76 ;  /* 0x8f8f058aff0f7424 */ /* 0x000fc400078e00ff */
[----:B--2---:R-:W-:Y:S01]  /*af10*/  IMAD.MOV.U32 R8, RZ, RZ, 0x10102030 ;  /* 0x10102030ff087424 */ /* 0x004fe200078e00ff */
[----:B------:R-:W-:Y:S01]  /*af20*/  MOV R9, 0xffffe51a ;  /* 0xffffe51a00097802 */ /* 0x000fe20000000f00 */
[----:B------:R-:W-:Y:S01]  /*af30*/  IMAD.MOV.U32 R10, RZ, RZ, -0xc0c02f2 ;  /* 0xf3f3fd0eff0a7424 */ /* 0x000fe200078e00ff */
[----:B------:R2:W-:Y:S01]  /*af40*/  STL.128 [R1+0x6c0], R12 ;  /* 0x0006c00c01007387 */ /* 0x0005e20000100c00 */
[----:B------:R-:W-:Y:S02]  /*af50*/  IMAD.MOV.U32 R11, RZ, RZ, -0x2d2d4093 ;  /* 0xd2d2bf6dff0b7424 */ /* 0x000fe400078e00ff */
[----:B---3--:R-:W-:Y:S02]  /*af60*/  HFMA2 R18, -RZ, RZ, 4.265625, -0.000146389007568359375 ;  /* 0x444488ccff127431 */ /* 0x008fe400000001ff */
[----:B------:R-:W-:Y:S01]  /*af70*/  IMAD.MOV.U32 R16, RZ, RZ, 0x5f5fbee1 ;  /* 0x5f5fbee1ff107424 */ /* 0x000fe200078e00ff */
[----:B------:R3:W-:Y:S01]  /*af80*/  STL.128 [R1+0x6f0], R8 ;  /* 0x0006f00801007387 */ /* 0x0007e20000100c00 */
[----:B------:R-:W-:-:S02]  /*af90*/  IMAD.MOV.U32 R17, RZ, RZ, -0x6868ca5e ;  /* 0x979735a2ff117424 */ /* 0x000fc400078e00ff */
[----:B-1----:R-:W-:Y:S02]  /*afa0*/  HFMA2 R6, -RZ, RZ, -219.25, -0.11651611328125 ;  /* 0xdadaaf75ff067431 */ /* 0x002fe400000001ff */
[----:B------:R-:W-:Y:S02]  /*afb0*/  IMAD.MOV.U32 R4, RZ, RZ, -0x43439c21 ;  /* 0xbcbc63dfff047424 */ /* 0x000fe400078e00ff */
[----:B------:R-:W-:Y:S02]  /*afc0*/  IMAD.MOV.U32 R5, RZ, RZ, -0x4949883f ;  /* 0xb6b677c1ff057424 */ /* 0x000fe400078e00ff */
[----:B------:R-:W-:Y:S02]  /*afd0*/  IMAD.MOV.U32 R7, RZ, RZ, 0x21214263 ;  /* 0x21214263ff077424 */ /* 0x000fe400078e00ff */
[----:B------:R-:W-:Y:S02]  /*afe0*/  IMAD.MOV.U32 R19, RZ, RZ, 0x17172e39 ;  /* 0x17172e39ff137424 */ /* 0x000fe400078e00ff */
[----:B--2---:R-:W-:-:S02]  /*aff0*/  HFMA2 R12, -RZ, RZ, -23.203125, -1.97887420654296875e-05 ;  /* 0xcdcd814cff0c7431 */ /* 0x004fc400000001ff */
[----:B------:R-:W-:Y:S01]  /*b000*/  IMAD.MOV.U32 R13, RZ, RZ, 0xc0c1814 ;  /* 0x0c0c1814ff0d7424 */ /* 0x000fe200078e00ff */
[----:B------:R-:W-:Y:S01]  /*b010*/  MOV R15, 0xececc32f ;  /* 0xececc32f000f7802 */ /* 0x000fe20000000f00 */
[----:B------:R-:W-:Y:S01]  /*b020*/  IMAD.MOV.U32 R14, RZ, RZ, 0x13132635 ;  /* 0x13132635ff0e7424 */ /* 0x000fe200078e00ff */
[----:B------:R1:W-:Y:S01]  /*b030*/  STL.128 [R1+0x6e0], R4 ;  /* 0x0006e00401007387 */ /* 0x0003e20000100c00 */
[----:B---3--:R-:W-:Y:S02]  /*b040*/  HFMA2 R8, -RZ, RZ, 1124, -9.34375 ;  /* 0x6464c8acff087431 */ /* 0x008fe400000001ff */
[----:B------:R-:W-:Y:S01]  /*b050*/  IMAD.MOV.U32 R9, RZ, RZ, 0x5d5dbae7 ;  /* 0x5d5dbae7ff097424 */ /* 0x000fe200078e00ff */
[----:B------:R-:W-:Y:S01]  /*b060*/  MOV R11, 0x7373e695 ;  /* 0x7373e695000b7802 */ /* 0x000fe20000000f00 */
[----:B------:R-:W-:Y:S01]  /*b070*/  IMAD.MOV.U32 R10, RZ, RZ, 0x1919322b ;  /* 0x1919322bff0a7424 */ /* 0x000fe200078e00ff */
[----:B------:R2:W-:Y:S04]  /*b080*/  STL.128 [R1+0x700], R12 ;  /* 0x0007000c01007387 */ /* 0x0005e80000100c00 */
[----:B------:R3:W-:Y:S04]  /*b090*/  STL.128 [R1+0x710], R16 ;  /* 0x0007101001007387 */ /* 0x0007e80000100c00 */
[----:B------:R4:W-:Y:S01]  /*b0a0*/  STL.128 [R1+0x730], R8 ;  /* 0x0007300801007387 */ /* 0x0009e20000100c00 */
[----:B-1----:R-:W-:Y:S01]  /*b0b0*/  IMAD.MOV.U32 R4, RZ, RZ, -0x3b3b6ca9 ;  /* 0xc4c49357ff047424 */ /* 0x002fe200078e00ff */
[----:B------:R-:W-:Y:S01]  /*b0c0*/  MOV R5, 0xa7a755f2 ;  /* 0xa7a755f200057802 */ /* 0x000fe20000000f00 */
[----:B------:R-:W-:-:S02]  /*b0d0*/  IMAD.MOV.U32 R6, RZ, RZ, 0x7e7efc82 ;  /* 0x7e7efc82ff067424 */ /* 0x000fc400078e00ff */
[----:B------:R-:W-:Y:S02]  /*b0e0*/  IMAD.MOV.U32 R7, RZ, RZ, 0x3d3d7a47 ;  /* 0x3d3d7a47ff077424 */ /* 0x000fe400078e00ff */
[----:B--2---:R-:W-:Y:S02]  /*b0f0*/  HFMA2 R14, -RZ, RZ, 29.234375, -0.006656646728515625 ;  /* 0x4f4f9ed1ff0e7431 */ /* 0x004fe400000001ff */
[----:B------:R-:W-:Y:S02]  /*b100*/  IMAD.MOV.U32 R12, RZ, RZ, 0x6060c0a0 ;  /* 0x6060c0a0ff0c7424 */ /* 0x000fe400078e00ff */
[----:B------:R-:W-:Y:S01]  /*b110*/  IMAD.MOV.U32 R13, RZ, RZ, -0x7e7ee668 ;  /* 0x81811998ff0d7424 */ /* 0x000fe200078e00ff */
[----:B---3--:R-:W-:Y:S01]  /*b120*/  MOV R17, 0x2a2a547e ;  /* 0x2a2a547e00117802 */ /* 0x008fe20000000f00 */
[----:B------:R-:W-:Y:S01]  /*b130*/  IMAD.MOV.U32 R16, RZ, RZ, 0x22224466 ;  /* 0x22224466ff107424 */ /* 0x000fe200078e00ff */
[----:B------:R1:W-:Y:S01]  /*b140*/  STL.128 [R1+0x720], R4 ;  /* 0x0007200401007387 */ /* 0x0003e20000100c00 */
[----:B------:R-:W-:-:S02]  /*b150*/  IMAD.MOV.U32 R18, RZ, RZ, -0x6f6fc455 ;  /* 0x90903babff127424 */ /* 0x000fc400078e00ff */
[----:B----4-:R-:W-:Y:S02]  /*b160*/  HFMA2 R10, -RZ, RZ, 0.00021493434906005859375, 0.00149250030517578125 ;  /* 0x0b0b161dff0a7431 */ /* 0x010fe400000001ff */
[----:B------:R-:W-:Y:S02]  /*b170*/  IMAD.MOV.U32 R19, RZ, RZ, -0x7777f47d ;  /* 0x88880b83ff137424 */ /* 0x000fe400078e00ff */
[----:B------:R-:W-:Y:S02]  /*b180*/  IMAD.MOV.U32 R15, RZ, RZ, -0x23235c81 ;  /* 0xdcdca37fff0f7424 */ /* 0x000fe400078e00ff */
[----:B------:R-:W-:Y:S01]  /*b190*/  IMAD.MOV.U32 R8, RZ, RZ, -0x21215887 ;  /* 0xdedea779ff087424 */ /* 0x000fe200078e00ff */
[----:B------:R2:W-:Y:S01]  /*b1a0*/  STL.128 [R1+0x750], R16 ;  /* 0x0007501001007387 */ /* 0x0005e20000100c00 */
[----:B------:R-:W-:Y:S02]  /*b1b0*/  IMAD.MOV.U32 R9, RZ, RZ, 0x5e5ebce2 ;  /* 0x5e5ebce2ff097424 */ /* 0x000fe400078e00ff */
[----:B------:R-:W-:Y:S01]  /*b1c0*/  IMAD.MOV.U32 R11, RZ, RZ, -0x2424528a ;  /* 0xdbdbad76ff0b7424 */ /* 0x000fe200078e00ff */
[----:B------:R3:W-:Y:S01]  /*b1d0*/  STL.128 [R1+0x740], R12 ;  /* 0x0007400c01007387 */ /* 0x0007e20000100c00 */
[----:B-1----:R-:W-:-:S02]  /*b1e0*/  HFMA2 R4, -RZ, RZ, 6.2734375, -0.000292301177978515625 ;  /* 0x46468ccaff047431 */ /* 0x002fc400000001ff */
[----:B------:R-:W-:Y:S01]  /*b1f0*/  IMAD.MOV.U32 R5, RZ, RZ, -0x111138d7 ;  /* 0xeeeec729ff057424 */ /* 0x000fe200078e00ff */
[----:B------:R-:W-:Y:S01]  /*b200*/  MOV R7, 0x1414283c ;  /* 0x1414283c00077802 */ /* 0x000fe20000000f00 */
[----:B------:R-:W-:Y:S01]  /*b210*/  IMAD.MOV.U32 R6, RZ, RZ, -0x4747942d ;  /* 0xb8b86bd3ff067424 */ /* 0x000fe200078e00ff */
[----:B------:R1:W-:Y:S01]  /*b220*/  STL.128 [R1+0x770], R8 ;  /* 0x0007700801007387 */ /* 0x0003e20000100c00 */
[----:B--2---:R-:W-:Y:S02]  /*b230*/  HFMA2 R16, -RZ, RZ, 10.5703125, -0.000836849212646484375 ;  /* 0x494992dbff107431 */ /* 0x004fe400000001ff */
[----:B------:R-:W-:Y:S01]  /*b240*/  IMAD.MOV.U32 R17, RZ, RZ, 0x6060c0a ;  /* 0x06060c0aff117424 */ /* 0x000fe200078e00ff */
[----:B------:R-:W-:Y:S01]  /*b250*/  MOV R19, 0x5c5cb8e4 ;  /* 0x5c5cb8e400137802 */ /* 0x000fe20000000f00 */
[----:B------:R-:W-:Y:S01]  /*b260*/  IMAD.MOV.U32 R18, RZ, RZ, 0x2424486c ;  /* 0x2424486cff127424 */ /* 0x000fe200078e00ff */
[----:B---3--:R-:W-:Y:S01]  /*b270*/  MOV R13, 0x32326456 ;  /* 0x32326456000d7802 */ /* 0x008fe20000000f00 */
[----:B------:R-:W-:Y:S01]  /*b280*/  IMAD.MOV.U32 R12, RZ, RZ, -0x1f1f24c5 ;  /* 0xe0e0db3bff0c7424 */ /* 0x000fe200078e00ff */
[----:B------:R2:W-:Y:S01]  /*b290*/  STL.128 [R1+0x760], R4 ;  /* 0x0007600401007387 */ /* 0x0005e20000100c00 */
[----:B------:R-:W-:-:S02]  /*b2a0*/  IMAD.MOV.U32 R14, RZ, RZ, 0x3a3a744e ;  /* 0x3a3a744eff0e7424 */ /* 0x000fc400078e00ff */
[----:B------:R-:W-:Y:S01]  /*b2b0*/  IMAD.MOV.U32 R15, RZ, RZ, 0xa0a141e ;  /* 0x0a0a141eff0f7424 */ /* 0x000fe200078e00ff */
[----:B------:R3:W-:Y:S01]  /*b2c0*/  STL.128 [R1+0x790], R16 ;  /* 0x0007901001007387 */ /* 0x0007e20000100c00 */
[----:B-1----:R-:W-:Y:S01]  /*b2d0*/  IMAD.MOV.U32 R8, RZ, RZ, -0x6e6ec658 ;  /* 0x919139a8ff087424 */ /* 0x002fe200078e00ff */
[----:B------:R-:W-:Y:S01]  /*b2e0*/  MOV R9, 0x959531a4 ;  /* 0x959531a400097802 */ /* 0x000fe20000000f00 */
[----:B------:R-:W-:Y:S01]  /*b2f0*/  IMAD.MOV.U32 R10, RZ, RZ, -0x1b1b2cc9 ;  /* 0xe4e4d337ff0a7424 */ /* 0x000fe200078e00ff */
[----:B------:R1:W-:Y:S01]  /*b300*/  STL.128 [R1+0x780], R12 ;  /* 0x0007800c01007387 */ /* 0x0003e20000100c00 */
[----:B------:R-:W-:-:S05]  /*b310*/  IMAD.MOV.U32 R11, RZ, RZ, 0x7979f28b ;  /* 0x7979f28bff0b7424 */ /* 0x000fca00078e00ff */
[----:B------:R4:W-:Y:S01]  /*b320*/  STL.128 [R1+0x7b0], R8 ;  /* 0x0007b00801007387 */ /* 0x0009e20000100c00 */
[----:B--2---:R-:W-:Y:S02]  /*b330*/  HFMA2 R6, -RZ, RZ, -0.072998046875, 3.966796875 ;  /* 0xacac43efff067431 */ /* 0x004fe400000001ff */
[----:B------:R-:W-:Y:S02]  /*b340*/  IMAD.MOV.U32 R4, RZ, RZ, -0x3d3d60a3 ;  /* 0xc2c29f5dff047424 */ /* 0x000fe400078e00ff */
[----:B------:R-:W-:Y:S02]  /*b350*/  IMAD.MOV.U32 R5, RZ, RZ, -0x2c2c4292 ;  /* 0xd3d3bd6eff057424 */ /* 0x000fe400078e00ff */
[----:B---3--:R-:W-:Y:S02]  /*b360*/  HFMA2 R18, -RZ, RZ, 25.21875, -0.00470733642578125 ;  /* 0x4e4e9cd2ff127431 */ /* 0x008fe400000001ff */
[----:B------:R-:W-:Y:S02]  /*b370*/  IMAD.MOV.U32 R7, RZ, RZ, 0x6262c4a6 ;  /* 0x6262c4a6ff077424 */ /* 0x000fe400078e00ff */
[----:B------:R-:W-:-:S02]  /*b380*/  IMAD.MOV.U32 R16, RZ, RZ, -0x7272fe74 ;  /* 0x8d8d018cff107424 */ /* 0x000fc400078e00ff */
[----:B-1----:R-:W-:Y:S02]  /*b390*/  HFMA2 R12, -RZ, RZ, -2023, -83.125 ;  /* 0xe7e7d532ff0c7431 */ /* 0x002fe400000001ff */
[----:B------:R-:W-:Y:S01]  /*b3a0*/  IMAD.MOV.U32 R13, RZ, RZ, -0x373774bd ;  /* 0xc8c88b43ff0d7424 */ /* 0x000fe200078e00ff */
[----:B------:R-:W-:Y:S01]  /*b3b0*/  MOV R15, 0x6d6ddab7 ;  /* 0x6d6ddab7000f7802 */ /* 0x000fe20000000f00 */
[----:B------:R-:W-:Y:S01]  /*b3c0*/  IMAD.MOV.U32 R14, RZ, RZ, 0x37376e59 ;  /* 0x37376e59ff0e7424 */ /* 0x000fe200078e00ff */
[----:B------:R1:W-:Y:S01]  /*b3d0*/  STL.128 [R1+0x7a0], R4 ;  /* 0x0007a00401007387 */ /* 0x0003e20000100c00 */
[----:B------:R-:W-:Y:S02]  /*b3e0*/  IMAD.MOV.U32 R17, RZ, RZ, -0x2a2a4e9c ;  /* 0xd5d5b164ff117424 */ /* 0x000fe400078e00ff */
[----:B----4-:R-:W-:Y:S02]  /*b3f0*/  HFMA2 R8, -RZ, RZ, 1381, -13.3671875 ;  /* 0x6565caafff087431 */ /* 0x010fe400000001ff */
[----:B------:R-:W-:Y:S01]  /*b400*/  IMAD.MOV.U32 R19, RZ, RZ, -0x5656b620 ;  /* 0xa9a949e0ff137424 */ /* 0x000fe200078e00ff */
[----:B------:R-:W-:Y:S01]  /*b410*/  MOV R11, 0x8081018 ;  /* 0x08081018000b7802 */ /* 0x000fe20000000f00 */
[----:B------:R-:W-:Y:S01]  /*b420*/  IMAD.MOV.U32 R9, RZ, RZ, 0x7a7af48e ;  /* 0x7a7af48eff097424 */ /* 0x000fe200078e00ff */
[----:B------:R2:W-:Y:S01]  /*b430*/  STL.128 [R1+0x7c0], R12 ;  /* 0x0007c00c01007387 */ /* 0x0005e20000100c00 */
[----:B------:R-:W-:-:S03]  /*b440*/  IMAD.MOV.U32 R10, RZ, RZ, -0x5151b817 ;  /* 0xaeae47e9ff0a7424 */ /* 0x000fc600078e00ff */
[----:B------:R3:W-:Y:S04]  /*b450*/  STL.128 [R1+0x7d0], R16 ;  /* 0x0007d01001007387 */ /* 0x0007e80000100c00 */
[----:B------:R4:W-:Y:S01]  /*b460*/  STL.128 [R1+0x7f0], R8 ;  /* 0x0007f00801007387 */ /* 0x0009e20000100c00 */
[----:B-1----:R-:W-:Y:S01]  /*b470*/  IMAD.MOV.U32 R4, RZ, RZ, 0x6c6cd8b4 ;  /* 0x6c6cd8b4ff047424 */ /* 0x002fe200078e00ff */
[----:B------:R-:W-:Y:S01]  /*b480*/  MOV R5, 0x5656acfa ;  /* 0x5656acfa00057802 */ /* 0x000fe20000000f00 */
[----:B------:R-:W-:Y:S02]  /*b490*/  IMAD.MOV.U32 R6, RZ, RZ, -0xb0b0cf9 ;  /* 0xf4f4f307ff067424 */ /* 0x000fe400078e00ff */
[----:B------:R-:W-:Y:S02]  /*b4a0*/  IMAD.MOV.U32 R7, RZ, RZ, -0x151530db ;  /* 0xeaeacf25ff077424 */ /* 0x000fe400078e00ff */
[----:B--2---:R-:W-:-:S02]  /*b4b0*/  HFMA2 R14, -RZ, RZ, 0.0200958251953125, 12.8671875 ;  /* 0x25254a6fff0e7431 */ /* 0x004fc400000001ff */
[----:B------:R-:W-:Y:S02]  /*b4c0*/  IMAD.MOV.U32 R12, RZ, RZ, -0x4545902b ;  /* 0xbaba6fd5ff0c7424 */ /* 0x000fe400078e00ff */
[----:B------:R-:W-:Y:S01]  /*b4d0*/  IMAD.MOV.U32 R13, RZ, RZ, 0x7878f088 ;  /* 0x7878f088ff0d7424 */ /* 0x000fe200078e00ff */
[----:B---3--:R-:W-:Y:S01]  /*b4e0*/  MOV R17, 0xa6a657f1 ;  /* 0xa6a657f100117802 */ /* 0x008fe20000000f00 */
[----:B------:R-:W-:Y:S01]  /*b4f0*/  IMAD.MOV.U32 R16, RZ, RZ, 0x1c1c3824 ;  /* 0x1c1c3824ff107424 */ /* 0x000fe200078e00ff */
[----:B------:R1:W-:Y:S01]  /*b500*/  STL.128 [R1+0x7e0], R4 ;  /* 0x0007e00401007387 */ /* 0x0003e20000100c00 */
[----:B------:R-:W-:Y:S02]  /*b510*/  IMAD.MOV.U32 R18, RZ, RZ, -0x4b4b8c39 ;  /* 0xb4b473c7ff127424 */ /* 0x000fe400078e00ff */
[----:B----4-:R-:W-:Y:S02]  /*b520*/  HFMA2 R10, -RZ, RZ, -0.00023019313812255859375, 0.000337123870849609375 ;  /* 0x8b8b0d86ff0a7431 */ /* 0x010fe400000001ff */
[----:B------:R-:W-:-:S02]  /*b530*/  IMAD.MOV.U32 R19, RZ, RZ, -0x393968af ;  /* 0xc6c69751ff137424 */ /* 0x000fc400078e00ff */
[----:B------:R-:W-:Y:S02]  /*b540*/  IMAD.MOV.U32 R15, RZ, RZ, 0x2e2e5c72 ;  /* 0x2e2e5c72ff0f7424 */ /* 0x000fe400078e00ff */
[----:B------:R-:W-:Y:S01]  /*b550*/  IMAD.MOV.U32 R8, RZ, RZ, 0x4b4b96dd ;  /* 0x4b4b96ddff087424 */ /* 0x000fe200078e00ff */
[----:B------:R2:W-:Y:S01]  /*b560*/  STL.128 [R1+0x810], R16 ;  /* 0x0008101001007387 */ /* 0x0005e20000100c00 */
[----:B------:R-:W-:Y:S02]  /*b570*/  IMAD.MOV.U32 R9, RZ, RZ, -0x42429e24 ;  /* 0xbdbd61dcff097424 */ /* 0x000fe400078e00ff */
[----:B------:R-:W-:Y:S01]  /*b580*/  IMAD.MOV.U32 R11, RZ, RZ, -0x7575f07b ;  /* 0x8a8a0f85ff0b7424 */ /* 0x000fe200078e00ff */
[----:B------:R3:W-:Y:S01]  /*b590*/  STL.128 [R1+0x800], R12 ;  /* 0x0008000c01007387 */ /* 0x0007e20000100c00 */
[----:B-1----:R-:W-:Y:S02]  /*b5a0*/  HFMA2 R4, -RZ, RZ, -2512, -14.2734375 ;  /* 0xe8e8cb23ff047431 */ /* 0x002fe400000001ff */
[----:B------:R-:W-:Y:S01]  /*b5b0*/  IMAD.MOV.U32 R5, RZ, RZ, -0x22225e84 ;  /* 0xdddda17cff057424 */ /* 0x000fe200078e00ff */
[----:B------:R-:W-:Y:S01]  /*b5c0*/  MOV R7, 0x1f1f3e21 ;  /* 0x1f1f3e2100077802 */ /* 0x000fe20000000f00 */
[----:B------:R-:W-:Y:S01]  /*b5d0*/  IMAD.MOV.U32 R6, RZ, RZ, 0x7474e89c ;  /* 0x7474e89cff067424 */ /* 0x000fe200078e00ff */
[----:B------:R1:W-:Y:S01]  /*b5e0*/  STL.128 [R1+0x830], R8 ;  /* 0x0008300801007387 */ /* 0x0003e20000100c00 */
[----:B--2---:R-:W-:-:S02]  /*b5f0*/  HFMA2 R16, -RZ, RZ, 8.5625, -0.000591278076171875 ;  /* 0x484890d8ff107431 */ /* 0x004fc400000001ff */
[----:B------:R-:W-:Y:S01]  /*b600*/  IMAD.MOV.U32 R17, RZ, RZ, 0x3030605 ;  /* 0x03030605ff117424 */ /* 0x000fe200078e00ff */
[----:B------:R-:W-:Y:S01]  /*b610*/  MOV R19, 0xe0e1c12 ;  /* 0x0e0e1c1200137802 */ /* 0x000fe20000000f00 */
[----:B------:R-:W-:Y:S01]  /*b620*/  IMAD.MOV.U32 R18, RZ, RZ, -0x90908ff ;  /* 0xf6f6f701ff127424 */ /* 0x000fe200078e00ff */
[----:B---3--:R-:W-:Y:S01]  /*b630*/  MOV R13, 0x3e3e7c42 ;  /* 0x3e3e7c42000d7802 */ /* 0x008fe20000000f00 */
[----:B------:R-:W-:Y:S01]  /*b640*/  IMAD.MOV.U32 R12, RZ, RZ, 0x7070e090 ;  /* 0x7070e090ff0c7424 */ /* 0x000fe200078e00ff */
[----:B------:R2:W-:Y:S01]  /*b650*/  STL.128 [R1+0x820], R4 ;  /* 0x0008200401007387 */ /* 0x0005e20000100c00 */
[----:B------:R-:W-:Y:S02]  /*b660*/  IMAD.MOV.U32 R14, RZ, RZ, -0x4a4a8e3c ;  /* 0xb5b571c4ff0e7424 */ /* 0x000fe400078e00ff */
[----:B------:R-:W-:Y:S01]  /*b670*/  IMAD.MOV.U32 R15, RZ, RZ, 0x6666ccaa ;  /* 0x6666ccaaff0f7424 */ /* 0x000fe200078e00ff */
[----:B------:R3:W-:Y:S01]  /*b680*/  STL.128 [R1+0x850], R16 ;  /* 0x0008501001007387 */ /* 0x0007e20000100c00 */
[----:B-1----:R-:W-:Y:S01]  /*b690*/  IMAD.MOV.U32 R8, RZ, RZ, -0x7979e86f ;  /* 0x86861791ff087424 */ /* 0x002fe200078e00ff */
[----:B------:R-:W-:Y:S01]  /*b6a0*/  MOV R9, 0xc1c19958 ;  /* 0xc1c1995800097802 */ /* 0x000fe20000000f00 */
[----:B------:R-:W-:Y:S01]  /*b6b0*/  IMAD.MOV.U32 R10, RZ, RZ, 0x1d1d3a27 ;  /* 0x1d1d3a27ff0a7424 */ /* 0x000fe200078e00ff */
[----:B------:R1:W-:Y:S01]  /*b6c0*/  STL.128 [R1+0x840], R12 ;  /* 0x0008400c01007387 */ /* 0x0003e20000100c00 */
[----:B------:R-:W-:-:S05]  /*b6d0*/  IMAD.MOV.U32 R11, RZ, RZ, -0x6161d847 ;  /* 0x9e9e27b9ff0b7424 */ /* 0x000fca00078e00ff */
[----:B------:R4:W-:Y:S01]  /*b6e0*/  STL.128 [R1+0x870], R8 ;  /* 0x0008700801007387 */ /* 0x0009e20000100c00 */
[----:B--2---:R-:W-:Y:S02]  /*b6f0*/  HFMA2 R6, -RZ, RZ, 117.4375, -0.10894775390625 ;  /* 0x5757aef9ff067431 */ /* 0x004fe400000001ff */
[----:B------:R-:W-:Y:S02]  /*b700*/  IMAD.MOV.U32 R4, RZ, RZ, 0x6161c2a3 ;  /* 0x6161c2a3ff047424 */ /* 0x000fe400078e00ff */
[----:B------:R-:W-:Y:S02]  /*b710*/  IMAD.MOV.U32 R5, RZ, RZ, 0x35356a5f ;  /* 0x35356a5fff057424 */ /* 0x000fe400078e00ff */
[----:B---3--:R-:W-:Y:S02]  /*b720*/  HFMA2 R18, -RZ, RZ, -0.000400066375732421875, 0.00011497735977172851562 ;  /* 0x8e8e0789ff127431 */ /* 0x008fe400000001ff */
[----:B------:R-:W-:Y:S02]  /*b730*/  IMAD.MOV.U32 R7, RZ, RZ, -0x46469630 ;  /* 0xb9b969d0ff077424 */ /* 0x000fe400078e00ff */
[----:B------:R-:W-:-:S02]  /*b740*/  IMAD.MOV.U32 R16, RZ, RZ, 0x6969d2bb ;  /* 0x6969d2bbff107424 */ /* 0x000fc400078e00ff */
[----:B-1----:R-:W-:Y:S02]  /*b750*/  HFMA2 R12, -RZ, RZ, -752.5, -167 ;  /* 0xe1e1d938ff0c7431 */ /* 0x002fe400000001ff */
[----:B------:R-:W-:Y:S01]  /*b760*/  IMAD.MOV.U32 R13, RZ, RZ, -0x70714ed ;  /* 0xf8f8eb13ff0d7424 */ /* 0x000fe200078e00ff */
[----:B------:R-:W-:Y:S01]  /*b770*/  MOV R15, 0x11112233 ;  /* 0x11112233000f7802 */ /* 0x000fe20000000f00 */
[----:B------:R-:W-:Y:S01]  /*b780*/  IMAD.MOV.U32 R14, RZ, RZ, -0x6767d44d ;  /* 0x98982bb3ff0e7424 */ /* 0x000fe200078e00ff */
[----:B------:R1:W-:Y:S01]  /*b790*/  STL.128 [R1+0x860], R4 ;  /* 0x0008600401007387 */ /* 0x0003e20000100c00 */
[----:B------:R-:W-:Y:S02]  /*b7a0*/  IMAD.MOV.U32 R17, RZ, RZ, -0x26265690 ;  /* 0xd9d9a970ff117424 */ /* 0x000fe400078e00ff */
[----:B----4-:R-:W-:Y:S02]  /*b7b0*/  HFMA2 R8, -RZ, RZ, -27.21875, -0.00011116266250610351562 ;  /* 0xcece8749ff087431 */ /* 0x010fe400000001ff */
        /* <DEDUP_REMOVED lines=9> */
[----:B------:R-:W-:Y:S02]  /*b850*/  IMAD.MOV.U32 R6, RZ, RZ, -0x7878ea6e ;  /* 0x87871592ff067424 */ /* 0x000fe400078e00ff */
[----:B------:R-:W-:Y:S02]  /*b860*/  IMAD.MOV.U32 R7, RZ, RZ, -0x161636e0 ;  /* 0xe9e9c920ff077424 */ /* 0x000fe400078e00ff */
[----:B--2---:R-:W-:-:S02]  /*b870*/  HFMA2 R14, -RZ, RZ, -0.00016891956329345703125, 0.0001678466796875 ;  /* 0x89890980ff0e7431 */ /* 0x004fc400000001ff */
[----:B------:R-:W-:Y:S02]  /*b880*/  IMAD.MOV.U32 R12, RZ, RZ, -0x7373fc71 ;  /* 0x8c8c038fff0c7424 */ /* 0x000fe400078e00ff */
[----:B------:R-:W-:Y:S01]  /*b890*/  IMAD.MOV.U32 R13, RZ, RZ, -0x5e5ea608 ;  /* 0xa1a159f8ff0d7424 */ /* 0x000fe200078e00ff */
[----:B---3--:R-:W-:Y:S01]  /*b8a0*/  MOV R17, 0xe6e6d731 ;  /* 0xe6e6d73100117802 */ /* 0x008fe20000000f00 */
[----:B------:R-:W-:Y:S01]  /*b8b0*/  IMAD.MOV.U32 R16, RZ, RZ, -0x40409a26 ;  /* 0xbfbf65daff107424 */ /* 0x000fe200078e00ff */
[----:B------:R1:W-:Y:S01]  /*b8c0*/  STL.128 [R1+0x8a0], R4 ;  /* 0x0008a00401007387 */ /* 0x0003e20000100c00 */
[----:B------:R-:W-:Y:S02]  /*b8d0*/  IMAD.MOV.U32 R18, RZ, RZ, 0x424284c6 ;  /* 0x424284c6ff127424 */ /* 0x000fe400078e00ff */
[----:B----4-:R-:W-:Y:S02]  /*b8e0*/  HFMA2 R10, -RZ, RZ, -0.96630859375, 5976 ;  /* 0xbbbb6dd6ff0a7431 */ /* 0x010fe400000001ff */
[----:B------:R-:W-:-:S02]  /*b8f0*/  IMAD.MOV.U32 R19, RZ, RZ, 0x6868d0b8 ;  /* 0x6868d0b8ff137424 */ /* 0x000fc400078e00ff */
[----:B------:R-:W-:Y:S02]  /*b900*/  IMAD.MOV.U32 R15, RZ, RZ, 0xd0d1a17 ;  /* 0x0d0d1a17ff0f7424 */ /* 0x000fe400078e00ff */
[----:B------:R-:W-:Y:S01]  /*b910*/  IMAD.MOV.U32 R8, RZ, RZ, -0x4f4f8435 ;  /* 0xb0b07bcbff087424 */ /* 0x000fe200078e00ff */
[----:B------:R2:W-:Y:S01]  /*b920*/  STL.128 [R1+0x8d0], R16 ;  /* 0x0008d01001007387 */ /* 0x0005e20000100c00 */
[----:B------:R-:W-:Y:S02]  /*b930*/  IMAD.MOV.U32 R9, RZ, RZ, 0x5454a8fc ;  /* 0x5454a8fcff097424 */ /* 0x000fe400078e00ff */
[----:B------:R-:W-:Y:S01]  /*b940*/  IMAD.MOV.U32 R11, RZ, RZ, 0x16162c3a ;  /* 0x16162c3aff0b7424 */ /* 0x000fe200078e00ff */
[----:B------:R3:W-:Y:S01]  /*b950*/  STL.128 [R1+0x8c0], R12 ;  /* 0x0008c00c01007387 */ /* 0x0007e20000100c00 */
[----:B-1----:R-:W-:Y:S02]  /*b960*/  HFMA2 R4, -RZ, RZ, 2.626953125, -4.2140483856201171875e-05 ;  /* 0x414182c3ff047431 */ /* 0x002fe400000001ff */
[----:B------:R-:W-:Y:S01]  /*b970*/  IMAD.MOV.U32 R5, RZ, RZ, -0x6666d650 ;  /* 0x999929b0ff057424 */ /* 0x000fe200078e00ff */
[----:B------:R-:W-:Y:S01]  /*b980*/  MOV R7, 0xf0f1e11 ;  /* 0x0f0f1e1100077802 */ /* 0x000fe20000000f00 */
[----:B------:R-:W-:Y:S01]  /*b990*/  IMAD.MOV.U32 R6, RZ, RZ, 0x2d2d5a77 ;  /* 0x2d2d5a77ff067424 */ /* 0x000fe200078e00ff */
[----:B------:R1:W-:Y:S01]  /*b9a0*/  STL.128 [R1+0x8f0], R8 ;  /* 0x0008f00801007387 */ /* 0x0003e20000100c00 */
[----:B--2---:R-:W-:-:S02]  /*b9b0*/  HFMA2 R16, -RZ, RZ, -14328, 0.000362873077392578125 ;  /* 0xf2ff0df2ff107431 */ /* 0x004fc400000001ff */
[----:B------:R-:W-:Y:S01]  /*b9c0*/  IMAD.MOV.U32 R17, RZ, RZ, 0x6bd6bd6b ;  /* 0x6bd6bd6bff117424 */ /* 0x000fe200078e00ff */
[----:B------:R-:W-:Y:S01]  /*b9d0*/  MOV R19, 0xc59154c5 ;  /* 0xc59154c500137802 */ /* 0x000fe20000000f00 */
[----:B------:R-:W-:Y:S01]  /*b9e0*/  IMAD.MOV.U32 R18, RZ, RZ, 0x6fdeb16f ;  /* 0x6fdeb16fff127424 */ /* 0x000fe200078e00ff */
[----:B---3--:R-:W-:Y:S01]  /*b9f0*/  MOV R13, 0x7cf8847c ;  /* 0x7cf8847c000d7802 */ /* 0x008fe20000000f00 */
[----:B------:R-:W-:Y:S01]  /*ba00*/  IMAD.MOV.U32 R12, RZ, RZ, 0x63c6a563 ;  /* 0x63c6a563ff0c7424 */ /* 0x000fe200078e00ff */
[----:B------:R2:W-:Y:S01]  /*ba10*/  STL.128 [R1+0x8e0], R4 ;  /* 0x0008e00401007387 */ /* 0x0005e20000100c00 */
[----:B------:R-:W-:Y:S02]  /*ba20*/  IMAD.MOV.U32 R14, RZ, RZ, 0x77ee9977 ;  /* 0x77ee9977ff0e7424 */ /* 0x000fe400078e00ff */
        /* <DEDUP_REMOVED lines=8> */
[----:B--2---:R-:W-:Y:S02]  /*bab0*/  HFMA2 R6, -RZ, RZ, 1998, -0.042205810546875 ;  /* 0x67cea967ff067431 */ /* 0x004fe400000001ff */
[----:B------:R-:W-:Y:S02]  /*bac0*/  IMAD.MOV.U32 R4, RZ, RZ, 0x30605030 ;  /* 0x30605030ff047424 */ /* 0x000fe400078e00ff */
[----:B------:R-:W-:Y:S02]  /*bad0*/  IMAD.MOV.U32 R5, RZ, RZ, 0x1020301 ;  /* 0x01020301ff057424 */ /* 0x000fe400078e00ff */
[----:B---3--:R-:W-:Y:S02]  /*bae0*/  HFMA2 R18, -RZ, RZ, 7.5546875, -10.5546875 ;  /* 0x478ec947ff127431 */ /* 0x008fe400000001ff */
[----:B------:R-:W-:Y:S02]  /*baf0*/  IMAD.MOV.U32 R7, RZ, RZ, 0x2b567d2b ;  /* 0x2b567d2bff077424 */ /* 0x000fe400078e00ff */
[----:B------:R-:W-:-:S02]  /*bb00*/  IMAD.MOV.U32 R16, RZ, RZ, -0x510ea06 ;  /* 0xfaef15faff107424 */ /* 0x000fc400078e00ff */
[----:B-1----:R-:W-:Y:S02]  /*bb10*/  HFMA2 R12, -RZ, RZ, -13.1171875, 5.7890625 ;  /* 0xca8f45caff0c7431 */ /* 0x002fe400000001ff */
[----:B------:R-:W-:Y:S01]  /*bb20*/  IMAD.MOV.U32 R13, RZ, RZ, -0x7de0627e ;  /* 0x821f9d82ff0d7424 */ /* 0x000fe200078e00ff */
[----:B------:R-:W-:Y:S01]  /*bb30*/  MOV R15, 0x7dfa877d ;  /* 0x7dfa877d000f7802 */ /* 0x000fe20000000f00 */
[----:B------:R-:W-:Y:S01]  /*bb40*/  IMAD.MOV.U32 R14, RZ, RZ, -0x3676bf37 ;  /* 0xc98940c9ff0e7424 */ /* 0x000fe200078e00ff */
[----:B------:R1:W-:Y:S01]  /*bb50*/  STL.128 [R1+0x920], R4 ;  /* 0x0009200401007387 */ /* 0x0003e20000100c00 */
[----:B------:R-:W-:Y:S02]  /*bb60*/  IMAD.MOV.U32 R17, RZ, RZ, 0x59b2eb59 ;  /* 0x59b2eb59ff117424 */ /* 0x000fe400078e00ff */
[----:B----4-:R-:W-:Y:S02]  /*bb70*/  HFMA2 R8, -RZ, RZ, -0.004039764404296875, -1.90234375 ;  /* 0x9c23bf9cff087431 */ /* 0x010fe400000001ff */
[----:B------:R-:W-:Y:S01]  /*bb80*/  IMAD.MOV.U32 R19, RZ, RZ, -0xf04f410 ;  /* 0xf0fb0bf0ff137424 */ /* 0x000fe200078e00ff */
        /* <DEDUP_REMOVED lines=10> */
[----:B--2---:R-:W-:-:S02]  /*bc30*/  HFMA2 R14, -RZ, RZ, -0.000883579254150390625, -0.10272216796875 ;  /* 0x933dae93ff0e7431 */ /* 0x004fc400000001ff */
[----:B------:R-:W-:Y:S02]  /*bc40*/  IMAD.MOV.U32 R12, RZ, RZ, -0x488a3d49 ;  /* 0xb775c2b7ff0c7424 */ /* 0x000fe400078e00ff */
[----:B------:R-:W-:Y:S01]  /*bc50*/  IMAD.MOV.U32 R13, RZ, RZ, -0x21ee303 ;  /* 0xfde11cfdff0d7424 */ /* 0x000fe200078e00ff */
[----:B---3--:R-:W-:Y:S01]  /*bc60*/  MOV R17, 0x3f7e413f ;  /* 0x3f7e413f00117802 */ /* 0x008fe20000000f00 */
[----:B------:R-:W-:Y:S01]  /*bc70*/  IMAD.MOV.U32 R16, RZ, RZ, 0x366c5a36 ;  /* 0x366c5a36ff107424 */ /* 0x000fe200078e00ff */
[----:B------:R1:W-:Y:S01]  /*bc80*/  STL.128 [R1+0x960], R4 ;  /* 0x0009600401007387 */ /* 0x0003e20000100c00 */
[----:B------:R-:W-:Y:S02]  /*bc90*/  IMAD.MOV.U32 R18, RZ, RZ, -0x80afd09 ;  /* 0xf7f502f7ff127424 */ /* 0x000fe400078e00ff */
[----:B----4-:R-:W-:Y:S02]  /*bca0*/  HFMA2 R10, -RZ, RZ, 0.168212890625, 57.53125 ;  /* 0x31625331ff0a7431 */ /* 0x010fe400000001ff */
[----:B------:R-:W-:-:S02]  /*bcb0*/  IMAD.MOV.U32 R19, RZ, RZ, -0x337cb034 ;  /* 0xcc834fccff137424 */ /* 0x000fc400078e00ff */
[----:B------:R-:W-:Y:S02]  /*bcc0*/  IMAD.MOV.U32 R15, RZ, RZ, 0x264c6a26 ;  /* 0x264c6a26ff0f7424 */ /* 0x000fe400078e00ff */
[----:B------:R-:W-:Y:S01]  /*bcd0*/  IMAD.MOV.U32 R8, RZ, RZ, 0x71e29371 ;  /* 0x71e29371ff087424 */ /* 0x000fe200078e00ff */
[----:B------:R2:W-:Y:S01]  /*bce0*/  STL.128 [R1+0x990], R16 ;  /* 0x0009901001007387 */ /* 0x0005e20000100c00 */
[----:B------:R-:W-:Y:S02]  /*bcf0*/  IMAD.MOV.U32 R9, RZ, RZ, -0x27548c28 ;  /* 0xd8ab73d8ff097424 */ /* 0x000fe400078e00ff */
[----:B------:R-:W-:Y:S01]  /*bd00*/  IMAD.MOV.U32 R11, RZ, RZ, 0x152a3f15 ;  /* 0x152a3f15ff0b7424 */ /* 0x000fe200078e00ff */
[----:B------:R3:W-:Y:S01]  /*bd10*/  STL.128 [R1+0x980], R12 ;  /* 0x0009800c01007387 */ /* 0x0007e20000100c00 */
[----:B-1----:R-:W-:Y:S02]  /*bd20*/  HFMA2 R4, -RZ, RZ, 0.275390625, 269 ;  /* 0x34685c34ff047431 */ /* 0x002fe400000001ff */
[----:B------:R-:W-:Y:S01]  /*bd30*/  IMAD.MOV.U32 R5, RZ, RZ, -0x5aae0b5b ;  /* 0xa551f4a5ff057424 */ /* 0x000fe200078e00ff */
[----:B------:R-:W-:Y:S01]  /*bd40*/  MOV R7, 0xf1f908f1 ;  /* 0xf1f908f100077802 */ /* 0x000fe20000000f00 */
[----:B------:R-:W-:Y:S01]  /*bd50*/  IMAD.MOV.U32 R6, RZ, RZ, -0x1a2ecb1b ;  /* 0xe5d134e5ff067424 */ /* 0x000fe200078e00ff */
[----:B------:R1:W-:Y:S01]  /*bd60*/  STL.128 [R1+0x9b0], R8 ;  /* 0x0009b00801007387 */ /* 0x0003e20000100c00 */
[----:B--2---:R-:W-:-:S02]  /*bd70*/  HFMA2 R16, -RZ, RZ, 0.002044677734375, 0.031982421875 ;  /* 0x18302818ff107431 */ /* 0x004fc400000001ff */
[----:B------:R-:W-:Y:S01]  /*bd80*/  IMAD.MOV.U32 R17, RZ, RZ, -0x69c85e6a ;  /* 0x9637a196ff117424 */ /* 0x000fe200078e00ff */
[----:B------:R-:W-:Y:S01]  /*bd90*/  MOV R19, 0x9a2fb59a ;  /* 0x9a2fb59a00137802 */ /* 0x000fe20000000f00 */
[----:B------:R-:W-:Y:S01]  /*bda0*/  IMAD.MOV.U32 R18, RZ, RZ, 0x50a0f05 ;  /* 0x050a0f05ff127424 */ /* 0x000fe200078e00ff */
[----:B---3--:R-:W-:Y:S01]  /*bdb0*/  MOV R13, 0xc79552c7 ;  /* 0xc79552c7000d7802 */ /* 0x008fe20000000f00 */
[----:B------:R-:W-:Y:S01]  /*bdc0*/  IMAD.MOV.U32 R12, RZ, RZ, 0x4080c04 ;  /* 0x04080c04ff0c7424 */ /* 0x000fe200078e00ff */
[----:B------:R2:W-:Y:S01]  /*bdd0*/  STL.128 [R1+0x9a0], R4 ;  /* 0x0009a00401007387 */ /* 0x0005e20000100c00 */
[----:B------:R-:W-:Y:S02]  /*bde0*/  IMAD.MOV.U32 R14, RZ, RZ, 0x23466523 ;  /* 0x23466523ff0e7424 */ /* 0x000fe400078e00ff */
[----:B------:R-:W-:Y:S01]  /*bdf0*/  IMAD.MOV.U32 R15, RZ, RZ, -0x3c62a13d ;  /* 0xc39d5ec3ff0f7424 */ /* 0x000fe200078e00ff */
[----:B------:R3:W-:Y:S01]  /*be00*/  STL.128 [R1+0x9d0], R16 ;  /* 0x0009d01001007387 */ /* 0x0007e20000100c00 */
[----:B-1----:R-:W-:Y:S01]  /*be10*/  IMAD.MOV.U32 R8, RZ, RZ, -0x1432d915 ;  /* 0xebcd26ebff087424 */ /* 0x002fe200078e00ff */
[----:B------:R-:W-:Y:S01]  /*be20*/  MOV R9, 0x274e6927 ;  /* 0x274e692700097802 */ /* 0x000fe20000000f00 */
[----:B------:R-:W-:Y:S01]  /*be30*/  IMAD.MOV.U32 R10, RZ, RZ, -0x4d80324e ;  /* 0xb27fcdb2ff0a7424 */ /* 0x000fe200078e00ff */
[----:B------:R1:W-:Y:S01]  /*be40*/  STL.128 [R1+0x9c0], R12 ;  /* 0x0009c00c01007387 */ /* 0x0003e20000100c00 */
[----:B------:R-:W-:-:S05]  /*be50*/  IMAD.MOV.U32 R11, RZ, RZ, 0x75ea9f75 ;  /* 0x75ea9f75ff0b7424 */ /* 0x000fca00078e00ff */
[----:B------:R4:W-:Y:S01]  /*be60*/  STL.128 [R1+0x9f0], R8 ;  /* 0x0009f00801007387 */ /* 0x0009e20000100c00 */
[----:B--2---:R-:W-:Y:S02]  /*be70*/  HFMA2 R6, -RZ, RZ, -1.609325408935546875e-06, -0.003662109375 ;  /* 0x801b9b80ff067431 */ /* 0x004fe400000001ff */
[----:B------:R-:W-:Y:S02]  /*be80*/  IMAD.MOV.U32 R4, RZ, RZ, 0x70e0907 ;  /* 0x070e0907ff047424 */ /* 0x000fe400078e00ff */
[----:B------:R-:W-:Y:S02]  /*be90*/  IMAD.MOV.U32 R5, RZ, RZ, 0x12243612 ;  /* 0x12243612ff057424 */ /* 0x000fe400078e00ff */
[----:B---3--:R-:W-:Y:S02]  /*bea0*/  HFMA2 R18, -RZ, RZ, 214.5, -6504 ;  /* 0x5ab4ee5aff127431 */ /* 0x008fe400000001ff */
[----:B------:R-:W-:Y:S02]  /*beb0*/  IMAD.MOV.U32 R7, RZ, RZ, -0x1d20c21e ;  /* 0xe2df3de2ff077424 */ /* 0x000fe400078e00ff */
[----:B------:R-:W-:-:S02]  /*bec0*/  IMAD.MOV.U32 R16, RZ, RZ, 0x1b362d1b ;  /* 0x1b362d1bff107424 */ /* 0x000fc400078e00ff */
[----:B-1----:R-:W-:Y:S02]  /*bed0*/  HFMA2 R12, -RZ, RZ, 0.0001547336578369140625, 0.0034351348876953125 ;  /* 0x09121b09ff0c7431 */ /* 0x002fe400000001ff */
[----:B------:R-:W-:Y:S01]  /*bee0*/  IMAD.MOV.U32 R13, RZ, RZ, -0x7ce2617d ;  /* 0x831d9e83ff0d7424 */ /* 0x000fe200078e00ff */
[----:B------:R-:W-:Y:S01]  /*bef0*/  MOV R15, 0x1a342e1a ;  /* 0x1a342e1a000f7802 */ /* 0x000fe20000000f00 */
[----:B------:R-:W-:Y:S01]  /*bf00*/  IMAD.MOV.U32 R14, RZ, RZ, 0x2c58742c ;  /* 0x2c58742cff0e7424 */ /* 0x000fe200078e00ff */
[----:B------:R1:W-:Y:S01]  /*bf10*/  STL.128 [R1+0x9e0], R4 ;  /* 0x0009e00401007387 */ /* 0x0003e20000100c00 */
[----:B------:R-:W-:Y:S02]  /*bf20*/  IMAD.MOV.U32 R17, RZ, RZ, 0x6edcb26e ;  /* 0x6edcb26eff117424 */ /* 0x000fe400078e00ff */
[----:B----4-:R-:W-:Y:S02]  /*bf30*/  HFMA2 R8, -RZ, RZ, 0.04156494140625, 58656 ;  /* 0x29527b29ff087431 */ /* 0x010fe400000001ff */
[----:B------:R-:W-:Y:S01]  /*bf40*/  IMAD.MOV.U32 R19, RZ, RZ, -0x5fa40460 ;  /* 0xa05bfba0ff137424 */ /* 0x000fe200078e00ff */
[----:B------:R-:W-:Y:S01]  /*bf50*/  MOV R11, 0x84139784 ;  /* 0x84139784000b7802 */ /* 0x000fe20000000f00 */
[----:B------:R-:W-:Y:S01]  /*bf60*/  IMAD.MOV.U32 R9, RZ, RZ, -0x1c22c11d ;  /* 0xe3dd3ee3ff097424 */ /* 0x000fe200078e00ff */
[----:B------:R2:W-:Y:S01]  /*bf70*/  STL.128 [R1+0xa00], R12 ;  /* 0x000a000c01007387 */ /* 0x0005e20000100c00 */
[----:B------:R-:W-:-:S03]  /*bf80*/  IMAD.MOV.U32 R10, RZ, RZ, 0x2f5e712f ;  /* 0x2f5e712fff0a7424 */ /* 0x000fc600078e00ff */
[----:B------:R3:W-:Y:S04]  /*bf90*/  STL.128 [R1+0xa10], R16 ;  /* 0x000a101001007387 */ /* 0x0007e80000100c00 */
[----:B------:R4:W-:Y:S01]  /*bfa0*/  STL.128 [R1+0xa30], R8 ;  /* 0x000a300801007387 */ /* 0x0009e20000100c00 */
[----:B-1----:R-:W-:Y:S01]  /*bfb0*/  IMAD.MOV.U32 R4, RZ, RZ, 0x52a4f652 ;  /* 0x52a4f652ff047424 */ /* 0x002fe200078e00ff */
[----:B------:R-:W-:Y:S01]  /*bfc0*/  MOV R5, 0x3b764d3b ;  /* 0x3b764d3b00057802 */ /* 0x000fe20000000f00 */
[----:B------:R-:W-:Y:S02]  /*bfd0*/  IMAD.MOV.U32 R6, RZ, RZ, -0x29489e2a ;  /* 0xd6b761d6ff067424 */ /* 0x000fe400078e00ff */
[----:B------:R-:W-:Y:S02]  /*bfe0*/  IMAD.MOV.U32 R7, RZ, RZ, -0x4c82314d ;  /* 0xb37dceb3ff077424 */ /* 0x000fe400078e00ff */
[----:B--2---:R-:W-:-:S02]  /*bff0*/  HFMA2 R15, -RZ, RZ, -5892, 0.07696533203125 ;  /* 0xedc12cedff0f7431 */ /* 0x004fc400000001ff */
[----:B------:R-:W-:Y:S02]  /*c000*/  IMAD.MOV.U32 R12, RZ, RZ, 0x53a6f553 ;  /* 0x53a6f553ff0c7424 */ /* 0x000fe400078e00ff */
[----:B------:R-:W-:Y:S01]  /*c010*/  IMAD.MOV.U32 R13, RZ, RZ, -0x2e46972f ;  /* 0xd1b968d1ff0d7424 */ /* 0x000fe200078e00ff */
[----:B---3--:R-:W-:Y:S01]  /*c020*/  MOV R17, 0xfce31ffc ;  /* 0xfce31ffc00117802 */ /* 0x008fe20000000f00 */
[----:B------:R-:W-:Y:S01]  /*c030*/  IMAD.MOV.U32 R16, RZ, RZ, 0x20406020 ;  /* 0x20406020ff107424 */ /* 0x000fe200078e00ff */
[----:B------:R1:W-:Y:S01]  /*c040*/  STL.128 [R1+0xa20], R4 ;  /* 0x000a200401007387 */ /* 0x0003e20000100c00 */
[----:B------:R-:W-:Y:S02]  /*c050*/  IMAD.MOV.U32 R18, RZ, RZ, -0x4e86374f ;  /* 0xb179c8b1ff127424 */ /* 0x000fe400078e00ff */
[----:B----4-:R-:W-:Y:S02]  /*c060*/  HFMA2 R10, -RZ, RZ, 150, -2224 ;  /* 0x58b0e858ff0a7431 */ /* 0x010fe400000001ff */
[----:B------:R-:W-:-:S02]  /*c070*/  IMAD.MOV.U32 R19, RZ, RZ, 0x5bb6ed5b ;  /* 0x5bb6ed5bff137424 */ /* 0x000fc400078e00ff */
[----:B------:R-:W-:Y:S02]  /*c080*/  IMAD.MOV.U32 R14, RZ, RZ, RZ ;  /* 0x000000ffff0e7224 */ /* 0x000fe400078e00ff */
[----:B------:R-:W-:Y:S01]  /*c090*/  IMAD.MOV.U32 R8, RZ, RZ, 0x4a94de4a ;  /* 0x4a94de4aff087424 */ /* 0x000fe200078e00ff */
[----:B------:R2:W-:Y:S01]  /*c0a0*/  STL.128 [R1+0xa50], R16 ;  /* 0x000a501001007387 */ /* 0x0005e20000100c00 */
[----:B------:R-:W-:Y:S02]  /*c0b0*/  IMAD.MOV.U32 R9, RZ, RZ, 0x4c98d44c ;  /* 0x4c98d44cff097424 */ /* 0x000fe400078e00ff */
[----:B------:R-:W-:Y:S01]  /*c0c0*/  IMAD.MOV.U32 R11, RZ, RZ, -0x307ab531 ;  /* 0xcf854acfff0b7424 */ /* 0x000fe200078e00ff */
[----:B------:R3:W-:Y:S01]  /*c0d0*/  STL.128 [R1+0xa40], R12 ;  /* 0x000a400c01007387 */ /* 0x0007e20000100c00 */
[----:B-1----:R-:W-:Y:S02]  /*c0e0*/  HFMA2 R4, -RZ, RZ, 3496, -1.603515625 ;  /* 0x6ad4be6aff047431 */ /* 0x002fe400000001ff */
[----:B------:R-:W-:Y:S01]  /*c0f0*/  IMAD.MOV.U32 R5, RZ, RZ, -0x3472b935 ;  /* 0xcb8d46cbff057424 */ /* 0x000fe200078e00ff */
[----:B------:R-:W-:Y:S01]  /*c100*/  MOV R7, 0x39724b39 ;  /* 0x39724b3900077802 */ /* 0x000fe20000000f00 */
[----:B------:R-:W-:Y:S01]  /*c110*/  IMAD.MOV.U32 R6, RZ, RZ, -0x41982642 ;  /* 0xbe67d9beff067424 */ /* 0x000fe200078e00ff */
[----:B------:R1:W-:Y:S01]  /*c120*/  STL.128 [R1+0xa70], R8 ;  /* 0x000a700801007387 */ /* 0x0003e20000100c00 */
[----:B--2---:R-:W-:-:S02]  /*c130*/  HFMA2 R16, -RZ, RZ, 3.76171875, -5.26171875 ;  /* 0x4386c543ff107431 */ /* 0x004fc400000001ff */
[----:B------:R-:W-:Y:S01]  /*c140*/  IMAD.MOV.U32 R17, RZ, RZ, 0x4d9ad74d ;  /* 0x4d9ad74dff117424 */ /* 0x000fe200078e00ff */
[----:B------:R-:W-:Y:S01]  /*c150*/  MOV R19, 0x85119485 ;  /* 0x8511948500137802 */ /* 0x000fe20000000f00 */
[----:B------:R-:W-:Y:S01]  /*c160*/  IMAD.MOV.U32 R18, RZ, RZ, 0x33665533 ;  /* 0x33665533ff127424 */ /* 0x000fe200078e00ff */
[----:B---3--:R-:W-:Y:S01]  /*c170*/  MOV R13, 0xefc52aef ;  /* 0xefc52aef000d7802 */ /* 0x008fe20000000f00 */
[----:B------:R-:W-:Y:S01]  /*c180*/  IMAD.MOV.U32 R12, RZ, RZ, -0x2f449430 ;  /* 0xd0bb6bd0ff0c7424 */ /* 0x000fe200078e00ff */
[----:B------:R2:W-:Y:S01]  /*c190*/  STL.128 [R1+0xa60], R4 ;  /* 0x000a600401007387 */ /* 0x0005e20000100c00 */
[----:B------:R-:W-:Y:S02]  /*c1a0*/  IMAD.MOV.U32 R14, RZ, RZ, -0x55b01a56 ;  /* 0xaa4fe5aaff0e7424 */ /* 0x000fe400078e00ff */
[----:B------:R-:W-:Y:S01]  /*c1b0*/  IMAD.MOV.U32 R15, RZ, RZ, -0x412e905 ;  /* 0xfbed16fbff0f7424 */ /* 0x000fe200078e00ff */
[----:B------:R3:W-:Y:S01]  /*c1c0*/  STL.128 [R1+0xa90], R16 ;  /* 0x000a901001007387 */ /* 0x0007e20000100c00 */
[----:B-1----:R-:W-:Y:S01]  /*c1d0*/  IMAD.MOV.U32 R8, RZ, RZ, 0x50a0f050 ;  /* 0x50a0f050ff087424 */ /* 0x002fe200078e00ff */
[----:B------:R-:W-:Y:S01]  /*c1e0*/  MOV R9, 0x3c78443c ;  /* 0x3c78443c00097802 */ /* 0x000fe20000000f00 */
[----:B------:R-:W-:Y:S01]  /*c1f0*/  IMAD.MOV.U32 R10, RZ, RZ, -0x60da4561 ;  /* 0x9f25ba9fff0a7424 */ /* 0x000fe200078e00ff */
[----:B------:R1:W-:Y:S01]  /*c200*/  STL.128 [R1+0xa80], R12 ;  /* 0x000a800c01007387 */ /* 0x0003e20000100c00 */
[----:B------:R-:W-:-:S05]  /*c210*/  IMAD.MOV.U32 R11, RZ, RZ, -0x57b41c58 ;  /* 0xa84be3a8ff0b7424 */ /* 0x000fca00078e00ff */
[----:B------:R4:W-:Y:S01]  /*c220*/  STL.128 [R1+0xab0], R8 ;  /* 0x000ab00801007387 */ /* 0x0009e20000100c00 */
[----:B--2---:R-:W-:Y:S02]  /*c230*/  HFMA2 R6, -RZ, RZ, 3.07559967041015625e-05, 9.167194366455078125e-05 ;  /* 0x02040602ff067431 */ /* 0x004fe400000001ff */
[----:B------:R-:W-:Y:S02]  /*c240*/  IMAD.MOV.U32 R4, RZ, RZ, 0x458acf45 ;  /* 0x458acf45ff047424 */ /* 0x000fe400078e00ff */
[----:B------:R-:W-:Y:S02]  /*c250*/  IMAD.MOV.U32 R5, RZ, RZ, -0x616ef07 ;  /* 0xf9e910f9ff057424 */ /* 0x000fe400078e00ff */
[----:B---3--:R-:W-:Y:S02]  /*c260*/  HFMA2 R18, -RZ, RZ, 0.5546875, 8.4375 ;  /* 0x38704838ff127431 */ /* 0x008fe400000001ff */
[----:B------:R-:W-:Y:S02]  /*c270*/  IMAD.MOV.U32 R7, RZ, RZ, 0x7ffe817f ;  /* 0x7ffe817fff077424 */ /* 0x000fe400078e00ff */
[----:B------:R-:W-:-:S02]  /*c280*/  IMAD.MOV.U32 R16, RZ, RZ, -0x6dc0526e ;  /* 0x923fad92ff107424 */ /* 0x000fc400078e00ff */
[----:B-1----:R-:W-:Y:S02]  /*c290*/  HFMA2 R12, -RZ, RZ, 45.0625, -14984 ;  /* 0x51a2f351ff0c7431 */ /* 0x002fe400000001ff */
[----:B------:R-:W-:Y:S01]  /*c2a0*/  IMAD.MOV.U32 R13, RZ, RZ, -0x5ca2015d ;  /* 0xa35dfea3ff0d7424 */ /* 0x000fe200078e00ff */
[----:B------:R-:W-:Y:S01]  /*c2b0*/  MOV R15, 0x8f058a8f ;  /* 0x8f058a8f000f7802 */ /* 0x000fe20000000f00 */
[----:B------:R-:W-:Y:S01]  /*c2c0*/  IMAD.MOV.U32 R14, RZ, RZ, 0x4080c040 ;  /* 0x4080c040ff0e7424 */ /* 0x000fe200078e00ff */
[----:B------:R1:W-:Y:S01]  /*c2d0*/  STL.128 [R1+0xaa0], R4 ;  /* 0x000aa00401007387 */ /* 0x0003e20000100c00 */
[----:B------:R-:W-:Y:S02]  /*c2e0*/  IMAD.MOV.U32 R17, RZ, RZ, -0x62de4363 ;  /* 0x9d21bc9dff117424 */ /* 0x000fe400078e00ff */
[----:B----4-:R-:W-:Y:S02]  /*c2f0*/  HFMA2 R8, -RZ, RZ, 0.0005035400390625, 0.126953125 ;  /* 0x10203010ff087431 */ /* 0x010fe400000001ff */
[----:B------:R-:W-:Y:S01]  /*c300*/  IMAD.MOV.U32 R19, RZ, RZ, -0xa0efb0b ;  /* 0xf5f104f5ff137424 */ /* 0x000fe200078e00ff */
[----:B------:R-:W-:Y:S01]  /*c310*/  MOV R11, 0xd2bf6dd2 ;  /* 0xd2bf6dd2000b7802 */ /* 0x000fe20000000f00 */
[----:B------:R-:W-:Y:S01]  /*c320*/  IMAD.MOV.U32 R9, RZ, RZ, -0x1ae501 ;  /* 0xffe51affff097424 */ /* 0x000fe200078e00ff */
[----:B------:R2:W-:Y:S01]  /*c330*/  STL.128 [R1+0xac0], R12 ;  /* 0x000ac00c01007387 */ /* 0x0005e20000100c00 */
[----:B------:R-:W-:-:S03]  /*c340*/  IMAD.MOV.U32 R10, RZ, RZ, -0xc02f10d ;  /* 0xf3fd0ef3ff0a7424 */ /* 0x000fc600078e00ff */
[----:B------:R3:W-:Y:S04]  /*c350*/  STL.128 [R1+0xad0], R16 ;  /* 0x000ad01001007387 */ /* 0x0007e80000100c00 */
[----:B------:R4:W-:Y:S01]  /*c360*/  STL.128 [R1+0xaf0], R8 ;  /* 0x000af00801007387 */ /* 0x0009e20000100c00 */
[----:B-1----:R-:W-:Y:S01]  /*c370*/  IMAD.MOV.U32 R4, RZ, RZ, -0x439c2044 ;  /* 0xbc63dfbcff047424 */ /* 0x002fe200078e00ff */
[----:B------:R-:W-:Y:S01]  /*c380*/  MOV R5, 0xb677c1b6 ;  /* 0xb677c1b600057802 */ /* 0x000fe20000000f00 */
[----:B------:R-:W-:Y:S02]  /*c390*/  IMAD.MOV.U32 R6, RZ, RZ, -0x25508a26 ;  /* 0xdaaf75daff067424 */ /* 0x000fe400078e00ff */
[----:B------:R-:W-:Y:S02]  /*c3a0*/  IMAD.MOV.U32 R7, RZ, RZ, 0x21426321 ;  /* 0x21426321ff077424 */ /* 0x000fe400078e00ff */
[----:B--2---:R-:W-:-:S02]  /*c3b0*/  HFMA2 R14, -RZ, RZ, 0.00087261199951171875, 0.317138671875 ;  /* 0x13263513ff0e7431 */ /* 0x004fc400000001ff */
[----:B------:R-:W-:Y:S02]  /*c3c0*/  IMAD.MOV.U32 R12, RZ, RZ, -0x327eb333 ;  /* 0xcd814ccdff0c7424 */ /* 0x000fe400078e00ff */
[----:B------:R-:W-:Y:S01]  /*c3d0*/  IMAD.MOV.U32 R13, RZ, RZ, 0xc18140c ;  /* 0x0c18140cff0d7424 */ /* 0x000fe200078e00ff */
[----:B---3--:R-:W-:Y:S01]  /*c3e0*/  MOV R17, 0x9735a297 ;  /* 0x9735a29700117802 */ /* 0x008fe20000000f00 */
[----:B------:R-:W-:Y:S01]  /*c3f0*/  IMAD.MOV.U32 R16, RZ, RZ, 0x5fbee15f ;  /* 0x5fbee15fff107424 */ /* 0x000fe200078e00ff */
[----:B------:R1:W-:Y:S01]  /*c400*/  STL.128 [R1+0xae0], R4 ;  /* 0x000ae00401007387 */ /* 0x0003e20000100c00 */
[----:B------:R-:W-:Y:S02]  /*c410*/  IMAD.MOV.U32 R18, RZ, RZ, 0x4488cc44 ;  /* 0x4488cc44ff127424 */ /* 0x000fe400078e00ff */
[----:B----4-:R-:W-:Y:S02]  /*c420*/  HFMA2 R10, -RZ, RZ, 0.002536773681640625, 0.055450439453125 ;  /* 0x19322b19ff0a7431 */ /* 0x010fe400000001ff */
[----:B------:R-:W-:-:S02]  /*c430*/  IMAD.MOV.U32 R19, RZ, RZ, 0x172e3917 ;  /* 0x172e3917ff137424 */ /* 0x000fc400078e00ff */
[----:B------:R-:W-:Y:S02]  /*c440*/  IMAD.MOV.U32 R15, RZ, RZ, -0x133cd014 ;  /* 0xecc32fecff0f7424 */ /* 0x000fe400078e00ff */
[----:B------:R-:W-:Y:S01]  /*c450*/  IMAD.MOV.U32 R8, RZ, RZ, 0x64c8ac64 ;  /* 0x64c8ac64ff087424 */ /* 0x000fe200078e00ff */
[----:B------:R2:W-:Y:S01]  /*c460*/  STL.128 [R1+0xb10], R16 ;  /* 0x000b101001007387 */ /* 0x0005e20000100c00 */
[----:B------:R-:W-:Y:S02]  /*c470*/  IMAD.MOV.U32 R9, RZ, RZ, 0x5dbae75d ;  /* 0x5dbae75dff097424 */ /* 0x000fe400078e00ff */
[----:B------:R-:W-:Y:S01]  /*c480*/  IMAD.MOV.U32 R11, RZ, RZ, 0x73e69573 ;  /* 0x73e69573ff0b7424 */ /* 0x000fe200078e00ff */
[----:B------:R3:W-:Y:S01]  /*c490*/  STL.128 [R1+0xb00], R12 ;  /* 0x000b000c01007387 */ /* 0x0007e20000100c00 */
[----:B-1----:R-:W-:Y:S02]  /*c4a0*/  HFMA2 R4, -RZ, RZ, -4.57421875, 124.25 ;  /* 0xc49357c4ff047431 */ /* 0x002fe400000001ff */
[----:B------:R-:W-:Y:S01]  /*c4b0*/  IMAD.MOV.U32 R5, RZ, RZ, -0x58aa0d59 ;  /* 0xa755f2a7ff057424 */ /* 0x000fe200078e00ff */
[----:B------:R-:W-:Y:S01]  /*c4c0*/  MOV R7, 0x3d7a473d ;  /* 0x3d7a473d00077802 */ /* 0x000fe20000000f00 */
[----:B------:R-:W-:Y:S01]  /*c4d0*/  IMAD.MOV.U32 R6, RZ, RZ, 0x7efc827e ;  /* 0x7efc827eff067424 */ /* 0x000fe200078e00ff */
[----:B------:R1:W-:Y:S01]  /*c4e0*/  STL.128 [R1+0xb30], R8 ;  /* 0x000b300801007387 */ /* 0x0003e20000100c00 */
[----:B--2---:R-:W-:-:S02]  /*c4f0*/  HFMA2 R16, -RZ, RZ, 0.012237548828125, 1570 ;  /* 0x22446622ff107431 */ /* 0x004fc400000001ff */
[----:B------:R-:W-:Y:S01]  /*c500*/  IMAD.MOV.U32 R17, RZ, RZ, 0x2a547e2a ;  /* 0x2a547e2aff117424 */ /* 0x000fe200078e00ff */
[----:B------:R-:W-:Y:S01]  /*c510*/  MOV R19, 0x880b8388 ;  /* 0x880b838800137802 */ /* 0x000fe20000000f00 */
[----:B------:R-:W-:Y:S01]  /*c520*/  IMAD.MOV.U32 R18, RZ, RZ, -0x6fc45470 ;  /* 0x903bab90ff127424 */ /* 0x000fe200078e00ff */
        /* <DEDUP_REMOVED lines=8> */
[----:B------:R-:W-:Y:S01]  /*c5b0*/  IMAD.MOV.U32 R10, RZ, RZ, 0xb161d0b ;  /* 0x0b161d0bff0a7424 */ /* 0x000fe200078e00ff */
[----:B------:R1:W-:Y:S01]  /*c5c0*/  STL.128 [R1+0xb40], R12 ;  /* 0x000b400c01007387 */ /* 0x0003e20000100c00 */
[----:B------:R-:W-:-:S05]  /*c5d0*/  IMAD.MOV.U32 R11, RZ, RZ, -0x24528925 ;  /* 0xdbad76dbff0b7424 */ /* 0x000fca00078e00ff */
[----:B------:R4:W-:Y:S01]  /*c5e0*/  STL.128 [R1+0xb70], R8 ;  /* 0x000b700801007387 */ /* 0x0009e20000100c00 */
[----:B--2---:R-:W-:Y:S02]  /*c5f0*/  HFMA2 R6, -RZ, RZ, -0.55224609375, -61.75 ;  /* 0xb86bd3b8ff067431 */ /* 0x004fe400000001ff */
[----:B------:R-:W-:Y:S02]  /*c600*/  IMAD.MOV.U32 R4, RZ, RZ, 0x468cca46 ;  /* 0x468cca46ff047424 */ /* 0x000fe400078e00ff */
[----:B------:R-:W-:Y:S02]  /*c610*/  IMAD.MOV.U32 R5, RZ, RZ, -0x1138d612 ;  /* 0xeec729eeff057424 */ /* 0x000fe400078e00ff */
[----:B---3--:R-:W-:Y:S02]  /*c620*/  HFMA2 R18, -RZ, RZ, 0.0167236328125, 4240 ;  /* 0x24486c24ff127431 */ /* 0x008fe400000001ff */
[----:B------:R-:W-:Y:S02]  /*c630*/  IMAD.MOV.U32 R7, RZ, RZ, 0x14283c14 ;  /* 0x14283c14ff077424 */ /* 0x000fe400078e00ff */
[----:B------:R-:W-:-:S02]  /*c640*/  IMAD.MOV.U32 R16, RZ, RZ, 0x4992db49 ;  /* 0x4992db49ff107424 */ /* 0x000fc400078e00ff */
[----:B-1----:R-:W-:Y:S02]  /*c650*/  HFMA2 R12, -RZ, RZ, -621.5, 0.984375 ;  /* 0xe0db3be0ff0c7431 */ /* 0x002fe400000001ff */
[----:B------:R-:W-:Y:S01]  /*c660*/  IMAD.MOV.U32 R13, RZ, RZ, 0x32645632 ;  /* 0x32645632ff0d7424 */ /* 0x000fe200078e00ff */
[----:B------:R-:W-:Y:S01]  /*c670*/  MOV R15, 0xa141e0a ;  /* 0x0a141e0a000f7802 */ /* 0x000fe20000000f00 */
[----:B------:R-:W-:Y:S01]  /*c680*/  IMAD.MOV.U32 R14, RZ, RZ, 0x3a744e3a ;  /* 0x3a744e3aff0e7424 */ /* 0x000fe200078e00ff */
[----:B------:R1:W-:Y:S01]  /*c690*/  STL.128 [R1+0xb60], R4 ;  /* 0x000b600401007387 */ /* 0x0003e20000100c00 */
[----:B------:R-:W-:Y:S02]  /*c6a0*/  IMAD.MOV.U32 R17, RZ, RZ, 0x60c0a06 ;  /* 0x060c0a06ff117424 */ /* 0x000fe400078e00ff */
[----:B----4-:R-:W-:Y:S02]  /*c6b0*/  HFMA2 R8, -RZ, RZ, -0.000637531280517578125, -0.035675048828125 ;  /* 0x9139a891ff087431 */ /* 0x010fe400000001ff */
[----:B------:R-:W-:Y:S01]  /*c6c0*/  IMAD.MOV.U32 R19, RZ, RZ, 0x5cb8e45c ;  /* 0x5cb8e45cff137424 */ /* 0x000fe200078e00ff */
        /* <DEDUP_REMOVED lines=10> */
[----:B--2---:R-:W-:-:S02]  /*c770*/  HFMA2 R14, -RZ, RZ, 0.46435546875, 166.875 ;  /* 0x376e5937ff0e7431 */ /* 0x004fc400000001ff */
[----:B------:R-:W-:Y:S02]  /*c780*/  IMAD.MOV.U32 R12, RZ, RZ, -0x182acd19 ;  /* 0xe7d532e7ff0c7424 */ /* 0x000fe400078e00ff */
[----:B------:R-:W-:Y:S01]  /*c790*/  IMAD.MOV.U32 R13, RZ, RZ, -0x3774bc38 ;  /* 0xc88b43c8ff0d7424 */ /* 0x000fe200078e00ff */
[----:B---3--:R-:W-:Y:S01]  /*c7a0*/  MOV R17, 0xd5b164d5 ;  /* 0xd5b164d500117802 */ /* 0x008fe20000000f00 */
[----:B------:R-:W-:Y:S01]  /*c7b0*/  IMAD.MOV.U32 R16, RZ, RZ, -0x72fe7373 ;  /* 0x8d018c8dff107424 */ /* 0x000fe200078e00ff */
[----:B------:R1:W-:Y:S01]  /*c7c0*/  STL.128 [R1+0xba0], R4 ;  /* 0x000ba00401007387 */ /* 0x0003e20000100c00 */
[----:B------:R-:W-:Y:S02]  /*c7d0*/  IMAD.MOV.U32 R18, RZ, RZ, 0x4e9cd24e ;  /* 0x4e9cd24eff127424 */ /* 0x000fe400078e00ff */
[----:B----4-:R-:W-:Y:S02]  /*c7e0*/  HFMA2 R10, -RZ, RZ, -0.09808349609375, -2908 ;  /* 0xae47e9aeff0a7431 */ /* 0x010fe400000001ff */
[----:B------:R-:W-:-:S02]  /*c7f0*/  IMAD.MOV.U32 R19, RZ, RZ, -0x56b61f57 ;  /* 0xa949e0a9ff137424 */ /* 0x000fc400078e00ff */
[----:B------:R-:W-:Y:S02]  /*c800*/  IMAD.MOV.U32 R15, RZ, RZ, 0x6ddab76d ;  /* 0x6ddab76dff0f7424 */ /* 0x000fe400078e00ff */
[----:B------:R-:W-:Y:S01]  /*c810*/  IMAD.MOV.U32 R8, RZ, RZ, 0x65caaf65 ;  /* 0x65caaf65ff087424 */ /* 0x000fe200078e00ff */
[----:B------:R2:W-:Y:S01]  /*c820*/  STL.128 [R1+0xbd0], R16 ;  /* 0x000bd01001007387 */ /* 0x0005e20000100c00 */
[----:B------:R-:W-:Y:S02]  /*c830*/  IMAD.MOV.U32 R9, RZ, RZ, 0x7af48e7a ;  /* 0x7af48e7aff097424 */ /* 0x000fe400078e00ff */
[----:B------:R-:W-:Y:S01]  /*c840*/  IMAD.MOV.U32 R11, RZ, RZ, 0x8101808 ;  /* 0x08101808ff0b7424 */ /* 0x000fe200078e00ff */
[----:B------:R3:W-:Y:S01]  /*c850*/  STL.128 [R1+0xbc0], R12 ;  /* 0x000bc00c01007387 */ /* 0x0007e20000100c00 */
[----:B-1----:R-:W-:Y:S02]  /*c860*/  HFMA2 R4, -RZ, RZ, 4960, -0.2763671875 ;  /* 0x6cd8b46cff047431 */ /* 0x002fe400000001ff */
[----:B------:R-:W-:Y:S01]  /*c870*/  IMAD.MOV.U32 R5, RZ, RZ, 0x56acfa56 ;  /* 0x56acfa56ff057424 */ /* 0x000fe200078e00ff */
[----:B------:R-:W-:Y:S01]  /*c880*/  MOV R7, 0xeacf25ea ;  /* 0xeacf25ea00077802 */ /* 0x000fe20000000f00 */
[----:B------:R-:W-:Y:S01]  /*c890*/  IMAD.MOV.U32 R6, RZ, RZ, -0xb0cf80c ;  /* 0xf4f307f4ff067424 */ /* 0x000fe200078e00ff */
[----:B------:R1:W-:Y:S01]  /*c8a0*/  STL.128 [R1+0xbf0], R8 ;  /* 0x000bf00801007387 */ /* 0x0003e20000100c00 */
[----:B--2---:R-:W-:-:S02]  /*c8b0*/  HFMA2 R16, -RZ, RZ, 0.004119873046875, 0.01605224609375 ;  /* 0x1c38241cff107431 */ /* 0x004fc400000001ff */
[----:B------:R-:W-:Y:S01]  /*c8c0*/  IMAD.MOV.U32 R17, RZ, RZ, -0x59a80e5a ;  /* 0xa657f1a6ff117424 */ /* 0x000fe200078e00ff */
[----:B------:R-:W-:Y:S01]  /*c8d0*/  MOV R19, 0xc69751c6 ;  /* 0xc69751c600137802 */ /* 0x000fe20000000f00 */
[----:B------:R-:W-:Y:S01]  /*c8e0*/  IMAD.MOV.U32 R18, RZ, RZ, -0x4b8c384c ;  /* 0xb473c7b4ff127424 */ /* 0x000fe200078e00ff */
[----:B---3--:R-:W-:Y:S01]  /*c8f0*/  MOV R13, 0x78f08878 ;  /* 0x78f08878000d7802 */ /* 0x008fe20000000f00 */
[----:B------:R-:W-:Y:S01]  /*c900*/  IMAD.MOV.U32 R12, RZ, RZ, -0x45902a46 ;  /* 0xba6fd5baff0c7424 */ /* 0x000fe200078e00ff */
[----:B------:R2:W-:Y:S01]  /*c910*/  STL.128 [R1+0xbe0], R4 ;  /* 0x000be00401007387 */ /* 0x0005e20000100c00 */
[----:B------:R-:W-:Y:S02]  /*c920*/  IMAD.MOV.U32 R14, RZ, RZ, 0x254a6f25 ;  /* 0x254a6f25ff0e7424 */ /* 0x000fe400078e00ff */
[----:B------:R-:W-:Y:S01]  /*c930*/  IMAD.MOV.U32 R15, RZ, RZ, 0x2e5c722e ;  /* 0x2e5c722eff0f7424 */ /* 0x000fe200078e00ff */
[----:B------:R3:W-:Y:S01]  /*c940*/  STL.128 [R1+0xc10], R16 ;  /* 0x000c101001007387 */ /* 0x0007e20000100c00 */
[----:B-1----:R-:W-:Y:S01]  /*c950*/  IMAD.MOV.U32 R8, RZ, RZ, 0x4b96dd4b ;  /* 0x4b96dd4bff087424 */ /* 0x002fe200078e00ff */
[----:B------:R-:W-:Y:S01]  /*c960*/  MOV R9, 0xbd61dcbd ;  /* 0xbd61dcbd00097802 */ /* 0x000fe20000000f00 */
[----:B------:R-:W-:Y:S01]  /*c970*/  IMAD.MOV.U32 R10, RZ, RZ, -0x74f27975 ;  /* 0x8b0d868bff0a7424 */ /* 0x000fe200078e00ff */
[----:B------:R1:W-:Y:S01]  /*c980*/  STL.128 [R1+0xc00], R12 ;  /* 0x000c000c01007387 */ /* 0x0003e20000100c00 */
[----:B------:R-:W-:-:S05]  /*c990*/  IMAD.MOV.U32 R11, RZ, RZ, -0x75f07a76 ;  /* 0x8a0f858aff0b7424 */ /* 0x000fca00078e00ff */
[----:B------:R4:W-:Y:S01]  /*c9a0*/  STL.128 [R1+0xc30], R8 ;  /* 0x000c300801007387 */ /* 0x0009e20000100c00 */
[----:B--2---:R-:W-:Y:S02]  /*c9b0*/  HFMA2 R6, -RZ, RZ, 20096, -0.0043487548828125 ;  /* 0x74e89c74ff067431 */ /* 0x004fe400000001ff */
[----:B------:R-:W-:Y:S02]  /*c9c0*/  IMAD.MOV.U32 R4, RZ, RZ, -0x1734dc18 ;  /* 0xe8cb23e8ff047424 */ /* 0x000fe400078e00ff */
[----:B------:R-:W-:Y:S02]  /*c9d0*/  IMAD.MOV.U32 R5, RZ, RZ, -0x225e8323 ;  /* 0xdda17cddff057424 */ /* 0x000fe400078e00ff */
[----:B---3--:R-:W-:Y:S02]  /*c9e0*/  HFMA2 R18, -RZ, RZ, -28528, 2.992153167724609375e-05 ;  /* 0xf6f701f6ff127431 */ /* 0x008fe400000001ff */
[----:B------:R-:W-:Y:S02]  /*c9f0*/  IMAD.MOV.U32 R7, RZ, RZ, 0x1f3e211f ;  /* 0x1f3e211fff077424 */ /* 0x000fe400078e00ff */
[----:B------:R-:W-:-:S02]  /*ca00*/  IMAD.MOV.U32 R16, RZ, RZ, 0x4890d848 ;  /* 0x4890d848ff107424 */ /* 0x000fc400078e00ff */
[----:B-1----:R-:W-:Y:S02]  /*ca10*/  HFMA2 R12, -RZ, RZ, 9984, -0.00054168701171875 ;  /* 0x70e09070ff0c7431 */ /* 0x002fe400000001ff */
[----:B------:R-:W-:Y:S01]  /*ca20*/  IMAD.MOV.U32 R13, RZ, RZ, 0x3e7c423e ;  /* 0x3e7c423eff0d7424 */ /* 0x000fe200078e00ff */
[----:B------:R-:W-:Y:S01]  /*ca30*/  MOV R15, 0x66ccaa66 ;  /* 0x66ccaa66000f7802 */ /* 0x000fe20000000f00 */
[----:B------:R-:W-:Y:S01]  /*ca40*/  IMAD.MOV.U32 R14, RZ, RZ, -0x4a8e3b4b ;  /* 0xb571c4b5ff0e7424 */ /* 0x000fe200078e00ff */
[----:B------:R1:W-:Y:S01]  /*ca50*/  STL.128 [R1+0xc20], R4 ;  /* 0x000c200401007387 */ /* 0x0003e20000100c00 */
[----:B------:R-:W-:Y:S02]  /*ca60*/  IMAD.MOV.U32 R17, RZ, RZ, 0x3060503 ;  /* 0x03060503ff117424 */ /* 0x000fe400078e00ff */
[----:B----4-:R-:W-:Y:S02]  /*ca70*/  HFMA2 R10, -RZ, RZ, -0.0020351409912109375, -0.2373046875 ;  /* 0x982bb398ff0a7431 */ /* 0x010fe400000001ff */
[----:B------:R-:W-:Y:S01]  /*ca80*/  IMAD.MOV.U32 R19, RZ, RZ, 0xe1c120e ;  /* 0x0e1c120eff137424 */ /* 0x000fe200078e00ff */
[----:B------:R2:W-:Y:S01]  /*ca90*/  STL.128 [R1+0xc40], R12 ;  /* 0x000c400c01007387 */ /* 0x0005e20000100c00 */
[----:B------:R-:W-:-:S02]  /*caa0*/  IMAD.MOV.U32 R8, RZ, RZ, -0x1e26c71f ;  /* 0xe1d938e1ff087424 */ /* 0x000fc400078e00ff */
[----:B------:R-:W-:Y:S01]  /*cab0*/  IMAD.MOV.U32 R9, RZ, RZ, -0x714ec08 ;  /* 0xf8eb13f8ff097424 */ /* 0x000fe200078e00ff */
[----:B------:R3:W-:Y:S01]  /*cac0*/  STL.128 [R1+0xc50], R16 ;  /* 0x000c501001007387 */ /* 0x0007e20000100c00 */
[----:B------:R-:W-:-:S05]  /*cad0*/  IMAD.MOV.U32 R11, RZ, RZ, 0x11223311 ;  /* 0x11223311ff0b7424 */ /* 0x000fca00078e00ff */
[----:B------:R4:W-:Y:S01]  /*cae0*/  STL.128 [R1+0xc80], R8 ;  /* 0x000c800801007387 */ /* 0x0009e20000100c00 */
[----:B-1----:R-:W-:Y:S01]  /*caf0*/  IMAD.MOV.U32 R4, RZ, RZ, 0x69d2bb69 ;  /* 0x69d2bb69ff047424 */ /* 0x002fe200078e00ff */
[----:B------:R-:W-:Y:S01]  /*cb00*/  MOV R5, 0xd9a970d9 ;  /* 0xd9a970d900057802 */ /* 0x000fe20000000f00 */
[----:B------:R-:W-:Y:S02]  /*cb10*/  IMAD.MOV.U32 R6, RZ, RZ, -0x71f87672 ;  /* 0x8e07898eff067424 */ /* 0x000fe400078e00ff */
[----:B------:R-:W-:Y:S02]  /*cb20*/  IMAD.MOV.U32 R7, RZ, RZ, -0x6bcc586c ;  /* 0x9433a794ff077424 */ /* 0x000fe400078e00ff */
[----:B--2---:R-:W-:Y:S02]  /*cb30*/  HFMA2 R14, -RZ, RZ, 0.03369140625, 34048 ;  /* 0x28507828ff0e7431 */ /* 0x004fe400000001ff */
[----:B------:R-:W-:Y:S02]  /*cb40*/  IMAD.MOV.U32 R12, RZ, RZ, -0x3178b632 ;  /* 0xce8749ceff0c7424 */ /* 0x000fe400078e00ff */
[----:B------:R-:W-:Y:S01]  /*cb50*/  IMAD.MOV.U32 R13, RZ, RZ, 0x55aaff55 ;  /* 0x55aaff55ff0d7424 */ /* 0x000fe200078e00ff */
[----:B------:R1:W-:Y:S01]  /*cb60*/  STL.128 [R1+0xc90], R4 ;  /* 0x000c900401007387 */ /* 0x0003e20000100c00 */
[----:B------:R-:W-:Y:S01]  /*cb70*/  IMAD.MOV.U32 R15, RZ, RZ, -0x205a8521 ;  /* 0xdfa57adfff0f7424 */ /* 0x000fe200078e00ff */
[----:B---3--:R-:W-:Y:S01]  /*cb80*/  MOV R17, 0xa159f8a1 ;  /* 0xa159f8a100117802 */ /* 0x008fe20000000f00 */
[----:B------:R-:W-:-:S02]  /*cb90*/  IMAD.MOV.U32 R16, RZ, RZ, -0x73fc7074 ;  /* 0x8c038f8cff107424 */ /* 0x000fc400078e00ff */
[----:B----4-:R-:W-:Y:S02]  /*cba0*/  HFMA2 R8, -RZ, RZ, -0.0035037994384765625, -0.412841796875 ;  /* 0x9b2db69bff087431 */ /* 0x010fe400000001ff */
[----:B------:R-:W-:Y:S01]  /*cbb0*/  IMAD.MOV.U32 R9, RZ, RZ, 0x1e3c221e ;  /* 0x1e3c221eff097424 */ /* 0x000fe200078e00ff */
[----:B------:R-:W-:Y:S01]  /*cbc0*/  MOV R11, 0xe9c920e9 ;  /* 0xe9c920e9000b7802 */ /* 0x000fe20000000f00 */
[----:B------:R-:W-:Y:S01]  /*cbd0*/  IMAD.MOV.U32 R10, RZ, RZ, -0x78ea6d79 ;  /* 0x87159287ff0a7424 */ /* 0x000fe200078e00ff */
[----:B------:R2:W-:Y:S01]  /*cbe0*/  STL.128 [R1+0xcb0], R12 ;  /* 0x000cb00c01007387 */ /* 0x0005e20000100c00 */
[----:B------:R-:W-:Y:S02]  /*cbf0*/  IMAD.MOV.U32 R18, RZ, RZ, -0x76f67f77 ;  /* 0x89098089ff127424 */ /* 0x000fe400078e00ff */
[----:B------:R-:W-:Y:S01]  /*cc00*/  IMAD.MOV.U32 R19, RZ, RZ, 0xd1a170d ;  /* 0x0d1a170dff137424 */ /* 0x000fe200078e00ff */
[----:B------:R3:W-:Y:S01]  /*cc10*/  STL.128 [R1+0xca0], R8 ;  /* 0x000ca00801007387 */ /* 0x0007e20000100c00 */
[----:B-1----:R-:W-:-:S02]  /*cc20*/  HFMA2 R4, -RZ, RZ, -1.8486328125, -215.875 ;  /* 0xbf65dabfff047431 */ /* 0x002fc400000001ff */
[----:B------:R-:W-:Y:S01]  /*cc30*/  IMAD.MOV.U32 R5, RZ, RZ, -0x1928ce1a ;  /* 0xe6d731e6ff057424 */ /* 0x000fe200078e00ff */
[----:B------:R-:W-:Y:S01]  /*cc40*/  MOV R7, 0x68d0b868 ;  /* 0x68d0b86800077802 */ /* 0x000fe20000000f00 */
[----:B------:R-:W-:Y:S01]  /*cc50*/  IMAD.MOV.U32 R6, RZ, RZ, 0x4284c642 ;  /* 0x4284c642ff067424 */ /* 0x000fe200078e00ff */
[----:B------:R1:W-:Y:S04]  /*cc60*/  STL.128 [R1+0xcc0], R16 ;  /* 0x000cc01001007387 */ /* 0x0003e80000100c00 */
[----:B------:R4:W-:Y:S01]  /*cc70*/  STL.128 [R1+0xcd0], R4 ;  /* 0x000cd00401007387 */ /* 0x0009e20000100c00 */
[----:B--2---:R-:W-:Y:S01]  /*cc80*/  IMAD.MOV.U32 R12, RZ, RZ, -0x4f843450 ;  /* 0xb07bcbb0ff0c7424 */ /* 0x004fe200078e00ff */
[----:B------:R-:W-:Y:S01]  /*cc90*/  MOV R13, 0x54a8fc54 ;  /* 0x54a8fc54000d7802 */ /* 0x000fe20000000f00 */
[----:B------:R-:W-:-:S02]  /*cca0*/  IMAD.MOV.U32 R14, RZ, RZ, -0x44922945 ;  /* 0xbb6dd6bbff0e7424 */ /* 0x000fc400078e00ff */
[----:B---3--:R-:W-:Y:S02]  /*ccb0*/  HFMA2 R10, -RZ, RZ, 0.0836181640625, 29392 ;  /* 0x2d5a772dff0a7431 */ /* 0x008fe400000001ff */
[----:B------:R-:W-:Y:S02]  /*ccc0*/  IMAD.MOV.U32 R8, RZ, RZ, 0x4182c341 ;  /* 0x4182c341ff087424 */ /* 0x000fe400078e00ff */
[----:B------:R-:W-:Y:S02]  /*ccd0*/  IMAD.MOV.U32 R9, RZ, RZ, -0x66d64f67 ;  /* 0x9929b099ff097424 */ /* 0x000fe400078e00ff */
[----:B------:R-:W-:Y:S02]  /*cce0*/  IMAD.MOV.U32 R11, RZ, RZ, 0xf1e110f ;  /* 0x0f1e110fff0b7424 */ /* 0x000fe400078e00ff */
[----:B------:R-:W-:Y:S02]  /*ccf0*/  IMAD.MOV.U32 R15, RZ, RZ, 0x162c3a16 ;  /* 0x162c3a16ff0f7424 */ /* 0x000fe400078e00ff */
[----:B-1----:R-:W-:-:S02]  /*cd00*/  HFMA2 R16, -RZ, RZ, -6.64453125, 945.5 ;  /* 0xc6a56363ff107431 */ /* 0x002fc400000001ff */
[----:B------:R-:W-:Y:S01]  /*cd10*/  IMAD.MOV.U32 R17, RZ, RZ, -0x77b8384 ;  /* 0xf8847c7cff117424 */ /* 0x000fe200078e00ff */
[----:B------:R1:W-:Y:S01]  /*cd20*/  STL.128 [R1+0xce0], R8 ;  /* 0x000ce00801007387 */ /* 0x0003e20000100c00 */
[----:B----4-:R-:W-:Y:S02]  /*cd30*/  HFMA2 R6, -RZ, RZ, -428.25, 7612 ;  /* 0xdeb16f6fff067431 */ /* 0x010fe400000001ff */
        /* <DEDUP_REMOVED lines=8> */
[----:B-1----:R-:W-:Y:S01]  /*cdc0*/  IMAD.MOV.U32 R8, RZ, RZ, 0x60503030 ;  /* 0x60503030ff087424 */ /* 0x002fe200078e00ff */
[----:B------:R-:W-:Y:S01]  /*cdd0*/  MOV R9, 0x2030101 ;  /* 0x0203010100097802 */ /* 0x000fe20000000f00 */
[----:B------:R-:W-:Y:S02]  /*cde0*/  IMAD.MOV.U32 R10, RZ, RZ, -0x31569899 ;  /* 0xcea96767ff0a7424 */ /* 0x000fe400078e00ff */
[----:B------:R-:W-:Y:S02]  /*cdf0*/  IMAD.MOV.U32 R11, RZ, RZ, 0x567d2b2b ;  /* 0x567d2b2bff0b7424 */ /* 0x000fe400078e00ff */
[----:B--2---:R-:W-:Y:S01]  /*ce00*/  HFMA2 R15, -RZ, RZ, -4712, 26464 ;  /* 0xec9a7676ff0f7431 */ /* 0x004fe200000001ff */
[----:B------:R-:W-:Y:S01]  /*ce10*/  MOV R12, 0xe719fefe ;  /* 0xe719fefe000c7802 */ /* 0x000fe20000000f00 */
[----:B------:R-:W-:Y:S01]  /*ce20*/  IMAD.MOV.U32 R13, RZ, RZ, -0x4a9d2829 ;  /* 0xb562d7d7ff0d7424 */ /* 0x000fe200078e00ff */
[----:B---3--:R-:W-:Y:S01]  /*ce30*/  MOV R18, 0x8940c9c9 ;  /* 0x8940c9c900127802 */ /* 0x008fe20000000f00 */
[----:B------:R-:W-:Y:S01]  /*ce40*/  IMAD.MOV.U32 R14, RZ, RZ, 0x4de6abab ;  /* 0x4de6ababff0e7424 */ /* 0x000fe200078e00ff */
[----:B------:R1:W-:Y:S01]  /*ce50*/  STL.128 [R1+0xd20], R8 ;  /* 0x000d200801007387 */ /* 0x0003e20000100c00 */
[----:B------:R-:W-:-:S02]  /*ce60*/  IMAD.MOV.U32 R16, RZ, RZ, -0x70ba3536 ;  /* 0x8f45cacaff107424 */ /* 0x000fc400078e00ff */
[----:B------:R-:W-:Y:S02]  /*ce70*/  IMAD.MOV.U32 R17, RZ, RZ, 0x1f9d8282 ;  /* 0x1f9d8282ff117424 */ /* 0x000fe400078e00ff */
[----:B----4-:R-:W-:Y:S02]  /*ce80*/  HFMA2 R5, -RZ, RZ, -0.2161865234375, 171.125 ;  /* 0xb2eb5959ff057431 */ /* 0x010fe400000001ff */
[----:B------:R-:W-:Y:S01]  /*ce90*/  IMAD.MOV.U32 R19, RZ, RZ, -0x5788283 ;  /* 0xfa877d7dff137424 */ /* 0x000fe200078e00ff */
[----:B------:R2:W-:Y:S01]  /*cea0*/  STL.128 [R1+0xd30], R12 ;  /* 0x000d300c01007387 */ /* 0x0005e20000100c00 */
[----:B------:R-:W-:Y:S02]  /*ceb0*/  IMAD.MOV.U32 R4, RZ, RZ, -0x10ea0506 ;  /* 0xef15fafaff047424 */ /* 0x000fe400078e00ff */
[----:B------:R-:W-:Y:S01]  /*cec0*/  IMAD.MOV.U32 R6, RZ, RZ, -0x7136b8b9 ;  /* 0x8ec94747ff067424 */ /* 0x000fe200078e00ff */
[----:B------:R3:W-:Y:S01]  /*ced0*/  STL.128 [R1+0xd40], R16 ;  /* 0x000d401001007387 */ /* 0x0007e20000100c00 */
[----:B------:R-:W-:-:S02]  /*cee0*/  IMAD.MOV.U32 R7, RZ, RZ, -0x4f40f10 ;  /* 0xfb0bf0f0ff077424 */ /* 0x000fc400078e00ff */
[----:B-1----:R-:W-:Y:S01]  /*cef0*/  HFMA2 R11, -RZ, RZ, 5.9140625, -0.12005615234375 ;  /* 0x45eaafafff0b7431 */ /* 0x002fe200000001ff */
[----:B------:R-:W-:Y:S01]  /*cf00*/  MOV R8, 0x41ecadad ;  /* 0x41ecadad00087802 */ /* 0x000fe20000000f00 */
[----:B------:R-:W-:Y:S01]  /*cf10*/  IMAD.MOV.U32 R9, RZ, RZ, -0x4c982b2c ;  /* 0xb367d4d4ff097424 */ /* 0x000fe200078e00ff */
[----:B------:R1:W-:Y:S01]  /*cf20*/  STL.128 [R1+0xd50], R4 ;  /* 0x000d500401007387 */ /* 0x0003e20000100c00 */
[----:B------:R-:W-:Y:S02]  /*cf30*/  IMAD.MOV.U32 R10, RZ, RZ, 0x5ffda2a2 ;  /* 0x5ffda2a2ff0a7424 */ /* 0x000fe400078e00ff */
[----:B--2---:R-:W-:Y:S01]  /*cf40*/  IMAD.MOV.U32 R12, RZ, RZ, 0x23bf9c9c ;  /* 0x23bf9c9cff0c7424 */ /* 0x004fe200078e00ff */
[----:B------:R-:W-:Y:S01]  /*cf50*/  MOV R14, 0xe4967272 ;  /* 0xe4967272000e7802 */ /* 0x000fe20000000f00 */
[----:B------:R-:W-:Y:S01]  /*cf60*/  IMAD.MOV.U32 R13, RZ, RZ, 0x53f7a4a4 ;  /* 0x53f7a4a4ff0d7424 */ /* 0x000fe200078e00ff */
[----:B------:R2:W-:Y:S01]  /*cf70*/  STL.128 [R1+0xd60], R8 ;  /* 0x000d600801007387 */ /* 0x0005e20000100c00 */
[----:B------:R-:W-:Y:S01]  /*cf80*/  IMAD.MOV.U32 R15, RZ, RZ, -0x64a43f40 ;  /* 0x9b5bc0c0ff0f7424 */ /* 0x000fe200078e00ff */
[----:B---3--:R-:W-:Y:S01]  /*cf90*/  MOV R17, 0xe11cfdfd ;  /* 0xe11cfdfd00117802 */ /* 0x008fe20000000f00 */
[----:B------:R-:W-:-:S02]  /*cfa0*/  IMAD.MOV.U32 R16, RZ, RZ, 0x75c2b7b7 ;  /* 0x75c2b7b7ff107424 */ /* 0x000fc400078e00ff */
[----:B------:R-:W-:Y:S01]  /*cfb0*/  IMAD.MOV.U32 R18, RZ, RZ, 0x3dae9393 ;  /* 0x3dae9393ff127424 */ /* 0x000fe200078e00ff */
[----:B------:R3:W-:Y:S01]  /*cfc0*/  STL.128 [R1+0xd70], R12 ;  /* 0x000d700c01007387 */ /* 0x0007e20000100c00 */
[----:B------:R-:W-:Y:S02]  /*cfd0*/  IMAD.MOV.U32 R19, RZ, RZ, 0x4c6a2626 ;  /* 0x4c6a2626ff137424 */ /* 0x000fe400078e00ff */
[----:B-1----:R-:W-:Y:S02]  /*cfe0*/  HFMA2 R4, -RZ, RZ, 4456, 0.38818359375 ;  /* 0x6c5a3636ff047431 */ /* 0x002fe400000001ff */
[----:B------:R-:W-:Y:S01]  /*cff0*/  IMAD.MOV.U32 R5, RZ, RZ, 0x7e413f3f ;  /* 0x7e413f3fff057424 */ /* 0x000fe200078e00ff */
[----:B------:R-:W-:Y:S01]  /*d000*/  MOV R7, 0x834fcccc ;  /* 0x834fcccc00077802 */ /* 0x000fe20000000f00 */
[----:B------:R-:W-:Y:S01]  /*d010*/  IMAD.MOV.U32 R6, RZ, RZ, -0xafd0809 ;  /* 0xf502f7f7ff067424 */ /* 0x000fe200078e00ff */
[----:B------:R1:W-:Y:S01]  /*d020*/  STL.128 [R1+0xd80], R16 ;  /* 0x000d801001007387 */ /* 0x0003e20000100c00 */
[----:B--2---:R-:W-:-:S02]  /*d030*/  HFMA2 R10, -RZ, RZ, -41.625, -1509 ;  /* 0xd134e5e5ff0a7431 */ /* 0x004fc400000001ff */
[----:B------:R-:W-:Y:S01]  /*d040*/  IMAD.MOV.U32 R8, RZ, RZ, 0x685c3434 ;  /* 0x685c3434ff087424 */ /* 0x000fe200078e00ff */
[----:B------:R2:W-:Y:S01]  /*d050*/  STL.128 [R1+0xd90], R4 ;  /* 0x000d900401007387 */ /* 0x0005e20000100c00 */
[----:B------:R-:W-:Y:S02]  /*d060*/  IMAD.MOV.U32 R9, RZ, RZ, 0x51f4a5a5 ;  /* 0x51f4a5a5ff097424 */ /* 0x000fe400078e00ff */
[----:B------:R-:W-:Y:S01]  /*d070*/  IMAD.MOV.U32 R11, RZ, RZ, -0x6f70e0f ;  /* 0xf908f1f1ff0b7424 */ /* 0x000fe200078e00ff */
[----:B---3--:R-:W-:Y:S01]  /*d080*/  MOV R13, 0xab73d8d8 ;  /* 0xab73d8d8000d7802 */ /* 0x008fe20000000f00 */
[----:B------:R-:W-:Y:S02]  /*d090*/  IMAD.MOV.U32 R12, RZ, RZ, -0x1d6c8e8f ;  /* 0xe2937171ff0c7424 */ /* 0x000fe400078e00ff */
[----:B------:R-:W-:Y:S01]  /*d0a0*/  IMAD.MOV.U32 R14, RZ, RZ, 0x62533131 ;  /* 0x62533131ff0e7424 */ /* 0x000fe200078e00ff */
[----:B------:R3:W-:Y:S01]  /*d0b0*/  STL.128 [R1+0xda0], R8 ;  /* 0x000da00801007387 */ /* 0x0007e20000100c00 */
[----:B------:R-:W-:-:S02]  /*d0c0*/  IMAD.MOV.U32 R15, RZ, RZ, 0x2a3f1515 ;  /* 0x2a3f1515ff0f7424 */ /* 0x000fc400078e00ff */
[----:B-1----:R-:W-:Y:S02]  /*d0d0*/  HFMA2 R16, -RZ, RZ, 0.000123500823974609375, 6.12735748291015625e-05 ;  /* 0x080c0404ff107431 */ /* 0x002fe400000001ff */
[----:B------:R-:W-:Y:S01]  /*d0e0*/  IMAD.MOV.U32 R17, RZ, RZ, -0x6aad3839 ;  /* 0x9552c7c7ff117424 */ /* 0x000fe200078e00ff */
[----:B------:R1:W-:Y:S01]  /*d0f0*/  STL.128 [R1+0xdb0], R12 ;  /* 0x000db00c01007387 */ /* 0x0003e20000100c00 */
[----:B------:R-:W-:Y:S01]  /*d100*/  IMAD.MOV.U32 R18, RZ, RZ, 0x46652323 ;  /* 0x46652323ff127424 */ /* 0x000fe200078e00ff */
[----:B------:R-:W-:Y:S01]  /*d110*/  MOV R19, 0x9d5ec3c3 ;  /* 0x9d5ec3c300137802 */ /* 0x000fe20000000f00 */
[----:B--2---:R-:W-:Y:S02]  /*d120*/  HFMA2 R6, -RZ, RZ, 0.00018489360809326171875, 7.6591968536376953125e-05 ;  /* 0x0a0f0505ff067431 */ /* 0x004fe400000001ff */
[----:B------:R-:W-:Y:S02]  /*d130*/  IMAD.MOV.U32 R4, RZ, RZ, 0x30281818 ;  /* 0x30281818ff047424 */ /* 0x000fe400078e00ff */
[----:B------:R-:W-:Y:S01]  /*d140*/  IMAD.MOV.U32 R5, RZ, RZ, 0x37a19696 ;  /* 0x37a19696ff057424 */ /* 0x000fe200078e00ff */
[----:B------:R2:W-:Y:S01]  /*d150*/  STL.128 [R1+0xdc0], R16 ;  /* 0x000dc01001007387 */ /* 0x0005e20000100c00 */
[----:B------:R-:W-:-:S02]  /*d160*/  IMAD.MOV.U32 R7, RZ, RZ, 0x2fb59a9a ;  /* 0x2fb59a9aff077424 */ /* 0x000fc400078e00ff */
[----:B---3--:R-:W-:Y:S01]  /*d170*/  IMAD.MOV.U32 R8, RZ, RZ, 0xe090707 ;  /* 0x0e090707ff087424 */ /* 0x008fe200078e00ff */
[----:B------:R-:W-:Y:S01]  /*d180*/  MOV R9, 0x24361212 ;  /* 0x2436121200097802 */ /* 0x000fe20000000f00 */
[----:B------:R-:W-:Y:S01]  /*d190*/  IMAD.MOV.U32 R10, RZ, RZ, 0x1b9b8080 ;  /* 0x1b9b8080ff0a7424 */ /* 0x000fe200078e00ff */
[----:B------:R3:W-:Y:S01]  /*d1a0*/  STL.128 [R1+0xdd0], R4 ;  /* 0x000dd00401007387 */ /* 0x0007e20000100c00 */
[----:B------:R-:W-:Y:S02]  /*d1b0*/  IMAD.MOV.U32 R11, RZ, RZ, -0x20c21d1e ;  /* 0xdf3de2e2ff0b7424 */ /* 0x000fe400078e00ff */
[----:B-1----:R-:W-:Y:S02]  /*d1c0*/  HFMA2 R12, -RZ, RZ, -20.59375, -4054 ;  /* 0xcd26ebebff0c7431 */ /* 0x002fe400000001ff */
[----:B------:R-:W-:Y:S01]  /*d1d0*/  IMAD.MOV.U32 R13, RZ, RZ, 0x4e692727 ;  /* 0x4e692727ff0d7424 */ /* 0x000fe200078e00ff */
[----:B------:R-:W-:Y:S01]  /*d1e0*/  MOV R15, 0xea9f7575 ;  /* 0xea9f7575000f7802 */ /* 0x000fe20000000f00 */
[----:B------:R-:W-:Y:S01]  /*d1f0*/  IMAD.MOV.U32 R14, RZ, RZ, 0x7fcdb2b2 ;  /* 0x7fcdb2b2ff0e7424 */ /* 0x000fe200078e00ff */
[----:B------:R1:W-:Y:S01]  /*d200*/  STL.128 [R1+0xde0], R8 ;  /* 0x000de00801007387 */ /* 0x0003e20000100c00 */
[----:B--2---:R-:W-:-:S03]  /*d210*/  HFMA2 R18, -RZ, RZ, 142.5, 0.065185546875 ;  /* 0x58742c2cff127431 */ /* 0x004fc600000001ff */
[----:B------:R2:W-:Y:S01]  /*d220*/  STL.128 [R1+0xdf0], R12 ;  /* 0x000df00c01007387 */ /* 0x0005e20000100c00 */
[----:B------:R-:W-:Y:S02]  /*d230*/  IMAD.MOV.U32 R16, RZ, RZ, 0x121b0909 ;  /* 0x121b0909ff107424 */ /* 0x000fe400078e00ff */
[----:B------:R-:W-:Y:S02]  /*d240*/  IMAD.MOV.U32 R17, RZ, RZ, 0x1d9e8383 ;  /* 0x1d9e8383ff117424 */ /* 0x000fe400078e00ff */
[----:B------:R-:W-:Y:S01]  /*d250*/  IMAD.MOV.U32 R19, RZ, RZ, 0x342e1a1a ;  /* 0x342e1a1aff137424 */ /* 0x000fe200078e00ff */
[----:B---3--:R-:W-:Y:S01]  /*d260*/  MOV R5, 0xdcb26e6e ;  /* 0xdcb26e6e00057802 */ /* 0x008fe20000000f00 */
[----:B------:R-:W-:Y:S02]  /*d270*/  IMAD.MOV.U32 R4, RZ, RZ, 0x362d1b1b ;  /* 0x362d1b1bff047424 */ /* 0x000fe400078e00ff */
[----:B------:R-:W-:Y:S01]  /*d280*/  IMAD.MOV.U32 R6, RZ, RZ, -0x4b11a5a6 ;  /* 0xb4ee5a5aff067424 */ /* 0x000fe200078e00ff */
[----:B------:R3:W-:Y:S01]  /*d290*/  STL.128 [R1+0xe00], R16 ;  /* 0x000e001001007387 */ /* 0x0007e20000100c00 */
[----:B------:R-:W-:-:S02]  /*d2a0*/  IMAD.MOV.U32 R7, RZ, RZ, 0x5bfba0a0 ;  /* 0x5bfba0a0ff077424 */ /* 0x000fc400078e00ff */
[----:B-1----:R-:W-:Y:S02]  /*d2b0*/  HFMA2 R8, -RZ, RZ, -0.019378662109375, 50.5625 ;  /* 0xa4f65252ff087431 */ /* 0x002fe400000001ff */
[----:B------:R-:W-:Y:S01]  /*d2c0*/  IMAD.MOV.U32 R9, RZ, RZ, 0x764d3b3b ;  /* 0x764d3b3bff097424 */ /* 0x000fe200078e00ff */
[----:B------:R-:W-:Y:S01]  /*d2d0*/  MOV R11, 0x7dceb3b3 ;  /* 0x7dceb3b3000b7802 */ /* 0x000fe20000000f00 */
[----:B------:R-:W-:Y:S02]  /*d2e0*/  IMAD.MOV.U32 R10, RZ, RZ, -0x489e292a ;  /* 0xb761d6d6ff0a7424 */ /* 0x000fe400078e00ff */
[----:B--2---:R-:W-:Y:S02]  /*d2f0*/  HFMA2 R14, -RZ, RZ, 412.25, 0.11224365234375 ;  /* 0x5e712f2fff0e7431 */ /* 0x004fe400000001ff */
[----:B------:R-:W-:Y:S01]  /*d300*/  IMAD.MOV.U32 R12, RZ, RZ, 0x527b2929 ;  /* 0x527b2929ff0c7424 */ /* 0x000fe200078e00ff */
[----:B------:R1:W-:Y:S01]  /*d310*/  STL.128 [R1+0xe10], R4 ;  /* 0x000e100401007387 */ /* 0x0003e20000100c00 */
[----:B------:R-:W-:-:S02]  /*d320*/  IMAD.MOV.U32 R13, RZ, RZ, -0x22c11c1d ;  /* 0xdd3ee3e3ff0d7424 */ /* 0x000fc400078e00ff */
[----:B------:R-:W-:Y:S01]  /*d330*/  IMAD.MOV.U32 R15, RZ, RZ, 0x13978484 ;  /* 0x13978484ff0f7424 */ /* 0x000fe200078e00ff */
[----:B------:R2:W-:Y:S01]  /*d340*/  STL.128 [R1+0xe20], R8 ;  /* 0x000e200801007387 */ /* 0x0005e20000100c00 */
[----:B---3--:R-:W-:Y:S01]  /*d350*/  IMAD.MOV.U32 R16, RZ, RZ, -0x590aacad ;  /* 0xa6f55353ff107424 */ /* 0x008fe200078e00ff */
[----:B------:R-:W-:Y:S01]  /*d360*/  MOV R17, 0xb968d1d1 ;  /* 0xb968d1d100117802 */ /* 0x000fe20000000f00 */
[----:B------:R-:W-:Y:S01]  /*d370*/  IMAD.MOV.U32 R19, RZ, RZ, -0x3ed31213 ;  /* 0xc12cededff137424 */ /* 0x000fe200078e00ff */
[----:B------:R3:W-:Y:S01]  /*d380*/  STL.128 [R1+0xe30], R12 ;  /* 0x000e300c01007387 */ /* 0x0007e20000100c00 */
[----:B------:R-:W-:Y:S02]  /*d390*/  IMAD.MOV.U32 R18, RZ, RZ, RZ ;  /* 0x000000ffff127224 */ /* 0x000fe400078e00ff */
[----:B-1----:R-:W-:Y:S02]  /*d3a0*/  HFMA2 R4, -RZ, RZ, 2.1875, 0.008056640625 ;  /* 0x40602020ff047431 */ /* 0x002fe400000001ff */
[----:B------:R-:W-:Y:S01]  /*d3b0*/  IMAD.MOV.U32 R5, RZ, RZ, -0x1ce00304 ;  /* 0xe31ffcfcff057424 */ /* 0x000fe200078e00ff */
[----:B------:R-:W-:Y:S01]  /*d3c0*/  MOV R7, 0xb6ed5b5b ;  /* 0xb6ed5b5b00077802 */ /* 0x000fe20000000f00 */
[----:B------:R-:W-:-:S02]  /*d3d0*/  IMAD.MOV.U32 R6, RZ, RZ, 0x79c8b1b1 ;  /* 0x79c8b1b1ff067424 */ /* 0x000fc400078e00ff */
[----:B--2---:R-:W-:Y:S02]  /*d3e0*/  HFMA2 R10, -RZ, RZ, 2009, -1.685546875 ;  /* 0x67d9bebeff0a7431 */ /* 0x004fe400000001ff */
[----:B------:R-:W-:Y:S01]  /*d3f0*/  IMAD.MOV.U32 R8, RZ, RZ, -0x2b419596 ;  /* 0xd4be6a6aff087424 */ /* 0x000fe200078e00ff */
[----:B------:R1:W-:Y:S01]  /*d400*/  STL.128 [R1+0xe40], R16 ;  /* 0x000e401001007387 */ /* 0x0003e20000100c00 */
[----:B------:R-:W-:Y:S02]  /*d410*/  IMAD.MOV.U32 R9, RZ, RZ, -0x72b93435 ;  /* 0x8d46cbcbff097424 */ /* 0x000fe400078e00ff */
[----:B------:R-:W-:Y:S01]  /*d420*/  IMAD.MOV.U32 R11, RZ, RZ, 0x724b3939 ;  /* 0x724b3939ff0b7424 */ /* 0x000fe200078e00ff */
[----:B------:R2:W-:Y:S01]  /*d430*/  STL.128 [R1+0xe50], R4 ;  /* 0x000e500401007387 */ /* 0x0005e20000100c00 */
[----:B---3--:R-:W-:Y:S01]  /*d440*/  IMAD.MOV.U32 R12, RZ, RZ, -0x6b21b5b6 ;  /* 0x94de4a4aff0c7424 */ /* 0x008fe200078e00ff */
[----:B------:R-:W-:Y:S01]  /*d450*/  MOV R13, 0x98d44c4c ;  /* 0x98d44c4c000d7802 */ /* 0x000fe20000000f00 */
[----:B------:R-:W-:Y:S01]  /*d460*/  IMAD.MOV.U32 R14, RZ, RZ, -0x4f17a7a8 ;  /* 0xb0e85858ff0e7424 */ /* 0x000fe200078e00ff */
[----:B------:R3:W-:Y:S01]  /*d470*/  STL.128 [R1+0xe60], R8 ;  /* 0x000e600801007387 */ /* 0x0007e20000100c00 */
[----:B------:R-:W-:-:S05]  /*d480*/  IMAD.MOV.U32 R15, RZ, RZ, -0x7ab53031 ;  /* 0x854acfcfff0f7424 */ /* 0x000fca00078e00ff */
[----:B------:R4:W-:Y:S01]  /*d490*/  STL.128 [R1+0xe70], R12 ;  /* 0x000e700c01007387 */ /* 0x0009e20000100c00 */
[----:B-1----:R-:W-:Y:S02]  /*d4a0*/  HFMA2 R16, -RZ, RZ, -0.92724609375, -38.5 ;  /* 0xbb6bd0d0ff107431 */ /* 0x002fe400000001ff */
[----:B------:R-:W-:Y:S01]  /*d4b0*/  IMAD.MOV.U32 R17, RZ, RZ, -0x3ad51011 ;  /* 0xc52aefefff117424 */ /* 0x000fe200078e00ff */
[----:B------:R-:W-:Y:S01]  /*d4c0*/  MOV R19, 0xed16fbfb ;  /* 0xed16fbfb00137802 */ /* 0x000fe20000000f00 */
[----:B------:R-:W-:Y:S02]  /*d4d0*/  IMAD.MOV.U32 R18, RZ, RZ, 0x4fe5aaaa ;  /* 0x4fe5aaaaff127424 */ /* 0x000fe400078e00ff */
[----:B--2---:R-:W-:Y:S02]  /*d4e0*/  HFMA2 R6, -RZ, RZ, 1621, 0.2249755859375 ;  /* 0x66553333ff067431 */ /* 0x004fe400000001ff */
[----:B------:R-:W-:Y:S02]  /*d4f0*/  IMAD.MOV.U32 R4, RZ, RZ, -0x793abcbd ;  /* 0x86c54343ff047424 */ /* 0x000fe400078e00ff */
[----:B------:R-:W-:Y:S01]  /*d500*/  IMAD.MOV.U32 R5, RZ, RZ, -0x6528b2b3 ;  /* 0x9ad74d4dff057424 */ /* 0x000fe200078e00ff */
[----:B---3--:R-:W-:Y:S01]  /*d510*/  MOV R9, 0xe910f9f9 ;  /* 0xe910f9f900097802 */ /* 0x008fe20000000f00 */
[----:B------:R-:W-:Y:S01]  /*d520*/  IMAD.MOV.U32 R8, RZ, RZ, -0x7530babb ;  /* 0x8acf4545ff087424 */ /* 0x000fe200078e00ff */
[----:B------:R1:W-:Y:S01]  /*d530*/  STL.128 [R1+0xe80], R16 ;  /* 0x000e801001007387 */ /* 0x0003e20000100c00 */
[----:B------:R-:W-:-:S02]  /*d540*/  IMAD.MOV.U32 R10, RZ, RZ, 0x4060202 ;  /* 0x04060202ff0a7424 */ /* 0x000fc400078e00ff */
[----:B------:R-:W-:Y:S02]  /*d550*/  IMAD.MOV.U32 R11, RZ, RZ, -0x17e8081 ;  /* 0xfe817f7fff0b7424 */ /* 0x000fe400078e00ff */
[----:B----4-:R-:W-:Y:S02]  /*d560*/  HFMA2 R12, -RZ, RZ, -0.0096435546875, 34.5 ;  /* 0xa0f05050ff0c7431 */ /* 0x010fe400000001ff */
[----:B------:R-:W-:Y:S01]  /*d570*/  IMAD.MOV.U32 R13, RZ, RZ, 0x78443c3c ;  /* 0x78443c3cff0d7424 */ /* 0x000fe200078e00ff */
[----:B------:R-:W-:Y:S01]  /*d580*/  MOV R15, 0x4be3a8a8 ;  /* 0x4be3a8a8000f7802 */ /* 0x000fe20000000f00 */
[----:B------:R-:W-:Y:S01]  /*d590*/  IMAD.MOV.U32 R14, RZ, RZ, 0x25ba9f9f ;  /* 0x25ba9f9fff0e7424 */ /* 0x000fe200078e00ff */
[----:B------:R2:W-:Y:S01]  /*d5a0*/  STL.128 [R1+0xea0], R8 ;  /* 0x000ea00801007387 */ /* 0x0005e20000100c00 */
[----:B------:R-:W-:-:S03]  /*d5b0*/  IMAD.MOV.U32 R7, RZ, RZ, 0x11948585 ;  /* 0x11948585ff077424 */ /* 0x000fc600078e00ff */
[----:B------:R3:W-:Y:S01]  /*d5c0*/  STL.128 [R1+0xeb0], R12 ;  /* 0x000eb00c01007387 */ /* 0x0007e20000100c00 */
[----:B-1----:R-:W-:Y:S02]  /*d5d0*/  HFMA2 R18, -RZ, RZ, -1.1444091796875e-05, 2.125 ;  /* 0x80c04040ff127431 */ /* 0x002fe400000001ff */
[----:B------:R-:W-:Y:S01]  /*d5e0*/  IMAD.MOV.U32 R16, RZ, RZ, -0x5d0caeaf ;  /* 0xa2f35151ff107424 */ /* 0x000fe200078e00ff */
[----:B------:R1:W-:Y:S01]  /*d5f0*/  STL.128 [R1+0xe90], R4 ;  /* 0x000e900401007387 */ /* 0x0003e20000100c00 */
[----:B------:R-:W-:Y:S02]  /*d600*/  IMAD.MOV.U32 R17, RZ, RZ, 0x5dfea3a3 ;  /* 0x5dfea3a3ff117424 */ /* 0x000fe400078e00ff */
[----:B------:R-:W-:Y:S02]  /*d610*/  IMAD.MOV.U32 R19, RZ, RZ, 0x58a8f8f ;  /* 0x058a8f8fff137424 */ /* 0x000fe400078e00ff */
[----:B--2---:R-:W-:Y:S02]  /*d620*/  HFMA2 R8, -RZ, RZ, 1007.5, -1.18359375 ;  /* 0x63dfbcbcff087431 */ /* 0x004fe400000001ff */
[----:B------:R-:W-:Y:S01]  /*d630*/  IMAD.MOV.U32 R9, RZ, RZ, 0x77c1b6b6 ;  /* 0x77c1b6b6ff097424 */ /* 0x000fe200078e00ff */
[----:B------:R-:W-:Y:S01]  /*d640*/  MOV R11, 0x42632121 ;  /* 0x42632121000b7802 */ /* 0x000fe20000000f00 */
[----:B------:R-:W-:Y:S01]  /*d650*/  IMAD.MOV.U32 R10, RZ, RZ, -0x508a2526 ;  /* 0xaf75dadaff0a7424 */ /* 0x000fe200078e00ff */
[----:B---3--:R-:W-:Y:S01]  /*d660*/  MOV R14, 0xfd0ef3f3 ;  /* 0xfd0ef3f3000e7802 */ /* 0x008fe20000000f00 */
[----:B------:R-:W-:Y:S01]  /*d670*/  IMAD.MOV.U32 R12, RZ, RZ, 0x20301010 ;  /* 0x20301010ff0c7424 */ /* 0x000fe200078e00ff */
[----:B------:R2:W-:Y:S01]  /*d680*/  STL.128 [R1+0xec0], R16 ;  /* 0x000ec01001007387 */ /* 0x0005e20000100c00 */
[----:B------:R-:W-:-:S02]  /*d690*/  IMAD.MOV.U32 R13, RZ, RZ, -0x1ae50001 ;  /* 0xe51affffff0d7424 */ /* 0x000fc400078e00ff */
[----:B------:R-:W-:Y:S01]  /*d6a0*/  IMAD.MOV.U32 R15, RZ, RZ, -0x40922d2e ;  /* 0xbf6dd2d2ff0f7424 */ /* 0x000fe200078e00ff */
[----:B-1----:R-:W-:Y:S01]  /*d6b0*/  MOV R5, 0x21bc9d9d ;  /* 0x21bc9d9d00057802 */ /* 0x002fe20000000f00 */
[----:B------:R-:W-:Y:S01]  /*d6c0*/  IMAD.MOV.U32 R4, RZ, RZ, 0x3fad9292 ;  /* 0x3fad9292ff047424 */ /* 0x000fe200078e00ff */
[----:B------:R1:W-:Y:S01]  /*d6d0*/  STL.128 [R1+0xee0], R8 ;  /* 0x000ee00801007387 */ /* 0x0003e20000100c00 */
[----:B------:R-:W-:Y:S02]  /*d6e0*/  IMAD.MOV.U32 R6, RZ, RZ, 0x70483838 ;  /* 0x70483838ff067424 */ /* 0x000fe400078e00ff */
[----:B------:R-:W-:Y:S01]  /*d6f0*/  IMAD.MOV.U32 R7, RZ, RZ, -0xefb0a0b ;  /* 0xf104f5f5ff077424 */ /* 0x000fe200078e00ff */
[----:B------:R3:W-:Y:S04]  /*d700*/  STL.128 [R1+0xef0], R12 ;  /* 0x000ef00c01007387 */ /* 0x0007e80000100c00 */
[----:B------:R4:W-:Y:S01]  /*d710*/  STL.128 [R1+0xed0], R4 ;  /* 0x000ed00401007387 */ /* 0x0009e20000100c00 */
[----:B--2---:R-:W-:-:S02]  /*d720*/  HFMA2 R17, -RZ, RZ, 0.00199127197265625, 0.00024700164794921875 ;  /* 0x18140c0cff117431 */ /* 0x004fc400000001ff */
[----:B------:R-:W-:Y:S02]  /*d730*/  IMAD.MOV.U32 R16, RZ, RZ, -0x7eb33233 ;  /* 0x814ccdcdff107424 */ /* 0x000fe400078e00ff */
[----:B------:R-:W-:Y:S02]  /*d740*/  IMAD.MOV.U32 R18, RZ, RZ, 0x26351313 ;  /* 0x26351313ff127424 */ /* 0x000fe400078e00ff */
[----:B------:R-:W-:Y:S01]  /*d750*/  IMAD.MOV.U32 R19, RZ, RZ, -0x3cd01314 ;  /* 0xc32fececff137424 */ /* 0x000fe200078e00ff */
[----:B-1----:R-:W-:Y:S01]  /*d760*/  MOV R10, 0xfc827e7e ;  /* 0xfc827e7e000a7802 */ /* 0x002fe20000000f00 */
[----:B------:R-:W-:Y:S02]  /*d770*/  IMAD.MOV.U32 R8, RZ, RZ, -0x6ca83b3c ;  /* 0x9357c4c4ff087424 */ /* 0x000fe400078e00ff */
[----:B------:R-:W-:Y:S02]  /*d780*/  IMAD.MOV.U32 R9, RZ, RZ, 0x55f2a7a7 ;  /* 0x55f2a7a7ff097424 */ /* 0x000fe400078e00ff */
[----:B---3--:R-:W-:-:S02]  /*d790*/  HFMA2 R13, -RZ, RZ, -0.86279296875, 343.25 ;  /* 0xbae75d5dff0d7431 */ /* 0x008fc400000001ff */
[----:B------:R-:W-:Y:S01]  /*d7a0*/  IMAD.MOV.U32 R11, RZ, RZ, 0x7a473d3d ;  /* 0x7a473d3dff0b7424 */ /* 0x000fe200078e00ff */
[----:B------:R1:W-:Y:S01]  /*d7b0*/  STL.128 [R1+0xf00], R16 ;  /* 0x000f001001007387 */ /* 0x0003e20000100c00 */
[----:B------:R-:W-:Y:S02]  /*d7c0*/  IMAD.MOV.U32 R12, RZ, RZ, -0x37539b9c ;  /* 0xc8ac6464ff0c7424 */ /* 0x000fe400078e00ff */
[----:B----4-:R-:W-:Y:S02]  /*d7d0*/  HFMA2 R7, -RZ, RZ, 0.09722900390625, 0.00173091888427734375 ;  /* 0x2e391717ff077431 */ /* 0x010fe400000001ff */
        /* <DEDUP_REMOVED lines=8> */
[----:B-1----:R-:W-:Y:S01]  /*d860*/  HFMA2 R19, -RZ, RZ, -0.01464080810546875, -311 ;  /* 0xa37fdcdcff137431 */ /* 0x002fe200000001ff */
[----:B------:R-:W-:Y:S01]  /*d870*/  MOV R16, 0xc0a06060 ;  /* 0xc0a0606000107802 */ /* 0x000fe20000000f00 */
[----:B------:R-:W-:Y:S02]  /*d880*/  IMAD.MOV.U32 R17, RZ, RZ, 0x19988181 ;  /* 0x19988181ff117424 */ /* 0x000fe400078e00ff */
[----:B------:R-:W-:-:S02]  /*d890*/  IMAD.MOV.U32 R18, RZ, RZ, -0x612eb0b1 ;  /* 0x9ed14f4fff127424 */ /* 0x000fc400078e00ff */
[----:B--2---:R-:W-:Y:S02]  /*d8a0*/  HFMA2 R9, -RZ, RZ, -7.16015625, -7096 ;  /* 0xc729eeeeff097431 */ /* 0x004fe400000001ff */
[----:B------:R-:W-:Y:S02]  /*d8b0*/  IMAD.MOV.U32 R8, RZ, RZ, -0x7335b9ba ;  /* 0x8cca4646ff087424 */ /* 0x000fe400078e00ff */
[----:B------:R-:W-:Y:S02]  /*d8c0*/  IMAD.MOV.U32 R10, RZ, RZ, 0x6bd3b8b8 ;  /* 0x6bd3b8b8ff0a7424 */ /* 0x000fe400078e00ff */
[----:B---3--:R-:W-:Y:S02]  /*d8d0*/  HFMA2 R15, -RZ, RZ, -0.0853271484375, -251.375 ;  /* 0xad76dbdbff0f7431 */ /* 0x008fe400000001ff */
[----:B------:R-:W-:Y:S01]  /*d8e0*/  IMAD.MOV.U32 R11, RZ, RZ, 0x283c1414 ;  /* 0x283c1414ff0b7424 */ /* 0x000fe200078e00ff */
[----:B------:R-:W-:Y:S01]  /*d8f0*/  MOV R12, 0xa779dede ;  /* 0xa779dede000c7802 */ /* 0x000fe20000000f00 */
[----:B------:R-:W-:Y:S01]  /*d900*/  IMAD.MOV.U32 R13, RZ, RZ, -0x431da1a2 ;  /* 0xbce25e5eff0d7424 */ /* 0x000fe200078e00ff */
[----:B----4-:R-:W-:Y:S01]  /*d910*/  MOV R6, 0x3bab9090 ;  /* 0x3bab909000067802 */ /* 0x010fe20000000f00 */
        /* <DEDUP_REMOVED lines=12> */
[----:B--2---:R-:W-:Y:S01]  /*d9e0*/  HFMA2 R11, -RZ, RZ, -4.6484375, 817 ;  /* 0xc4a66262ff0b7431 */ /* 0x004fe200000001ff */
[----:B------:R-:W-:Y:S01]  /*d9f0*/  MOV R8, 0x9f5dc2c2 ;  /* 0x9f5dc2c200087802 */ /* 0x000fe20000000f00 */
[----:B------:R-:W-:-:S02]  /*da00*/  IMAD.MOV.U32 R9, RZ, RZ, -0x42912c2d ;  /* 0xbd6ed3d3ff097424 */ /* 0x000fc400078e00ff */
[----:B---3--:R-:W-:Y:S02]  /*da10*/  HFMA2 R5, -RZ, RZ, 0.000246524810791015625, 9.191036224365234375e-05 ;  /* 0x0c0a0606ff057431 */ /* 0x008fe400000001ff */
[----:B------:R-:W-:Y:S01]  /*da20*/  IMAD.MOV.U32 R4, RZ, RZ, -0x6d24b6b7 ;  /* 0x92db4949ff047424 */ /* 0x000fe200078e00ff */
[----:B------:R1:W-:Y:S01]  /*da30*/  STL.128 [R1+0xf80], R16 ;  /* 0x000f801001007387 */ /* 0x0003e20000100c00 */
[----:B------:R-:W-:Y:S01]  /*da40*/  IMAD.MOV.U32 R6, RZ, RZ, 0x486c2424 ;  /* 0x486c2424ff067424 */ /* 0x000fe200078e00ff */
[----:B----4-:R-:W-:Y:S01]  /*da50*/  MOV R14, 0xd337e4e4 ;  /* 0xd337e4e4000e7802 */ /* 0x010fe20000000f00 */
[----:B------:R-:W-:Y:S02]  /*da60*/  IMAD.MOV.U32 R12, RZ, RZ, 0x39a89191 ;  /* 0x39a89191ff0c7424 */ /* 0x000fe400078e00ff */
[----:B------:R-:W-:Y:S02]  /*da70*/  IMAD.MOV.U32 R13, RZ, RZ, 0x31a49595 ;  /* 0x31a49595ff0d7424 */ /* 0x000fe400078e00ff */
[----:B------:R-:W-:-:S02]  /*da80*/  IMAD.MOV.U32 R15, RZ, RZ, -0xd748687 ;  /* 0xf28b7979ff0f7424 */ /* 0x000fc400078e00ff */
[----:B------:R-:W-:Y:S02]  /*da90*/  IMAD.MOV.U32 R7, RZ, RZ, -0x471ba3a4 ;  /* 0xb8e45c5cff077424 */ /* 0x000fe400078e00ff */
[----:B------:R-:W-:Y:S01]  /*daa0*/  IMAD.MOV.U32 R10, RZ, RZ, 0x43efacac ;  /* 0x43efacacff0a7424 */ /* 0x000fe200078e00ff */
[----:B------:R2:W-:Y:S01]  /*dab0*/  STL.128 [R1+0xfb0], R12 ;  /* 0x000fb00c01007387 */ /* 0x0005e20000100c00 */
[----:B-1----:R-:W-:-:S03]  /*dac0*/  HFMA2 R17, -RZ, RZ, -0.00022161006927490234375, -9.5625 ;  /* 0x8b43c8c8ff117431 */ /* 0x002fc600000001ff */
[----:B------:R1:W-:Y:S01]  /*dad0*/  STL.128 [R1+0xf90], R4 ;  /* 0x000f900401007387 */ /* 0x0003e20000100c00 */
[----:B------:R-:W-:Y:S02]  /*dae0*/  IMAD.MOV.U32 R16, RZ, RZ, -0x2acd1819 ;  /* 0xd532e7e7ff107424 */ /* 0x000fe400078e00ff */
[----:B------:R-:W-:Y:S01]  /*daf0*/  IMAD.MOV.U32 R18, RZ, RZ, 0x6e593737 ;  /* 0x6e593737ff127424 */ /* 0x000fe200078e00ff */
[----:B------:R3:W-:Y:S01]  /*db00*/  STL.128 [R1+0xfa0], R8 ;  /* 0x000fa00801007387 */ /* 0x0007e20000100c00 */
[----:B------:R-:W-:-:S05]  /*db10*/  IMAD.MOV.U32 R19, RZ, RZ, -0x25489293 ;  /* 0xdab76d6dff137424 */ /* 0x000fca00078e00ff */
[----:B------:R4:W-:Y:S01]  /*db20*/  STL.128 [R1+0xfc0], R16 ;  /* 0x000fc01001007387 */ /* 0x0009e20000100c00 */
[----:B--2---:R-:W-:Y:S02]  /*db30*/  HFMA2 R13, -RZ, RZ, -18656, 53056 ;  /* 0xf48e7a7aff0d7431 */ /* 0x004fe400000001ff */
[----:B------:R-:W-:Y:S02]  /*db40*/  IMAD.MOV.U32 R12, RZ, RZ, -0x35509a9b ;  /* 0xcaaf6565ff0c7424 */ /* 0x000fe400078e00ff */
[----:B------:R-:W-:Y:S02]  /*db50*/  IMAD.MOV.U32 R14, RZ, RZ, 0x47e9aeae ;  /* 0x47e9aeaeff0e7424 */ /* 0x000fe400078e00ff */
[----:B-1----:R-:W-:Y:S02]  /*db60*/  HFMA2 R7, -RZ, RZ, 11.75, -0.044219970703125 ;  /* 0x49e0a9a9ff077431 */ /* 0x002fe400000001ff */
[----:B------:R-:W-:Y:S01]  /*db70*/  IMAD.MOV.U32 R15, RZ, RZ, 0x10180808 ;  /* 0x10180808ff0f7424 */ /* 0x000fe200078e00ff */
[----:B------:R-:W-:Y:S01]  /*db80*/  MOV R4, 0x18c8d8d ;  /* 0x018c8d8d00047802 */ /* 0x000fe20000000f00 */
[----:B------:R-:W-:Y:S01]  /*db90*/  IMAD.MOV.U32 R5, RZ, RZ, -0x4e9b2a2b ;  /* 0xb164d5d5ff057424 */ /* 0x000fe200078e00ff */
[----:B---3--:R-:W-:Y:S01]  /*dba0*/  MOV R10, 0xf307f4f4 ;  /* 0xf307f4f4000a7802 */ /* 0x008fe20000000f00 */
[----:B------:R-:W-:Y:S01]  /*dbb0*/  IMAD.MOV.U32 R8, RZ, RZ, -0x274b9394 ;  /* 0xd8b46c6cff087424 */ /* 0x000fe200078e00ff */
[----:B------:R1:W-:Y:S01]  /*dbc0*/  STL.128 [R1+0xff0], R12 ;  /* 0x000ff00c01007387 */ /* 0x0003e20000100c00 */
[----:B------:R-:W-:-:S02]  /*dbd0*/  IMAD.MOV.U32 R9, RZ, RZ, -0x5305a9aa ;  /* 0xacfa5656ff097424 */ /* 0x000fc400078e00ff */
[----:B------:R-:W-:Y:S02]  /*dbe0*/  IMAD.MOV.U32 R11, RZ, RZ, -0x30da1516 ;  /* 0xcf25eaeaff0b7424 */ /* 0x000fe400078e00ff */
[----:B----4-:R-:W-:Y:S02]  /*dbf0*/  HFMA2 R19, -RZ, RZ, 284.5, 0.0965576171875 ;  /* 0x5c722e2eff137431 */ /* 0x010fe400000001ff */
[----:B------:R-:W-:Y:S01]  /*dc00*/  IMAD.MOV.U32 R6, RZ, RZ, -0x632db1b2 ;  /* 0x9cd24e4eff067424 */ /* 0x000fe200078e00ff */
[----:B------:R-:W-:Y:S01]  /*dc10*/  MOV R16, 0x6fd5baba ;  /* 0x6fd5baba00107802 */ /* 0x000fe20000000f00 */
[----:B------:R-:W-:Y:S01]  /*dc20*/  IMAD.MOV.U32 R17, RZ, RZ, -0xf778788 ;  /* 0xf0887878ff117424 */ /* 0x000fe200078e00ff */
[----:B------:R2:W-:Y:S01]  /*dc30*/  STL.128 [R1+0xfe0], R8 ;  /* 0x000fe00801007387 */ /* 0x0005e20000100c00 */
[----:B------:R-:W-:-:S03]  /*dc40*/  IMAD.MOV.U32 R18, RZ, RZ, 0x4a6f2525 ;  /* 0x4a6f2525ff127424 */ /* 0x000fc600078e00ff */
[----:B------:R3:W-:Y:S01]  /*dc50*/  STL.128 [R1+0xfd0], R4 ;  /* 0x000fd00401007387 */ /* 0x0007e20000100c00 */
[----:B-1----:R-:W-:Y:S01]  /*dc60*/  HFMA2 R15, -RZ, RZ, 0.0004589557647705078125, -0.0001995563507080078125 ;  /* 0x0f858a8aff0f7431 */ /* 0x002fe200000001ff */
[----:B------:R-:W-:Y:S01]  /*dc70*/  MOV R12, 0x96dd4b4b ;  /* 0x96dd4b4b000c7802 */ /* 0x000fe20000000f00 */
[----:B------:R-:W-:Y:S01]  /*dc80*/  IMAD.MOV.U32 R13, RZ, RZ, 0x61dcbdbd ;  /* 0x61dcbdbdff0d7424 */ /* 0x000fe200078e00ff */
[----:B------:R1:W-:Y:S01]  /*dc90*/  STL.128 [R1+0x1000], R16 ;  /* 0x0010001001007387 */ /* 0x0003e20000100c00 */
[----:B------:R-:W-:Y:S02]  /*dca0*/  IMAD.MOV.U32 R14, RZ, RZ, 0xd868b8b ;  /* 0x0d868b8bff0e7424 */ /* 0x000fe400078e00ff */
[----:B--2---:R-:W-:Y:S02]  /*dcb0*/  HFMA2 R9, -RZ, RZ, -0.010711669921875, -375.25 ;  /* 0xa17cddddff097431 */ /* 0x004fe400000001ff */
[----:B------:R-:W-:Y:S01]  /*dcc0*/  IMAD.MOV.U32 R8, RZ, RZ, -0x34dc1718 ;  /* 0xcb23e8e8ff087424 */ /* 0x000fe200078e00ff */
[----:B------:R2:W-:Y:S01]  /*dcd0*/  STL.128 [R1+0x1030], R12 ;  /* 0x0010300c01007387 */ /* 0x0005e20000100c00 */
[----:B------:R-:W-:Y:S01]  /*dce0*/  IMAD.MOV.U32 R10, RZ, RZ, -0x17638b8c ;  /* 0xe89c7474ff0a7424 */ /* 0x000fe200078e00ff */
[----:B---3--:R-:W-:Y:S01]  /*dcf0*/  MOV R6, 0x73c7b4b4 ;  /* 0x73c7b4b400067802 */ /* 0x008fe20000000f00 */
[----:B------:R-:W-:-:S02]  /*dd00*/  IMAD.MOV.U32 R4, RZ, RZ, 0x38241c1c ;  /* 0x38241c1cff047424 */ /* 0x000fc400078e00ff */
[----:B------:R-:W-:Y:S02]  /*dd10*/  IMAD.MOV.U32 R5, RZ, RZ, 0x57f1a6a6 ;  /* 0x57f1a6a6ff057424 */ /* 0x000fe400078e00ff */
[----:B------:R-:W-:Y:S02]  /*dd20*/  IMAD.MOV.U32 R7, RZ, RZ, -0x68ae393a ;  /* 0x9751c6c6ff077424 */ /* 0x000fe400078e00ff */
[----:B------:R-:W-:Y:S01]  /*dd30*/  IMAD.MOV.U32 R11, RZ, RZ, 0x3e211f1f ;  /* 0x3e211f1fff0b7424 */ /* 0x000fe200078e00ff */
[----:B-1----:R-:W-:Y:S01]  /*dd40*/  MOV R18, 0x71c4b5b5 ;  /* 0x71c4b5b500127802 */ /* 0x002fe20000000f00 */
[----:B------:R-:W-:Y:S01]  /*dd50*/  IMAD.MOV.U32 R16, RZ, RZ, -0x1f6f8f90 ;  /* 0xe0907070ff107424 */ /* 0x000fe200078e00ff */
[----:B------:R1:W-:Y:S01]  /*dd60*/  STL.128 [R1+0x1010], R4 ;  /* 0x0010100401007387 */ /* 0x0003e20000100c00 */
[----:B------:R-:W-:Y:S02]  /*dd70*/  IMAD.MOV.U32 R17, RZ, RZ, 0x7c423e3e ;  /* 0x7c423e3eff117424 */ /* 0x000fe400078e00ff */
[----:B------:R-:W-:Y:S01]  /*dd80*/  IMAD.MOV.U32 R19, RZ, RZ, -0x3355999a ;  /* 0xccaa6666ff137424 */ /* 0x000fe200078e00ff */
[----:B------:R3:W-:Y:S01]  /*dd90*/  STL.128 [R1+0x1020], R8 ;  /* 0x0010200801007387 */ /* 0x0007e20000100c00 */
[----:B--2---:R-:W-:Y:S01]  /*dda0*/  IMAD.MOV.U32 R12, RZ, RZ, 0x17918686 ;  /* 0x17918686ff0c7424 */ /* 0x004fe200078e00ff */
[----:B------:R-:W-:Y:S01]  /*ddb0*/  MOV R14, 0x3a271d1d ;  /* 0x3a271d1d000e7802 */ /* 0x000fe20000000f00 */
[----:B------:R-:W-:Y:S01]  /*ddc0*/  IMAD.MOV.U32 R13, RZ, RZ, -0x66a73e3f ;  /* 0x9958c1c1ff0d7424 */ /* 0x000fe200078e00ff */
[----:B------:R2:W-:Y:S01]  /*ddd0*/  STL.128 [R1+0x1040], R16 ;  /* 0x0010401001007387 */ /* 0x0005e20000100c00 */
[----:B------:R-:W-:-:S05]  /*dde0*/  IMAD.MOV.U32 R15, RZ, RZ, 0x27b99e9e ;  /* 0x27b99e9eff0f7424 */ /* 0x000fca00078e00ff */
[----:B------:R4:W-:Y:S01]  /*ddf0*/  STL.128 [R1+0x1070], R12 ;  /* 0x0010700c01007387 */ /* 0x0009e20000100c00 */
[----:B-1----:R-:W-:Y:S02]  /*de00*/  HFMA2 R5, -RZ, RZ, 9.1850757598876953125e-05, 4.5955181121826171875e-05 ;  /* 0x06050303ff057431 */ /* 0x002fe400000001ff */
[----:B------:R-:W-:Y:S02]  /*de10*/  IMAD.MOV.U32 R4, RZ, RZ, -0x6f27b7b8 ;  /* 0x90d84848ff047424 */ /* 0x000fe400078e00ff */
[----:B------:R-:W-:Y:S02]  /*de20*/  IMAD.MOV.U32 R6, RZ, RZ, -0x8fe090a ;  /* 0xf701f6f6ff067424 */ /* 0x000fe400078e00ff */
[----:B---3--:R-:W-:Y:S02]  /*de30*/  HFMA2 R11, -RZ, RZ, 2976, -0.71533203125 ;  /* 0x69d0b9b9ff0b7431 */ /* 0x008fe400000001ff */
[----:B------:R-:W-:Y:S01]  /*de40*/  IMAD.MOV.U32 R7, RZ, RZ, 0x1c120e0e ;  /* 0x1c120e0eff077424 */ /* 0x000fe200078e00ff */
[----:B------:R-:W-:Y:S01]  /*de50*/  MOV R8, 0xc2a36161 ;  /* 0xc2a3616100087802 */ /* 0x000fe20000000f00 */
[----:B------:R-:W-:-:S02]  /*de60*/  IMAD.MOV.U32 R9, RZ, RZ, 0x6a5f3535 ;  /* 0x6a5f3535ff097424 */ /* 0x000fc400078e00ff */
[----:B--2---:R-:W-:Y:S02]  /*de70*/  HFMA2 R17, -RZ, RZ, -3622, -40704 ;  /* 0xeb13f8f8ff117431 */ /* 0x004fe400000001ff */
[----:B------:R-:W-:Y:S01]  /*de80*/  IMAD.MOV.U32 R10, RZ, RZ, -0x5106a8a9 ;  /* 0xaef95757ff0a7424 */ /* 0x000fe200078e00ff */
[----:B------:R1:W-:Y:S01]  /*de90*/  STL.128 [R1+0x1050], R4 ;  /* 0x0010500401007387 */ /* 0x0003e20000100c00 */
[----:B------:R-:W-:Y:S02]  /*dea0*/  IMAD.MOV.U32 R16, RZ, RZ, -0x26c71e1f ;  /* 0xd938e1e1ff107424 */ /* 0x000fe400078e00ff */
[----:B------:R-:W-:Y:S02]  /*deb0*/  IMAD.MOV.U32 R18, RZ, RZ, 0x2bb39898 ;  /* 0x2bb39898ff127424 */ /* 0x000fe400078e00ff */
[----:B----4-:R-:W-:Y:S01]  /*dec0*/  HFMA2 R13, -RZ, RZ, -0.054656982421875, 85.3125 ;  /* 0xaaff5555ff0d7431 */ /* 0x010fe200000001ff */
[----:B------:R2:W-:Y:S01]  /*ded0*/  STL.128 [R1+0x1060], R8 ;  /* 0x0010600801007387 */ /* 0x0005e20000100c00 */
[----:B------:R-:W-:-:S02]  /*dee0*/  IMAD.MOV.U32 R19, RZ, RZ, 0x22331111 ;  /* 0x22331111ff137424 */ /* 0x000fc400078e00ff */
[----:B------:R-:W-:Y:S02]  /*def0*/  IMAD.MOV.U32 R12, RZ, RZ, -0x78b63132 ;  /* 0x8749ceceff0c7424 */ /* 0x000fe400078e00ff */
[----:B------:R-:W-:Y:S01]  /*df00*/  IMAD.MOV.U32 R14, RZ, RZ, 0x50782828 ;  /* 0x50782828ff0e7424 */ /* 0x000fe200078e00ff */
[----:B------:R3:W-:Y:S01]  /*df10*/  STL.128 [R1+0x1080], R16 ;  /* 0x0010801001007387 */ /* 0x0007e20000100c00 */
[----:B------:R-:W-:Y:S02]  /*df20*/  IMAD.MOV.U32 R15, RZ, RZ, -0x5a852021 ;  /* 0xa57adfdfff0f7424 */ /* 0x000fe400078e00ff */
[----:B-1----:R-:W-:Y:S01]  /*df30*/  HFMA2 R7, -RZ, RZ, 0.2391357421875, -0.001117706298828125 ;  /* 0x33a79494ff077431 */ /* 0x002fe200000001ff */
[----:B------:R-:W-:Y:S01]  /*df40*/  MOV R4, 0xd2bb6969 ;  /* 0xd2bb696900047802 */ /* 0x000fe20000000f00 */
[----:B------:R-:W-:Y:S01]  /*df50*/  IMAD.MOV.U32 R5, RZ, RZ, -0x568f2627 ;  /* 0xa970d9d9ff057424 */ /* 0x000fe200078e00ff */
[----:B------:R1:W-:Y:S01]  /*df60*/  STL.128 [R1+0x10b0], R12 ;  /* 0x0010b00c01007387 */ /* 0x0003e20000100c00 */
[----:B------:R-:W-:Y:S01]  /*df70*/  IMAD.MOV.U32 R6, RZ, RZ, 0x7898e8e ;  /* 0x07898e8eff067424 */ /* 0x000fe200078e00ff */
[----:B--2---:R-:W-:Y:S01]  /*df80*/  MOV R10, 0x15928787 ;  /* 0x15928787000a7802 */ /* 0x004fe20000000f00 */
[----:B------:R-:W-:-:S02]  /*df90*/  IMAD.MOV.U32 R8, RZ, RZ, 0x2db69b9b ;  /* 0x2db69b9bff087424 */ /* 0x000fc400078e00ff */
[----:B------:R-:W-:Y:S01]  /*dfa0*/  IMAD.MOV.U32 R9, RZ, RZ, 0x3c221e1e ;  /* 0x3c221e1eff097424 */ /* 0x000fe200078e00ff */
[----:B------:R2:W-:Y:S01]  /*dfb0*/  STL.128 [R1+0x1090], R4 ;  /* 0x0010900401007387 */ /* 0x0005e20000100c00 */
[----:B------:R-:W-:Y:S02]  /*dfc0*/  IMAD.MOV.U32 R11, RZ, RZ, -0x36df1617 ;  /* 0xc920e9e9ff0b7424 */ /* 0x000fe400078e00ff */
[----:B---3--:R-:W-:Y:S01]  /*dfd0*/  HFMA2 R19, -RZ, RZ, 0.0029735565185546875, 0.0003082752227783203125 ;  /* 0x1a170d0dff137431 */ /* 0x008fe200000001ff */
[----:B------:R-:W-:Y:S01]  /*dfe0*/  MOV R16, 0x38f8c8c ;  /* 0x038f8c8c00107802 */ /* 0x000fe20000000f00 */
[----:B------:R-:W-:Y:S01]  /*dff0*/  IMAD.MOV.U32 R17, RZ, RZ, 0x59f8a1a1 ;  /* 0x59f8a1a1ff117424 */ /* 0x000fe200078e00ff */
[----:B------:R3:W-:Y:S01]  /*e000*/  STL.128 [R1+0x10a0], R8 ;  /* 0x0010a00801007387 */ /* 0x0007e20000100c00 */
[----:B------:R-:W-:Y:S02]  /*e010*/  IMAD.MOV.U32 R18, RZ, RZ, 0x9808989 ;  /* 0x09808989ff127424 */ /* 0x000fe400078e00ff */
[----:B-1----:R-:W-:Y:S01]  /*e020*/  HFMA2 R15, -RZ, RZ, 0.0660400390625, 0.0014858245849609375 ;  /* 0x2c3a1616ff0f7431 */ /* 0x002fe200000001ff */
[----:B------:R-:W-:Y:S01]  /*e030*/  MOV R12, 0x7bcbb0b0 ;  /* 0x7bcbb0b0000c7802 */ /* 0x000fe20000000f00 */
[----:B------:R-:W-:Y:S01]  /*e040*/  IMAD.MOV.U32 R13, RZ, RZ, -0x5703abac ;  /* 0xa8fc5454ff0d7424 */ /* 0x000fe200078e00ff */
[----:B------:R1:W-:Y:S01]  /*e050*/  STL.128 [R1+0x10c0], R16 ;  /* 0x0010c01001007387 */ /* 0x0003e20000100c00 */
[----:B------:R-:W-:-:S02]  /*e060*/  IMAD.MOV.U32 R14, RZ, RZ, 0x6dd6bbbb ;  /* 0x6dd6bbbbff0e7424 */ /* 0x000fc400078e00ff */
[----:B--2---:R-:W-:Y:S01]  /*e070*/  IMAD.MOV.U32 R4, RZ, RZ, 0x65dabfbf ;  /* 0x65dabfbfff047424 */ /* 0x004fe200078e00ff */
[----:B------:R-:W-:Y:S01]  /*e080*/  MOV R6, 0x84c64242 ;  /* 0x84c6424200067802 */ /* 0x000fe20000000f00 */
[----:B------:R-:W-:Y:S01]  /*e090*/  IMAD.MOV.U32 R5, RZ, RZ, -0x28ce191a ;  /* 0xd731e6e6ff057424 */ /* 0x000fe200078e00ff */
[----:B------:R1:W-:Y:S01]  /*e0a0*/  STL.128 [R1+0x10f0], R12 ;  /* 0x0010f00c01007387 */ /* 0x0003e20000100c00 */
[----:B------:R-:W-:Y:S02]  /*e0b0*/  IMAD.MOV.U32 R7, RZ, RZ, -0x2f479798 ;  /* 0xd0b86868ff077424 */ /* 0x000fe400078e00ff */
[----:B---3--:R-:W-:Y:S02]  /*e0c0*/  HFMA2 R9, -RZ, RZ, 0.04443359375, -0.0027332305908203125 ;  /* 0x29b09999ff097431 */ /* 0x008fe400000001ff */
[----:B------:R-:W-:Y:S02]  /*e0d0*/  IMAD.MOV.U32 R8, RZ, RZ, -0x7d3cbebf ;  /* 0x82c34141ff087424 */ /* 0x000fe400078e00ff */
[----:B------:R-:W-:Y:S01]  /*e0e0*/  IMAD.MOV.U32 R10, RZ, RZ, 0x5a772d2d ;  /* 0x5a772d2dff0a7424 */ /* 0x000fe200078e00ff */
[----:B------:R1:W-:Y:S01]  /*e0f0*/  STL.128 [R1+0x10d0], R4 ;  /* 0x0010d00401007387 */ /* 0x0003e20000100c00 */
[----:B------:R-:W-:-:S05]  /*e100*/  IMAD.MOV.U32 R11, RZ, RZ, 0x1e110f0f ;  /* 0x1e110f0fff0b7424 */ /* 0x000fca00078e00ff */
[----:B------:R1:W-:Y:S02]  /*e110*/  STL.128 [R1+0x10e0], R8 ;  /* 0x0010e00801007387 */ /* 0x0003e40000100c00 */
.L_x_21:
[----:B0-2---:R-:W2:Y:S04]  /*e120*/  LDL.64 R2, [R0] ;  /* 0x0000000000027983 */ /* 0x005ea80000100a00 */
[----:B-1----:R-:W3:Y:S04]  /*e130*/  LDL.128 R4, [R34+-0x10] ;  /* 0xfffff00022047983 */ /* 0x002ee80000100c00 */
        /* <DEDUP_REMOVED lines=68> */
.L_x_20:
[----:B------:R-:W-:Y:S05]  /*e580*/  BSYNC.RECONVERGENT B0 ;  /* 0x0000000000007941 */ /* 0x000fea0003800200 */
.L_x_19:
[----:B0-2---:R-:W0:Y:S02]  /*e590*/  LDC.64 R2, c[0x0][0x3a0] ;  /* 0x0000e800ff027b82 */ /* 0x005e240000000a00 */
        /* <DEDUP_REMOVED lines=28> */
[----:B------:R-:W-:Y:S01]  /*e760*/  SHF.R.U32.HI R20, RZ, 0x6, R30 ;  /* 0x00000006ff147819 */ /* 0x000fe2000001161e */
        /* <DEDUP_REMOVED lines=599> */
.L_x_12:
        /* <DEDUP_REMOVED lines=1408> */
.L_x_24:
        /* <DEDUP_REMOVED lines=70> */
.L_x_23:
[----:B------:R-:W-:Y:S05]  /*16940*/  BSYNC.RECONVERGENT B0 ;  /* 0x0000000000007941 */ /* 0x000fea0003800200 */
.L_x_22:
        /* <DEDUP_REMOVED lines=350> */
[----:B------:R2:W4:Y:S01]  /*17f30*/  LDS R20, [R24+UR5] ;  /* 0x0000000518147984 */ /* 0x0005220008000800 */
[----:B0-----:R-:W-:-:S03]  /*17f40*/  SHF.R.U32.HI R22, RZ, 0x16, R9 ;  /* 0x00000016ff167819 */ /* 0x001fc60000011609 */
[----:B------:R-:W-:Y:S04]  /*17f50*/  LDS R23, [R23+UR5] ;  /* 0x0000000517177984 */ /* 0x000fe80008000800 */
[----:B------:R-:W-:Y:S04]  /*17f60*/  LDS R6, [R6+UR7] ;  /* 0x0000000706067984 */ /* 0x000fe80008000800 */
[----:B------:R-:W0:Y:S01]  /*17f70*/  LDS R7, [R7+UR8] ;  /* 0x0000000807077984 */ /* 0x000e220008000800 */
[----:B------:R-:W-:Y:S02]  /*17f80*/  LOP3.LUT R27, R22, 0x3fc, RZ, 0xc0, !PT ;  /* 0x000003fc161b7812 */ /* 0x000fe400078ec0ff */
[----:B------:R-:W-:-:S02]  /*17f90*/  SHF.L.U32 R9, R9, 0x2, RZ ;  /* 0x0000000209097819 */ /* 0x000fc400000006ff */
[----:B-1----:R-:W-:Y:S02]  /*17fa0*/  LOP3.LUT R17, R17, R19, R18, 0x96, !PT ;  /* 0x0000001311117212 */ /* 0x002fe400078e9612 */
[--C-:B------:R-:W-:Y:S02]  /*17fb0*/  SHF.R.U32.HI R18, RZ, 0x16, R15.reuse ;  /* 0x00000016ff127819 */ /* 0x100fe4000001160f */
[----:B------:R-:W-:Y:S02]  /*17fc0*/  SHF.R.U32.HI R19, RZ, 0x6, R15 ;  /* 0x00000006ff137819 */ /* 0x000fe4000001160f */
[--C-:B------:R-:W-:Y:S02]  /*17fd0*/  SHF.R.U32.HI R15, RZ, 0x16, R21.reuse ;  /* 0x00000016ff0f7819 */ /* 0x100fe40000011615 */
[----:B------:R-:W-:Y:S02]  /*17fe0*/  SHF.R.U32.HI R21, RZ, 0xe, R21 ;  /* 0x0000000eff157819 */ /* 0x000fe40000011615 */
[----:B------:R-:W-:-:S02]  /*17ff0*/  LOP3.LUT R18, R18, 0x3fc, RZ, 0xc0, !PT ;  /* 0x000003fc12127812 */ /* 0x000fc400078ec0ff */
[----:B--2---:R-:W-:Y:S02]  /*18000*/  LOP3.LUT R30, R15, 0x3fc, RZ, 0xc0, !PT ;  /* 0x000003fc0f1e7812 */ /* 0x004fe400078ec0ff */
[----:B------:R-:W-:Y:S02]  /*18010*/  LOP3.LUT R22, R19, 0x3fc, RZ, 0xc0, !PT ;  /* 0x000003fc13167812 */ /* 0x000fe400078ec0ff */
[----:B------:R-:W1:Y:S01]  /*18020*/  LDS R19, [R27+UR9] ;  /* 0x000000091b137984 */ /* 0x000e620008000800 */
[----:B------:R-:W-:Y:S02]  /*18030*/  LOP3.LUT R24, R21, 0x3fc, RZ, 0xc0, !PT ;  /* 0x000003fc15187812 */ /* 0x000fe400078ec0ff */
[----:B----4-:R-:W-:Y:S01]  /*18040*/  LOP3.LUT R20, R8, R25, R20, 0x96, !PT ;  /* 0x0000001908147212 */ /* 0x010fe200078e9614 */
[----:B------:R-:W3:Y:S01]  /*18050*/  LDS R21, [R30+UR9] ;  /* 0x000000091e157984 */ /* 0x000ee20008000800 */
[----:B------:R-:W-:Y:S02]  /*18060*/  SHF.R.U32.HI R16, RZ, 0x16, R16 ;  /* 0x00000016ff107819 */ /* 0x000fe40000011610 */
[----:B------:R-:W-:Y:S01]  /*18070*/  LOP3.LUT R25, R9, 0x3fc, RZ, 0xc0, !PT ;  /* 0x000003fc09197812 */ /* 0x000fe200078ec0ff */
[----:B------:R-:W2:Y:S01]  /*18080*/  LDS R18, [R18+UR9] ;  /* 0x0000000912127984 */ /* 0x000ea20008000800 */
[----:B------:R-:W-:-:S03]  /*18090*/  LOP3.LUT R26, R16, 0x3fc, RZ, 0xc0, !PT ;  /* 0x000003fc101a7812 */ /* 0x000fc600078ec0ff */
[----:B------:R-:W-:Y:S04]  /*180a0*/  LDS R15, [R22+UR7] ;  /* 0x00000007160f7984 */ /* 0x000fe80008000800 */
[----:B------:R-:W-:Y:S04]  /*180b0*/  LDS R16, [R24+UR8] ;  /* 0x0000000818107984 */ /* 0x000fe80008000800 */
[----:B------:R-:W4:Y:S04]  /*180c0*/  LDS R25, [R25+UR5] ;  /* 0x0000000519197984 */ /* 0x000f280008000800 */
[----:B------:R-:W4:Y:S01]  /*180d0*/  LDS R26, [R26+UR9] ;  /* 0x000000091a1a7984 */ /* 0x000f220008000800 */
[----:B0-----:R-:W-:-:S03]  /*180e0*/  LOP3.LUT R23, R7, R6, R23, 0x96, !PT ;  /* 0x0000000607177212 */ /* 0x001fc600078e9617 */
[----:B------:R-:W5:Y:S04]  /*180f0*/  LDG.E R8, desc[UR10][R2.64+0x88] ;  /* 0x0000880a02087981 */ /* 0x000f68000c1e1900 */
[----:B------:R-:W5:Y:S04]  /*18100*/  LDG.E R6, desc[UR10][R2.64+0x80] ;  /* 0x0000800a02067981 */ /* 0x000f68000c1e1900 */
[----:B------:R-:W5:Y:S01]  /*18110*/  LDG.E R7, desc[UR10][R2.64+0x84] ;  /* 0x0000840a02077981 */ /* 0x000f62000c1e1900 */
[----:B-1----:R-:W-:-:S03]  /*18120*/  LOP3.LUT R19, R14, R23, R19, 0x96, !PT ;  /* 0x000000170e137212 */ /* 0x002fc600078e9613 */
[----:B------:R-:W5:Y:S01]  /*18130*/  LDG.E R9, desc[UR10][R2.64+0x8c] ;  /* 0x00008c0a02097981 */ /* 0x000f62000c1e1900 */
[----:B---3--:R-:W-:Y:S01]  /*18140*/  LOP3.LUT R21, R12, R17, R21, 0x96, !PT ;  /* 0x000000110c157212 */ /* 0x008fe200078e9615 */
[----:B------:R-:W-:Y:S01]  /*18150*/  IMAD.SHL.U32 R12, R19, 0x4, RZ ;  /* 0x00000004130c7824 */ /* 0x000fe200078e00ff */
[----:B--2---:R-:W-:Y:S02]  /*18160*/  LOP3.LUT R20, R13, R20, R18, 0x96, !PT ;  /* 0x000000140d147212 */ /* 0x004fe400078e9612 */
[----:B------:R-:W-:Y:S02]  /*18170*/  SHF.R.U32.HI R18, RZ, 0xe, R21 ;  /* 0x0000000eff127819 */ /* 0x000fe40000011615 */
[----:B------:R-:W-:Y:S02]  /*18180*/  SHF.R.U32.HI R13, RZ, 0x6, R20 ;  /* 0x00000006ff0d7819 */ /* 0x000fe40000011614 */
[----:B------:R-:W-:Y:S02]  /*18190*/  LOP3.LUT R17, R12, 0x3fc, RZ, 0xc0, !PT ;  /* 0x000003fc0c117812 */ /* 0x000fe400078ec0ff */
[----:B------:R-:W-:-:S02]  /*181a0*/  LOP3.LUT R14, R13, 0x3fc, RZ, 0xc0, !PT ;  /* 0x000003fc0d0e7812 */ /* 0x000fc400078ec0ff */
[----:B----4-:R-:W-:Y:S02]  /*181b0*/  LOP3.LUT R15, R16, R15, R25, 0x96, !PT ;  /* 0x0000000f100f7212 */ /* 0x010fe400078e9619 */
[----:B------:R-:W-:Y:S01]  /*181c0*/  LDS R17, [R17+UR5] ;  /* 0x0000000511117984 */ /* 0x000fe20008000800 */
[----:B------:R-:W-:Y:S02]  /*181d0*/  LOP3.LUT R16, R18, 0x3fc, RZ, 0xc0, !PT ;  /* 0x000003fc12107812 */ /* 0x000fe400078ec0ff */
[----:B------:R-:W-:Y:S02]  /*181e0*/  LOP3.LUT R22, R11, R15, R26, 0x96, !PT ;  /* 0x0000000f0b167212 */ /* 0x000fe400078e961a */
[----:B------:R0:W-:Y:S04]  /*181f0*/  LDS R11, [R14+UR7] ;  /* 0x000000070e0b7984 */ /* 0x0001e80008000800 */
[----:B------:R-:W1:Y:S01]  /*18200*/  LDS R16, [R16+UR8] ;  /* 0x0000000810107984 */ /* 0x000e620008000800 */
[----:B------:R-:W-:Y:S01]  /*18210*/  IMAD.SHL.U32 R15, R20, 0x4, RZ ;  /* 0x00000004140f7824 */ /* 0x000fe200078e00ff */
[----:B------:R-:W-:-:S02]  /*18220*/  SHF.R.U32.HI R24, RZ, 0x6, R21 ;  /* 0x00000006ff187819 */ /* 0x000fc40000011615 */
[--C-:B------:R-:W-:Y:S02]  /*18230*/  SHF.R.U32.HI R23, RZ, 0xe, R22.reuse ;  /* 0x0000000eff177819 */ /* 0x100fe40000011616 */
[----:B------:R-:W-:Y:S02]  /*18240*/  SHF.R.U32.HI R12, RZ, 0xe, R19 ;  /* 0x0000000eff0c7819 */ /* 0x000fe40000011613 */
        /* <DEDUP_REMOVED lines=8> */
[----:B0-----:R-:W-:Y:S01]  /*182d0*/  LOP3.LUT R14, R18, 0x3fc, RZ, 0xc0, !PT ;  /* 0x000003fc120e7812 */ /* 0x001fe200078ec0ff */
[----:B------:R-:W-:Y:S04]  /*182e0*/  LDS R24, [R24+UR7] ;  /* 0x0000000718187984 */ /* 0x000fe80008000800 */
[----:B------:R-:W0:Y:S01]  /*182f0*/  LDS R23, [R23+UR8] ;  /* 0x0000000817177984 */ /* 0x000e220008000800 */
[----:B------:R-:W-:-:S03]  /*18300*/  SHF.R.U32.HI R25, RZ, 0x16, R20 ;  /* 0x00000016ff197819 */ /* 0x000fc60000011614 */
[----:B------:R-:W-:Y:S04]  /*18310*/  LDS R12, [R12+UR8] ;  /* 0x000000080c0c7984 */ /* 0x000fe80008000800 */
[----:B------:R-:W-:Y:S04]  /*18320*/  LDS R13, [R13+UR5] ;  /* 0x000000050d0d7984 */ /* 0x000fe80008000800 */
[----:B------:R-:W2:Y:S01]  /*18330*/  LDS R14, [R14+UR7] ;  /* 0x000000070e0e7984 */ /* 0x000ea20008000800 */
[----:B-1----:R-:W-:Y:S02]  /*18340*/  LOP3.LUT R17, R16, R11, R17, 0x96, !PT ;  /* 0x0000000b10117212 */ /* 0x002fe400078e9611 */
[----:B------:R-:W-:-:S02]  /*18350*/  SHF.R.U32.HI R11, RZ, 0x16, R22 ;  /* 0x00000016ff0b7819 */ /* 0x000fc40000011616 */
[----:B------:R-:W-:Y:S02]  /*18360*/  SHF.R.U32.HI R16, RZ, 0x16, R19 ;  /* 0x00000016ff107819 */ /* 0x000fe40000011613 */
[----:B------:R-:W-:Y:S02]  /*18370*/  LOP3.LUT R18, R11, 0x3fc, RZ, 0xc0, !PT ;  /* 0x000003fc0b127812 */ /* 0x000fe400078ec0ff */
[----:B------:R-:W-:Y:S02]  /*18380*/  LOP3.LUT R16, R16, 0x3fc, RZ, 0xc0, !PT ;  /* 0x000003fc10107812 */ /* 0x000fe400078ec0ff */
[----:B------:R-:W-:Y:S02]  /*18390*/  LOP3.LUT R11, R25, 0x3fc, RZ, 0xc0, !PT ;  /* 0x000003fc190b7812 */ /* 0x000fe400078ec0ff */
[----:B------:R-:W1:Y:S04]  /*183a0*/  LDS R18, [R18+UR9] ;  /* 0x0000000912127984 */ /* 0x000e680008000800 */
[----:B------:R-:W3:Y:S04]  /*183b0*/  LDS R16, [R16+UR9] ;  /* 0x0000000910107984 */ /* 0x000ee80008000800 */
[----:B------:R-:W4:Y:S01]  /*183c0*/  LDS R11, [R11+UR9] ;  /* 0x000000090b0b7984 */ /* 0x000f220008000800 */
[----:B------:R-:W-:Y:S01]  /*183d0*/  SHF.R.U32.HI R25, RZ, 0xe, R20 ;  /* 0x0000000eff197819 */ /* 0x000fe20000011614 */
[----:B------:R-:W-:-:S02]  /*183e0*/  IMAD.SHL.U32 R22, R22, 0x4, RZ ;  /* 0x0000000416167824 */ /* 0x000fc400078e00ff */
[----:B------:R-:W5:Y:S01]  /*183f0*/  LDG.E R20, desc[UR10][R2.64+0x9c] ;  /* 0x00009c0a02147981 */ /* 0x000f62000c1e1900 */
[----:B0-----:R-:W-:Y:S02]  /*18400*/  LOP3.LUT R15, R23, R24, R15, 0x96, !PT ;  /* 0x00000018170f7212 */ /* 0x001fe400078e960f */
[----:B------:R-:W-:Y:S02]  /*18410*/  SHF.R.U32.HI R23, RZ, 0x6, R19 ;  /* 0x00000006ff177819 */ /* 0x000fe40000011613 */
[----:B------:R-:W-:Y:S02]  /*18420*/  SHF.R.U32.HI R19, RZ, 0x16, R21 ;  /* 0x00000016ff137819 */ /* 0x000fe40000011615 */
[----:B------:R-:W5:Y:S01]  /*18430*/  LDG.E R21, desc[UR10][R2.64+0x98] ;  /* 0x0000980a02157981 */ /* 0x000f62000c1e1900 */
[----:B--2---:R-:W-:-:S03]  /*18440*/  LOP3.LUT R12, R12, R14, R13, 0x96, !PT ;  /* 0x0000000e0c0c7212 */ /* 0x004fc600078e960d */
[----:B------:R-:W2:Y:S01]  /*18450*/  LDG.E R13, desc[UR10][R2.64+0x90] ;  /* 0x0000900a020d7981 */ /* 0x000ea2000c1e1900 */
[----:B------:R-:W-:-:S03]  /*18460*/  LOP3.LUT R24, R23, 0x3fc, RZ, 0xc0, !PT ;  /* 0x000003fc17187812 */ /* 0x000fc600078ec0ff */
[----:B------:R-:W2:Y:S01]  /*18470*/  LDG.E R14, desc[UR10][R2.64+0x94] ;  /* 0x0000940a020e7981 */ /* 0x000ea2000c1e1900 */
[----:B------:R-:W-:Y:S02]  /*18480*/  LOP3.LUT R26, R25, 0x3fc, RZ, 0xc0, !PT ;  /* 0x000003fc191a7812 */ /* 0x000fe400078ec0ff */
[----:B------:R-:W-:Y:S01]  /*18490*/  LOP3.LUT R25, R22, 0x3fc, RZ, 0xc0, !PT ;  /* 0x000003fc16197812 */ /* 0x000fe200078ec0ff */
[----:B------:R-:W-:Y:S01]  /*184a0*/  LDS R24, [R24+UR7] ;  /* 0x0000000718187984 */ /* 0x000fe20008000800 */
[----:B------:R-:W-:Y:S02]  /*184b0*/  LOP3.LUT R23, R19, 0x3fc, RZ, 0xc0, !PT ;  /* 0x000003fc13177812 */ /* 0x000fe400078ec0ff */
[----:B-1----:R-:W-:Y:S01]  /*184c0*/  LOP3.LUT R10, R10, R17, R18, 0x96, !PT ;  /* 0x000000110a0a7212 */ /* 0x002fe200078e9612 */
        /* <DEDUP_REMOVED lines=14> */
[----:B------:R-:W-:Y:S02]  /*185b0*/  SHF.R.U32.HI R16, RZ, 0x6, R0 ;  /* 0x00000006ff107819 */ /* 0x000fe40000011600 */
[----:B0-----:R-:W-:-:S04]  /*185c0*/  LOP3.LUT R19, R22, R24, R19, 0x96, !PT ;  /* 0x0000001816137212 */ /* 0x001fc800078e9613 */
[----:B-----5:R-:W-:Y:S02]  /*185d0*/  LOP3.LUT R23, R4, R19, R23, 0x96, !PT ;  /* 0x0000001304177212 */ /* 0x020fe400078e9617 */
[----:B------:R-:W-:-:S04]  /*185e0*/  SHF.L.U32 R4, R5, 0x2, RZ ;  /* 0x0000000205047819 */ /* 0x000fc800000006ff */
[----:B------:R-:W-:Y:S02]  /*185f0*/  LOP3.LUT R4, R4, 0x3fc, RZ, 0xc0, !PT ;  /* 0x000003fc04047812 */ /* 0x000fe400078ec0ff */
[----:B------:R-:W-:-:S03]  /*18600*/  LOP3.LUT R17, R16, 0x3fc, RZ, 0xc0, !PT ;  /* 0x000003fc10117812 */ /* 0x000fc600078ec0ff */
[----:B------:R0:W-:Y:S01]  /*18610*/  LDS R16, [R4+UR5] ;  /* 0x0000000504107984 */ /* 0x0001e20008000800 */
[----:B-1----:R-:W-:Y:S01]  /*18620*/  LOP3.LUT R25, R12, R15, R11, 0x96, !PT ;  /* 0x0000000f0c197212 */ /* 0x002fe200078e960b */
[----:B------:R-:W-:Y:S02]  /*18630*/  IMAD.SHL.U32 R19, R0, 0x4, RZ ;  /* 0x0000000400137824 */ /* 0x000fe400078e00ff */
[----:B------:R-:W3:Y:S04]  /*18640*/  LDG.E R12, desc[UR10][R2.64+0xa0] ;  /* 0x0000a00a020c7981 */ /* 0x000ee8000c1e1900 */
[----:B------:R-:W4:Y:S04]  /*18650*/  LDG.E R11, desc[UR10][R2.64+0xa4] ;  /* 0x0000a40a020b7981 */ /* 0x000f28000c1e1900 */
[----:B0-----:R-:W5:Y:S04]  /*18660*/  LDG.E R4, desc[UR10][R2.64+0xa8] ;  /* 0x0000a80a02047981 */ /* 0x001f68000c1e1900 */
[----:B------:R0:W5:Y:S01]  /*18670*/  LDG.E R15, desc[UR10][R2.64+0xac] ;  /* 0x0000ac0a020f7981 */ /* 0x000162000c1e1900 */
[----:B------:R-:W-:-:S02]  /*18680*/  SHF.R.U32.HI R22, RZ, 0xe, R10 ;  /* 0x0000000eff167819 */ /* 0x000fc4000001160a */
[--C-:B------:R-:W-:Y:S01]  /*18690*/  SHF.R.U32.HI R18, RZ, 0xe, R23.reuse ;  /* 0x0000000eff127819 */ /* 0x100fe20000011617 */
[----:B------:R-:W-:Y:S01]  /*186a0*/  LDS R17, [R17+UR7] ;  /* 0x0000000711117984 */ /* 0x000fe20008000800 */
[----:B------:R-:W-:Y:S02]  /*186b0*/  SHF.R.U32.HI R24, RZ, 0x6, R23 ;  /* 0x00000006ff187819 */ /* 0x000fe40000011617 */
[----:B------:R-:W-:Y:S02]  /*186c0*/  LOP3.LUT R26, R22, 0x3fc, RZ, 0xc0, !PT ;  /* 0x000003fc161a7812 */ /* 0x000fe400078ec0ff */
[----:B------:R-:W-:Y:S02]  /*186d0*/  LOP3.LUT R22, R19, 0x3fc, RZ, 0xc0, !PT ;  /* 0x000003fc13167812 */ /* 0x000fe400078ec0ff */
[----:B------:R-:W-:Y:S02]  /*186e0*/  LOP3.LUT R18, R18, 0x3fc, RZ, 0xc0, !PT ;  /* 0x000003fc12127812 */ /* 0x000fe400078ec0ff */
[----:B------:R-:W-:-:S02]  /*186f0*/  LOP3.LUT R19, R24, 0x3fc, RZ, 0xc0, !PT ;  /* 0x000003fc18137812 */ /* 0x000fc400078ec0ff */
        /* <DEDUP_REMOVED lines=40> */
[----:B------:R-:W-:Y:S01]  /*18980*/  LOP3.LUT R22, R9, R0, R22, 0x96, !PT ;  /* 0x0000000009167212 */ /* 0x000fe200078e9616 */
[----:B0-----:R-:W-:Y:S01]  /*18990*/  IMAD.SHL.U32 R8, R2, 0x4, RZ ;  /* 0x0000000402087824 */ /* 0x001fe200078e00ff */
[----:B------:R-:W-:Y:S02]  /*189a0*/  SHF.R.U32.HI R24, RZ, 0x16, R25 ;  /* 0x00000016ff187819 */ /* 0x000fe40000011619 */
[--C-:B------:R-:W-:Y:S02]  /*189b0*/  SHF.R.U32.HI R9, RZ, 0x16, R7.reuse ;  /* 0x00000016ff097819 */ /* 0x100fe40000011607 */
[--C-:B------:R-:W-:Y:S02]  /*189c0*/  SHF.R.U32.HI R5, RZ, 0xe, R22.reuse ;  /* 0x0000000eff057819 */ /* 0x100fe40000011616 */
[----:B------:R-:W-:Y:S01]  /*189d0*/  SHF.R.U32.HI R19, RZ, 0x16, R22 ;  /* 0x00000016ff137819 */ /* 0x000fe20000011616 */
[----:B------:R-:W-:Y:S01]  /*189e0*/  IMAD.SHL.U32 R10, R7, 0x4, RZ ;  /* 0x00000004070a7824 */ /* 0x000fe200078e00ff */
        /* <DEDUP_REMOVED lines=41> */
[----:B------:R-:W-:-:S02]  /*18c80*/  SHF.R.U32.HI R16, RZ, 0x10, R6 ;  /* 0x00000010ff107819 */ /* 0x000fc40000011606 */
[----:B------:R-:W-:Y:S02]  /*18c90*/  LOP3.LUT R10, R14, R10, R3, 0x96, !PT ;  /* 0x0000000a0e0a7212 */ /* 0x000fe400078e9603 */
[----:B------:R-:W-:Y:S02]  /*18ca0*/  SHF.R.U32.HI R18, RZ, 0x8, R6 ;  /* 0x00000008ff127819 */ /* 0x000fe40000011606 */
[----:B------:R-:W-:Y:S02]  /*18cb0*/  SHF.R.U32.HI R2, RZ, 0x10, R17 ;  /* 0x00000010ff027819 */ /* 0x000fe40000011611 */
[----:B------:R-:W-:Y:S02]  /*18cc0*/  SHF.R.U32.HI R14, RZ, 0x10, R19 ;  /* 0x00000010ff0e7819 */ /* 0x000fe40000011613 */
[C---:B------:R-:W-:Y:S02]  /*18cd0*/  LOP3.LUT R9, R6.reuse, 0xff, RZ, 0xc0, !PT ;  /* 0x000000ff06097812 */ /* 0x040fe400078ec0ff */
[----:B------:R-:W-:-:S02]  /*18ce0*/  LEA.HI R0, R6, UR4, RZ, 0x8 ;  /* 0x0000000406007c11 */ /* 0x000fc4000f8f40ff */
[----:B------:R-:W-:Y:S02]  /*18cf0*/  LOP3.LUT R23, R19, 0xff, RZ, 0xc0, !PT ;  /* 0x000000ff13177812 */ /* 0x000fe400078ec0ff */
[----:B------:R-:W-:Y:S01]  /*18d00*/  SHF.R.U32.HI R3, RZ, 0x8, R19 ;  /* 0x00000008ff037819 */ /* 0x000fe20000011613 */
[----:B------:R-:W-:Y:S01]  /*18d10*/  LDS.U8 R9, [R9+UR4] ;  /* 0x0000000409097984 */ /* 0x000fe20008000000 */
[--C-:B------:R-:W-:Y:S02]  /*18d20*/  SHF.R.U32.HI R5, RZ, 0x10, R10.reuse ;  /* 0x00000010ff057819 */ /* 0x100fe4000001160a */
[----:B------:R-:W-:Y:S01]  /*18d30*/  SHF.R.U32.HI R20, RZ, 0x8, R10 ;  /* 0x00000008ff147819 */ /* 0x000fe2000001160a */
[----:B------:R-:W-:Y:S01]  /*18d40*/  LDS.U8 R0, [R0] ;  /* 0x0000000000007984 */ /* 0x000fe20000000000 */
[----:B------:R-:W-:Y:S02]  /*18d50*/  SHF.R.U32.HI R13, RZ, 0x8, R17 ;  /* 0x00000008ff0d7819 */ /* 0x000fe40000011611 */
[----:B------:R-:W-:-:S02]  /*18d60*/  LOP3.LUT R7, R17, 0xff, RZ, 0xc0, !PT ;  /* 0x000000ff11077812 */ /* 0x000fc400078ec0ff */
[----:B------:R-:W-:Y:S02]  /*18d70*/  LEA.HI R6, R17, UR4, RZ, 0x8 ;  /* 0x0000000411067c11 */ /* 0x000fe4000f8f40ff */
[----:B------:R-:W-:Y:S02]  /*18d80*/  LEA.HI R19, R19, UR4, RZ, 0x8 ;  /* 0x0000000413137c11 */ /* 0x000fe4000f8f40ff */
[----:B------:R-:W-:Y:S01]  /*18d90*/  LOP3.LUT R16, R16, 0xff, RZ, 0xc0, !PT ;  /* 0x000000ff10107812 */ /* 0x000fe200078ec0ff */
[----:B------:R-:W-:Y:S01]  /*18da0*/  LDS.U8 R7, [R7+UR4] ;  /* 0x0000000407077984 */ /* 0x000fe20008000000 */
[----:B------:R-:W-:Y:S02]  /*18db0*/  LEA.HI R21, R10, UR4, RZ, 0x8 ;  /* 0x000000040a157c11 */ /* 0x000fe4000f8f40ff */
[----:B------:R-:W-:Y:S01]  /*18dc0*/  LOP3.LUT R18, R18, 0xff, RZ, 0xc0, !PT ;  /* 0x000000ff12127812 */ /* 0x000fe200078ec0ff */
[----:B------:R-:W-:Y:S01]  /*18dd0*/  LDS.U8 R19, [R19] ;  /* 0x0000000013137984 */ /* 0x000fe20000000000 */
[----:B------:R-:W-:-:S02]  /*18de0*/  LOP3.LUT R2, R2, 0xff, RZ, 0xc0, !PT ;  /* 0x000000ff02027812 */ /* 0x000fc400078ec0ff */
[----:B------:R-:W-:Y:S01]  /*18df0*/  LOP3.LUT R17, R14, 0xff, RZ, 0xc0, !PT ;  /* 0x000000ff0e117812 */ /* 0x000fe200078ec0ff */
[----:B------:R-:W-:Y:S01]  /*18e00*/  LDS.U8 R16, [R16+UR4] ;  /* 0x0000000410107984 */ /* 0x000fe20008000000 */
[----:B------:R-:W-:Y:S02]  /*18e10*/  LOP3.LUT R8, R10, 0xff, RZ, 0xc0, !PT ;  /* 0x000000ff0a087812 */ /* 0x000fe400078ec0ff */
[----:B------:R-:W-:Y:S01]  /*18e20*/  LOP3.LUT R20, R20, 0xff, RZ, 0xc0, !PT ;  /* 0x000000ff14147812 */ /* 0x000fe200078ec0ff */
[----:B------:R0:W1:Y:S01]  /*18e30*/  LDS.U8 R14, [R2+UR4] ;  /* 0x00000004020e7984 */ /* 0x0000620008000000 */
[----:B------:R-:W-:Y:S02]  /*18e40*/  LOP3.LUT R10, R5, 0xff, RZ, 0xc0, !PT ;  /* 0x000000ff050a7812 */ /* 0x000fe400078ec0ff */
[----:B------:R-:W-:Y:S01]  /*18e50*/  LOP3.LUT R22, R13, 0xff, RZ, 0xc0, !PT ;  /* 0x000000ff0d167812 */ /* 0x000fe200078ec0ff */
[----:B------:R-:W2:Y:S01]  /*18e60*/  LDS.U8 R5, [R21] ;  /* 0x0000000015057984 */ /* 0x000ea20000000000 */
[----:B------:R-:W-:-:S03]  /*18e70*/  LOP3.LUT R24, R3, 0xff, RZ, 0xc0, !PT ;  /* 0x000000ff03187812 */ /* 0x000fc600078ec0ff */
[----:B------:R-:W-:Y:S01]  /*18e80*/  LDS.U8 R13, [R23+UR4] ;  /* 0x00000004170d7984 */ /* 0x000fe20008000000 */
[----:B0-----:R-:W0:Y:S03]  /*18e90*/  LDC.64 R2, c[0x0][0x380] ;  /* 0x0000e000ff027b82 */ /* 0x001e260000000a00 */
[----:B------:R-:W3:Y:S04]  /*18ea0*/  LDS.U8 R17, [R17+UR4] ;  /* 0x0000000411117984 */ /* 0x000ee80008000000 */
[----:B------:R-:W4:Y:S04]  /*18eb0*/  LDS.U8 R18, [R18+UR4] ;  /* 0x0000000412127984 */ /* 0x000f280008000000 */
[----:B------:R-:W5:Y:S04]  /*18ec0*/  LDS.U8 R20, [R20+UR4] ;  /* 0x0000000414147984 */ /* 0x000f680008000000 */
[----:B------:R-:W0:Y:S04]  /*18ed0*/  LDS.U8 R21, [R24+UR4] ;  /* 0x0000000418157984 */ /* 0x000e280008000000 */
[----:B------:R-:W0:Y:S04]  /*18ee0*/  LDS.U8 R22, [R22+UR4] ;  /* 0x0000000416167984 */ /* 0x000e280008000000 */
[----:B------:R-:W0:Y:S04]  /*18ef0*/  LDS.U8 R10, [R10+UR4] ;  /* 0x000000040a0a7984 */ /* 0x000e280008000000 */
[----:B------:R-:W0:Y:S04]  /*18f00*/  LDS.U8 R8, [R8+UR4] ;  /* 0x0000000408087984 */ /* 0x000e280008000000 */
[----:B------:R-:W0:Y:S01]  /*18f10*/  LDS.U8 R6, [R6] ;  /* 0x0000000006067984 */ /* 0x000e220000000000 */
[----:B------:R-:W0:Y:S01]  /*18f20*/  LDCU UR4, c[0x0][0x360] ;  /* 0x00006c00ff0477ac */ /* 0x000e220008000800 */
[----:B-1----:R-:W-:-:S02]  /*18f30*/  IMAD R19, R19, 0x100, R14 ;  /* 0x0000010013137824 */ /* 0x002fc400078e020e */
[----:B--2---:R-:W-:Y:S01]  /*18f40*/  IMAD R16, R5, 0x100, R16 ;  /* 0x0000010005107824 */ /* 0x004fe200078e0210 */
[----:B---3--:R-:W-:Y:S02]  /*18f50*/  LEA R17, R0, R17, 0x8 ;  /* 0x0000001100117211 */ /* 0x008fe400078e40ff */
[----:B----4-:R-:W-:Y:S01]  /*18f60*/  LEA R13, R18, R13, 0x8 ;  /* 0x0000000d120d7211 */ /* 0x010fe200078e40ff */
[----:B-----5:R-:W-:Y:S02]  /*18f70*/  IMAD R20, R19, 0x100, R20 ;  /* 0x0000010013147824 */ /* 0x020fe400078e0214 */
[----:B0-----:R-:W-:Y:S01]  /*18f80*/  IMAD R16, R16, 0x100, R21 ;  /* 0x0000010010107824 */ /* 0x001fe200078e0215 */
[----:B------:R-:W-:Y:S01]  /*18f90*/  LEA R17, R17, R22, 0x8 ;  /* 0x0000001611117211 */ /* 0x000fe200078e40ff */
[----:B------:R-:W-:Y:S01]  /*18fa0*/  IMAD.U32 R9, R20, 0x100, R9 ;  /* 0x0000010014097824 */ /* 0x000fe200078e0009 */
[----:B------:R-:W-:Y:S01]  /*18fb0*/  LEA R13, R10, R13, 0x10 ;  /* 0x0000000d0a0d7211 */ /* 0x000fe200078e80ff */
[----:B------:R-:W-:-:S02]  /*18fc0*/  IMAD.U32 R7, R16, 0x100, R7 ;  /* 0x0000010010077824 */ /* 0x000fc400078e0007 */
[----:B------:R-:W-:Y:S01]  /*18fd0*/  IMAD R29, R29, UR4, R28 ;  /* 0x000000041d1d7c24 */ /* 0x000fe2000f8e021c */
[----:B------:R-:W-:Y:S02]  /*18fe0*/  LEA R8, R17, R8, 0x8 ;  /* 0x0000000811087211 */ /* 0x000fe400078e40ff */
[----:B------:R-:W-:Y:S01]  /*18ff0*/  LEA R6, R6, R13, 0x18 ;  /* 0x0000000d06067211 */ /* 0x000fe200078ec0ff */
[----:B------:R-:W-:Y:S01]  /*19000*/  IMAD.WIDE R2, R29, 0x10, R2 ;  /* 0x000000101d027825 */ /* 0x000fe200078e0202 */
[----:B------:R-:W-:Y:S02]  /*19010*/  LOP3.LUT R9, R12, R9, RZ, 0x3c, !PT ;  /* 0x000000090c097212 */ /* 0x000fe400078e3cff */
[----:B------:R-:W-:Y:S02]  /*19020*/  LOP3.LUT R11, R11, R8, RZ, 0x3c, !PT ;  /* 0x000000080b0b7212 */ /* 0x000fe400078e3cff */
[----:B------:R-:W-:Y:S02]  /*19030*/  LOP3.LUT R7, R4, R7, RZ, 0x3c, !PT ;  /* 0x0000000704077212 */ /* 0x000fe400078e3cff */
[----:B------:R-:W-:Y:S01]  /*19040*/  LOP3.LUT R15, R15, R6, RZ, 0x3c, !PT ;  /* 0x000000060f0f7212 */ /* 0x000fe200078e3cff */
[----:B------:R-:W-:Y:S04]  /*19050*/  STG.E desc[UR10][R2.64], R9 ;  /* 0x0000000902007986 */ /* 0x000fe8000c10190a */
[----:B------:R-:W-:Y:S04]  /*19060*/  STG.E desc[UR10][R2.64+0x4], R11 ;  /* 0x0000040b02007986 */ /* 0x000fe8000c10190a */
[----:B------:R-:W-:Y:S04]  /*19070*/  STG.E desc[UR10][R2.64+0x8], R7 ;  /* 0x0000080702007986 */ /* 0x000fe8000c10190a */
[----:B------:R-:W-:Y:S01]  /*19080*/  STG.E desc[UR10][R2.64+0xc], R15 ;  /* 0x00000c0f02007986 */ /* 0x000fe2000c10190a */
[----:B------:R-:W-:Y:S05]  /*19090*/  EXIT ;  /* 0x000000000000794d */ /* 0x000fea0003800000 */
.L_x_25:
        /* <DEDUP_REMOVED lines=14> */
.L_x_45:


//--------------------- .text._Z24OCB128EncryptRandomAccesP8aesBlockS0_S0_yyyPj --------------------------
	.section	.text._Z24OCB128EncryptRandomAccesP8aesBlockS0_S0_yyyPj,"ax",@progbits
	.align	128
        .global         _Z24OCB128EncryptRandomAccesP8aesBlockS0_S0_yyyPj
        .type           _Z24OCB128EncryptRandomAccesP8aesBlockS0_S0_yyyPj,@function
        .size           _Z24OCB128EncryptRandomAccesP8aesBlockS0_S0_yyyPj,(.L_x_46 - _Z24OCB128EncryptRandomAccesP8aesBlockS0_S0_yyyPj)
        .other          _Z24OCB128EncryptRandomAccesP8aesBlockS0_S0_yyyPj,@"STO_CUDA_ENTRY STV_DEFAULT"
_Z24OCB128EncryptRandomAccesP8aesBlockS0_S0_yyyPj:
.text._Z24OCB128EncryptRandomAccesP8aesBlockS0_S0_yyyPj:
        /* <DEDUP_REMOVED lines=30> */
[----:B------:R-:W2:Y:S04]  /*01e0*/  LDG.E R3, desc[UR36][R38.64] ;  /* 0x0000002426037981 */ /* 0x000ea8000c1e1900 */
[----:B------:R-:W3:Y:S04]  /*01f0*/  LDG.E R35, desc[UR36][R40.64+0x4] ;  /* 0x0000042428237981 */ /* 0x000ee8000c1e1900 */
[----:B------:R-:W4:Y:S01]  /*0200*/  LDG.E R34, desc[UR36][R40.64+0x8] ;  /* 0x0000082428227981 */ /* 0x000f22000c1e1900 */
[----:B--2---:R-:W-:-:S05]  /*0210*/  LOP3.LUT R36, R3, R36, RZ, 0x3c, !PT ;  /* 0x0000002403247212 */ /* 0x004fca00078e3cff */
[----:B------:R0:W-:Y:S04]  /*0220*/  STG.E desc[UR36][R40.64], R36 ;  /* 0x0000002428007986 */ /* 0x0001e8000c101924 */
[----:B------:R-:W3:Y:S02]  /*0230*/  LDG.E R0, desc[UR36][R38.64+0x4] ;  /* 0x0000042426007981 */ /* 0x000ee4000c1e1900 */
[----:B---3--:R-:W-:-:S05]  /*0240*/  LOP3.LUT R35, R0, R35, RZ, 0x3c, !PT ;  /* 0x0000002300237212 */ /* 0x008fca00078e3cff */
[----:B------:R0:W-:Y:S04]  /*0250*/  STG.E desc[UR36][R40.64+0x4], R35 ;  /* 0x0000042328007986 */ /* 0x0001e8000c101924 */
[----:B------:R-:W4:Y:S01]  /*0260*/  LDG.E R3, desc[UR36][R38.64+0x8] ;  /* 0x0000082426037981 */ /* 0x000f22000c1e1900 */
[----:B------:R-:W-:Y:S02]  /*0270*/  ISETP.NE.AND P1, PT, R4, RZ, PT ;  /* 0x000000ff0400720c */ /* 0x000fe40003f25270 */
[----:B------:R-:W-:Y:S02]  /*0280*/  ISETP.NE.AND P0, PT, R17, RZ, PT ;  /* 0x000000ff1100720c */ /* 0x000fe40003f05270 */
[----:B----4-:R-:W-:Y:S02]  /*0290*/  LOP3.LUT R34, R3, R34, RZ, 0x3c, !PT ;  /* 0x0000002203227212 */ /* 0x010fe400078e3cff */
[----:B------:R0:W5:Y:S04]  /*02a0*/  LDG.E R3, desc[UR36][R40.64+0xc] ;  /* 0x00000c2428037981 */ /* 0x000168000c1e1900 */
[----:B------:R0:W-:Y:S04]  /*02b0*/  STG.E desc[UR36][R40.64+0x8], R34 ;  /* 0x0000082228007986 */ /* 0x0001e8000c101924 */
[----:B------:R0:W5:Y:S01]  /*02c0*/  LDG.E R0, desc[UR36][R38.64+0xc] ;  /* 0x00000c2426007981 */ /* 0x000162000c1e1900 */
[----:B------:R-:W-:Y:S04]  /*02d0*/  BSSY.RECONVERGENT B0, `(.L_x_28) ;  /* 0x00005ad000007945 */ /* 0x000fe80003800200 */
[----:B------:R-:W-:Y:S05]  /*02e0*/  @P0 BRA P1, `(.L_x_29) ;  /* 0x0000005800ac0947 */ /* 0x000fea0000800000 */
[----:B------:R-:W-:Y:S01]  /*02f0*/  IMAD.MOV.U32 R8, RZ, RZ, 0x7dc982ca ;  /* 0x7dc982caff087424 */ /* 0x000fe200078e00ff */
[----:B------:R-:W-:Y:S01]  /*0300*/  MOV R9, 0xf04759fa ;  /* 0xf04759fa00097802 */ /* 0x000fe20000000f00 */
[----:B------:R-:W-:Y:S01]  /*0310*/  IMAD.MOV.U32 R10, RZ, RZ, -0x505d2b53 ;  /* 0xafa2d4adff0a7424 */ /* 0x000fe200078e00ff */
[----:B------:R-:W-:Y:S01]  /*0320*/  MOV R18, 0xe2801207 ;  /* 0xe280120700127802 */ /* 0x000fe20000000f00 */
[----:B------:R-:W-:Y:S02]  /*0330*/  IMAD.MOV.U32 R11, RZ, RZ, -0x3f8d5b64 ;  /* 0xc072a49cff0b7424 */ /* 0x000fe400078e00ff */
[----:B------:R-:W-:Y:S02]  /*0340*/  HFMA2 R15, -RZ, RZ, 0.00126743316650390625, -142.125 ;  /* 0x1531d871ff0f7431 */ /* 0x000fe400000001ff */
[----:B------:R-:W-:Y:S02]  /*0350*/  IMAD.MOV.U32 R16, RZ, RZ, -0x3cdc38fc ;  /* 0xc323c704ff107424 */ /* 0x000fe400078e00ff */
[----:B------:R-:W-:-:S02]  /*0360*/  HFMA2 R6, -RZ, RZ, 0.057830810546875, 1.811981201171875e-05 ;  /* 0x2b670130ff067431 */ /* 0x000fc400000001ff */
[----:B------:R-:W-:Y:S01]  /*0370*/  IMAD.MOV.U32 R17, RZ, RZ, -0x65fa69e8 ;  /* 0x9a059618ff117424 */ /* 0x000fe200078e00ff */
[----:B------:R-:W-:Y:S01]  /*0380*/  MOV R12, 0x2693fdb7 ;  /* 0x2693fdb7000c7802 */ /* 0x000fe20000000f00 */
[----:B------:R-:W-:Y:S01]  /*0390*/  IMAD.MOV.U32 R19, RZ, RZ, 0x75b227eb ;  /* 0x75b227ebff137424 */ /* 0x000fe200078e00ff */
[----:B------:R1:W-:Y:S01]  /*03a0*/  STL.128 [R2+0x10], R8 ;  /* 0x0000100802007387 */ /* 0x0003e20000100c00 */
[----:B------:R-:W-:Y:S02]  /*03b0*/  IMAD.MOV.U32 R13, RZ, RZ, -0x3308c0ca ;  /* 0xccf73f36ff0d7424 */ /* 0x000fe400078e00ff */
[----:B------:R-:W-:Y:S02]  /*03c0*/  HFMA2 R23, -RZ, RZ, 14536, 345 ;  /* 0x73195d64ff177431 */ /* 0x000fe400000001ff */
[----:B------:R-:W-:Y:S01]  /*03d0*/  IMAD.MOV.U32 R14, RZ, RZ, -0xe1a5acc ;  /* 0xf1e5a534ff0e7424 */ /* 0x000fe200078e00ff */
[----:B------:R2:W-:Y:S01]  /*03e0*/  STL.128 [R2+0x30], R16 ;  /* 0x0000301002007387 */ /* 0x0005e20000100c00 */
[----:B------:R-:W-:Y:S01]  /*03f0*/  IMAD.MOV.U32 R4, RZ, RZ, 0x7b777c63 ;  /* 0x7b777c63ff047424 */ /* 0x000fe200078e00ff */
[----:B------:R-:W-:Y:S01]  /*0400*/  MOV R20, 0xec130ccd ;  /* 0xec130ccd00147802 */ /* 0x000fe20000000f00 */
[----:B------:R-:W-:Y:S01]  /*0410*/  IMAD.MOV.U32 R5, RZ, RZ, -0x3a90940e ;  /* 0xc56f6bf2ff057424 */ /* 0x000fe200078e00ff */
[----:B------:R3:W-:Y:S01]  /*0420*/  STL.128 [R2+0x20], R12 ;  /* 0x0000200c02007387 */ /* 0x0007e20000100c00 */
[----:B------:R-:W-:Y:S01]  /*0430*/  IMAD.MOV.U32 R7, RZ, RZ, 0x76abd7fe ;  /* 0x76abd7feff077424 */ /* 0x000fe200078e00ff */
[----:B------:R-:W4:Y:S01]  /*0440*/  S2UR UR9, SR_CgaCtaId ;  /* 0x00000000000979c3 */ /* 0x000f220000008800 */
[----:B------:R-:W-:Y:S01]  /*0450*/  IMAD.MOV.U32 R21, RZ, RZ, 0x1744975f ;  /* 0x1744975fff157424 */ /* 0x000fe200078e00ff */
[----:B------:R-:W-:Y:S01]  /*0460*/  UMOV UR4, 0x400 ;  /* 0x0000040000047882 */ /* 0x000fe20000000000 */
[----:B------:R-:W-:Y:S01]  /*0470*/  IMAD.MOV.U32 R22, RZ, RZ, 0x3d7ea7c4 ;  /* 0x3d7ea7c4ff167424 */ /* 0x000fe200078e00ff */
[----:B------:R0:W-:Y:S01]  /*0480*/  STL.128 [R2], R4 ;  /* 0x0000000402007387 */ /* 0x0001e20000100c00 */
[----:B------:R-:W-:Y:S01]  /*0490*/  UIADD3 UR6, UPT, UPT, UR4, 0x100, URZ ;  /* 0x0000010004067890 */ /* 0x000fe2000fffe0ff */
[----:B-1----:R-:W-:Y:S01]  /*04a0*/  HFMA2 R11, -RZ, RZ, -29.375, 17.15625 ;  /* 0xcf584c4aff0b7431 */ /* 0x002fe200000001ff */
[----:B------:R-:W-:Y:S01]  /*04b0*/  MOV R8, 0xed00d153 ;  /* 0xed00d15300087802 */ /* 0x000fe20000000f00 */
[----:B------:R-:W-:Y:S01]  /*04c0*/  IMAD.MOV.U32 R9, RZ, RZ, 0x5bb1fc20 ;  /* 0x5bb1fc20ff097424 */ /* 0x000fe200078e00ff */
[----:B------:R1:W-:Y:S01]  /*04d0*/  STL.128 [R2+0x80], R20 ;  /* 0x0000801402007387 */ /* 0x0003e20000100c00 */
[----:B--2---:R-:W-:-:S02]  /*04e0*/  HFMA2 R17, -RZ, RZ, -21376, -0.00543975830078125 ;  /* 0xf5389d92ff117431 */ /* 0x004fc400000001ff */
[----:B------:R-:W-:Y:S01]  /*04f0*/  IMAD.MOV.U32 R10, RZ, RZ, 0x39becb6a ;  /* 0x39becb6aff0a7424 */ /* 0x000fe200078e00ff */
[----:B------:R-:W-:Y:S01]  /*0500*/  UIADD3 UR7, UPT, UPT, UR4, 0xd00, URZ ;  /* 0x00000d0004077890 */ /* 0x000fe2000fffe0ff */
[----:B------:R-:W-:Y:S01]  /*0510*/  IMAD.MOV.U32 R16, RZ, RZ, -0x70bf5caf ;  /* 0x8f40a351ff107424 */ /* 0x000fe200078e00ff */
[----:B---3--:R-:W-:Y:S01]  /*0520*/  MOV R14, 0x7f02f945 ;  /* 0x7f02f945000e7802 */ /* 0x008fe20000000f00 */
[----:B------:R-:W-:Y:S01]  /*0530*/  IMAD.MOV.U32 R18, RZ, RZ, 0x21dab6bc ;  /* 0x21dab6bcff127424 */ /* 0x000fe200078e00ff */
[----:B------:R2:W-:Y:S01]  /*0540*/  STL.128 [R2+0x50], R8 ;  /* 0x0000500802007387 */ /* 0x0005e20000100c00 */
[----:B------:R-:W-:Y:S01]  /*0550*/  IMAD.MOV.U32 R19, RZ, RZ, -0x2d0c00f0 ;  /* 0xd2f3ff10ff137424 */ /* 0x000fe200078e00ff */
[----:B------:R-:W-:Y:S01]  /*0560*/  UIADD3 UR8, UPT, UPT, UR4, 0x500, URZ ;  /* 0x0000050004087890 */ /* 0x000fe2000fffe0ff */
[----:B------:R-:W-:Y:S02]  /*0570*/  IMAD.MOV.U32 R12, RZ, RZ, -0x4551030 ;  /* 0xfbaaefd0ff0c7424 */ /* 0x000fe400078e00ff */
[----:B0-----:R-:W-:-:S02]  /*0580*/  HFMA2 R5, -RZ, RZ, -0.0084991455078125, 6252 ;  /* 0xa05a6e1bff057431 */ /* 0x001fc400000001ff */
[----:B------:R-:W-:Y:S01]  /*0590*/  IMAD.MOV.U32 R13, RZ, RZ, -0x7accb2bd ;  /* 0x85334d43ff0d7424 */ /* 0x000fe200078e00ff */
[----:B------:R0:W-:Y:S01]  /*05a0*/  STL.128 [R2+0x70], R16 ;  /* 0x0000701002007387 */ /* 0x0001e20000100c00 */
[----:B------:R-:W-:Y:S01]  /*05b0*/  IMAD.MOV.U32 R15, RZ, RZ, -0x5760c3b0 ;  /* 0xa89f3c50ff0f7424 */ /* 0x000fe200078e00ff */
[----:B----4-:R-:W-:Y:S01]  /*05c0*/  ULEA UR5, UR9, UR4, 0x18 ;  /* 0x0000000409057291 */ /* 0x010fe2000f8ec0ff */
[----:B------:R-:W-:Y:S02]  /*05d0*/  IMAD.MOV.U32 R4, RZ, RZ, 0x1a2c8309 ;  /* 0x1a2c8309ff047424 */ /* 0x000fe400078e00ff */
[----:B-1----:R-:W-:Y:S02]  /*05e0*/  HFMA2 R21, -RZ, RZ, 0.000424861907958984375, 5.0067901611328125e-05 ;  /* 0x0ef60348ff157431 */ /* 0x002fe400000001ff */
[----:B------:R-:W-:Y:S01]  /*05f0*/  IMAD.MOV.U32 R6, RZ, RZ, -0x4c29c4ae ;  /* 0xb3d63b52ff067424 */ /* 0x000fe200078e00ff */
[----:B------:R1:W-:Y:S01]  /*0600*/  STL.128 [R2+0x60], R12 ;  /* 0x0000600c02007387 */ /* 0x0003e20000100c00 */
[----:B------:R-:W-:Y:S01]  /*0610*/  IMAD.MOV.U32 R7, RZ, RZ, -0x7bd01cd7 ;  /* 0x842fe329ff077424 */ /* 0x000fe200078e00ff */
[----:B------:R-:W-:Y:S01]  /*0620*/  UIADD3 UR4, UPT, UPT, UR4, 0x900, URZ ;  /* 0x0000090004047890 */ /* 0x000fe2000fffe0ff */
[----:B------:R-:W-:-:S02]  /*0630*/  IMAD.MOV.U32 R20, RZ, RZ, 0x66b53e70 ;  /* 0x66b53e70ff147424 */ /* 0x000fc400078e00ff */
[----:B--2---:R-:W-:Y:S02]  /*0640*/  HFMA2 R9, -RZ, RZ, 265, 9.5903873443603515625e-05 ;  /* 0x5c240649ff097431 */ /* 0x004fe400000001ff */
[----:B------:R-:W-:Y:S01]  /*0650*/  IMAD.MOV.U32 R8, RZ, RZ, 0xa3a32e0 ;  /* 0x0a3a32e0ff087424 */ /* 0x000fe200078e00ff */
[----:B------:R2:W-:Y:S01]  /*0660*/  STL.128 [R2+0x40], R4 ;  /* 0x0000400402007387 */ /* 0x0005e20000100c00 */
[----:B------:R-:W-:Y:S01]  /*0670*/  IMAD.MOV.U32 R10, RZ, RZ, 0x62acd3c2 ;  /* 0x62acd3c2ff0a7424 */ /* 0x000fe200078e00ff */
[----:B------:R-:W-:Y:S01]  /*0680*/  ULEA UR6, UR9, UR6, 0x18 ;  /* 0x0000000609067291 */ /* 0x000fe2000f8ec0ff */
[----:B------:R-:W-:Y:S01]  /*0690*/  IMAD.MOV.U32 R11, RZ, RZ, 0x79e49591 ;  /* 0x79e49591ff0b7424 */ /* 0x000fe200078e00ff */
[----:B0-----:R-:W-:Y:S01]  /*06a0*/  MOV R18, 0x1f74dde8 ;  /* 0x1f74dde800127802 */ /* 0x001fe20000000f00 */
[----:B------:R-:W-:Y:S01]  /*06b0*/  IMAD.MOV.U32 R16, RZ, RZ, 0x2e2578ba ;  /* 0x2e2578baff107424 */ /* 0x000fe200078e00ff */
[----:B------:R-:W-:Y:S01]  /*06c0*/  ULEA UR7, UR9, UR7, 0x18 ;  /* 0x0000000709077291 */ /* 0x000fe2000f8ec0ff */
[----:B------:R-:W-:Y:S01]  /*06d0*/  IMAD.MOV.U32 R17, RZ, RZ, -0x394b59e4 ;  /* 0xc6b4a61cff117424 */ /* 0x000fe200078e00ff */
[----:B------:R0:W-:Y:S01]  /*06e0*/  STL.128 [R2+0xa0], R8 ;  /* 0x0000a00802007387 */ /* 0x0001e20000100c00 */
[----:B------:R-:W-:-:S02]  /*06f0*/  IMAD.MOV.U32 R19, RZ, RZ, -0x757442b5 ;  /* 0x8a8bbd4bff137424 */ /* 0x000fc400078e00ff */
[----:B-1----:R-:W-:Y:S02]  /*0700*/  HFMA2 R15, -RZ, RZ, 0.0001428127288818359375, 52384 ;  /* 0x08ae7a65ff0f7431 */ /* 0x002fe400000001ff */
[----:B------:R-:W-:Y:S01]  /*0710*/  IMAD.MOV.U32 R22, RZ, RZ, -0x46a8ca9f ;  /* 0xb9573561ff167424 */ /* 0x000fe200078e00ff */
[----:B------:R-:W-:Y:S01]  /*0720*/  MOV R12, 0x6d37c8e7 ;  /* 0x6d37c8e7000c7802 */ /* 0x000fe20000000f00 */
[----:B------:R-:W-:Y:S01]  /*0730*/  IMAD.MOV.U32 R23, RZ, RZ, -0x61e23e7a ;  /* 0x9e1dc186ff177424 */ /* 0x000fe200078e00ff */
[----:B------:R1:W-:Y:S01]  /*0740*/  STL.128 [R2+0xc0], R16 ;  /* 0x0000c01002007387 */ /* 0x0003e20000100c00 */
[----:B------:R-:W-:Y:S01]  /*0750*/  IMAD.MOV.U32 R13, RZ, RZ, -0x56b12a73 ;  /* 0xa94ed58dff0d7424 */ /* 0x000fe200078e00ff */
[----:B--2---:R-:W-:Y:S01]  /*0760*/  MOV R6, 0x14b8ee46 ;  /* 0x14b8ee4600067802 */ /* 0x004fe20000000f00 */
[----:B------:R-:W-:Y:S01]  /*0770*/  IMAD.MOV.U32 R14, RZ, RZ, -0x150ba994 ;  /* 0xeaf4566cff0e7424 */ /* 0x000fe200078e00ff */
[----:B------:R2:W-:Y:S01]  /*0780*/  STL.128 [R2+0xd0], R20 ;  /* 0x0000d01402007387 */ /* 0x0005e20000100c00 */
[----:B------:R-:W-:Y:S01]  /*0790*/  IMAD.MOV.U32 R4, RZ, RZ, -0x23b07ea0 ;  /* 0xdc4f8160ff047424 */ /* 0x000fe200078e00ff */
[----:B------:R-:W-:Y:S01]  /*07a0*/  ULEA UR8, UR9, UR8, 0x18 ;  /* 0x0000000809087291 */ /* 0x000fe2000f8ec0ff */
[----:B------:R-:W-:Y:S01]  /*07b0*/  IMAD.MOV.U32 R5, RZ, RZ, -0x776fd5de ;  /* 0x88902a22ff057424 */ /* 0x000fe200078e00ff */
[----:B------:R3:W-:Y:S01]  /*07c0*/  STL.128 [R2+0xb0], R12 ;  /* 0x0000b00c02007387 */ /* 0x0007e20000100c00 */
[----:B------:R-:W-:-:S02]  /*07d0*/  IMAD.MOV.U32 R7, RZ, RZ, -0x24f4a122 ;  /* 0xdb0b5edeff077424 */ /* 0x000fc400078e00ff */
[----:B0-----:R-:W-:Y:S02]  /*07e0*/  HFMA2 R8, -RZ, RZ, 0.000362873077392578125, -14328 ;  /* 0x0df2f2ffff087431 */ /* 0x001fe400000001ff */
[----:B------:R-:W-:Y:S01]  /*07f0*/  IMAD.MOV.U32 R9, RZ, RZ, -0x4294942a ;  /* 0xbd6b6bd6ff097424 */ /* 0x000fe200078e00ff */
[----:B------:R-:W-:Y:S01]  /*0800*/  MOV R11, 0x54c5c591 ;  /* 0x54c5c591000b7802 */ /* 0x000fe20000000f00 */
[----:B------:R-:W-:Y:S01]  /*0810*/  IMAD.MOV.U32 R10, RZ, RZ, -0x4e909022 ;  /* 0xb16f6fdeff0a7424 */ /* 0x000fe200078e00ff */
[----:B------:R0:W-:Y:S01]  /*0820*/  STL.128 [R2+0x90], R4 ;  /* 0x0000900402007387 */ /* 0x0001e20000100c00 */
[----:B------:R-:W-:Y:S01]  /*0830*/  ULEA UR4, UR9, UR4, 0x18 ;  /* 0x0000000409047291 */ /* 0x000fe2000f8ec0ff */
[----:B-1----:R-:W-:Y:S01]  /*0840*/  HFMA2 R19, -RZ, RZ, -458, 92.875 ;  /* 0xdf2855ceff137431 */ /* 0x002fe200000001ff */
[----:B------:R-:W-:Y:S01]  /*0850*/  MOV R16, 0x1198f8e1 ;  /* 0x1198f8e100107802 */ /* 0x000fe20000000f00 */
[----:B------:R-:W-:Y:S01]  /*0860*/  IMAD.MOV.U32 R17, RZ, RZ, -0x6b712697 ;  /* 0x948ed969ff117424 */ /* 0x000fe200078e00ff */
[C---:B------:R-:W-:Y:S01]  /*0870*/  IADD3 R37, PT, PT, R1.reuse, 0x110, RZ ;  /* 0x0000011001257810 */ /* 0x040fe20007ffe0ff */
[----:B------:R-:W-:Y:S01]  /*0880*/  IMAD.MOV.U32 R18, RZ, RZ, -0x1678e165 ;  /* 0xe9871e9bff127424 */ /* 0x000fe200078e00ff */
[----:B--2---:R-:W-:Y:S01]  /*0890*/  MOV R22, 0xf2d9941 ;  /* 0x0f2d994100167802 */ /* 0x004fe20000000f00 */
[----:B------:R-:W-:Y:S01]  /*08a0*/  IMAD.MOV.U32 R20, RZ, RZ, 0xd89a18c ;  /* 0x0d89a18cff147424 */ /* 0x000fe200078e00ff */
[----:B------:R-:W-:Y:S01]  /*08b0*/  IADD3 R44, PT, PT, R1, 0xd10, RZ ;  /* 0x00000d10012c7810 */ /* 0x000fe20007ffe0ff */
[----:B------:R-:W-:-:S02]  /*08c0*/  IMAD.MOV.U32 R21, RZ, RZ, 0x6842e6bf ;  /* 0x6842e6bfff157424 */ /* 0x000fc400078e00ff */
[----:B---3--:R-:W-:Y:S02]  /*08d0*/  HFMA2 R14, -RZ, RZ, -0.042205810546875, 1998 ;  /* 0xa96767ceff0e7431 */ /* 0x008fe400000001ff */
[----:B------:R-:W-:Y:S01]  /*08e0*/  IMAD.MOV.U32 R23, RZ, RZ, 0x16bb54b0 ;  /* 0x16bb54b0ff177424 */ /* 0x000fe200078e00ff */
[----:B------:R1:W-:Y:S01]  /*08f0*/  STL.128 [R2+0xe0], R16 ;  /* 0x0000e01002007387 */ /* 0x0003e20000100c00 */
[----:B------:R-:W-:Y:S01]  /*0900*/  IMAD.MOV.U32 R12, RZ, RZ, 0x50303060 ;  /* 0x50303060ff0c7424 */ /* 0x000fe200078e00ff */
[----:B------:R-:W-:Y:S01]  /*0910*/  UIADD3 UR5, UPT, UPT, UR5, 0x3, URZ ;  /* 0x0000000305057890 */ /* 0x000fe2000fffe0ff */
[----:B0-----:R-:W-:Y:S01]  /*0920*/  IMAD.MOV.U32 R4, RZ, RZ, -0x5a9c9c3a ;  /* 0xa56363c6ff047424 */ /* 0x001fe200078e00ff */
[----:B------:R-:W-:Y:S01]  /*0930*/  MOV R5, 0x847c7cf8 ;  /* 0x847c7cf800057802 */ /* 0x000fe20000000f00 */
[----:B------:R-:W-:Y:S01]  /*0940*/  IMAD.MOV.U32 R6, RZ, RZ, -0x66888812 ;  /* 0x997777eeff067424 */ /* 0x000fe200078e00ff */
[----:B------:R0:W-:Y:S01]  /*0950*/  STL.128 [R2+0xf0], R20 ;  /* 0x0000f01402007387 */ /* 0x0001e20000100c00 */
[----:B------:R-:W-:Y:S01]  /*0960*/  IMAD.MOV.U32 R7, RZ, RZ, -0x7284840a ;  /* 0x8d7b7bf6ff077424 */ /* 0x000fe200078e00ff */
[----:B------:R-:W-:Y:S01]  /*0970*/  UIADD3 UR6, UPT, UPT, UR6, 0x10, URZ ;  /* 0x0000001006067890 */ /* 0x000fe2000fffe0ff */
[----:B------:R-:W-:Y:S01]  /*0980*/  IMAD.MOV.U32 R13, RZ, RZ, 0x3010102 ;  /* 0x03010102ff0d7424 */ /* 0x000fe200078e00ff */
[----:B------:R2:W-:Y:S01]  /*0990*/  STL.128 [R1+0x110], R8 ;  /* 0x0001100801007387 */ /* 0x0005e20000100c00 */
[----:B------:R-:W-:Y:S01]  /*09a0*/  IMAD.MOV.U32 R15, RZ, RZ, 0x7d2b2b56 ;  /* 0x7d2b2b56ff0f7424 */ /* 0x000fe200078e00ff */
[----:B------:R-:W-:Y:S01]  /*09b0*/  UIADD3 UR7, UPT, UPT, UR7, 0x10, URZ ;  /* 0x0000001007077890 */ /* 0x000fe2000fffe0ff */
[C---:B------:R-:W-:Y:S01]  /*09c0*/  VIADD R42, R1.reuse, 0x510 ;  /* 0x00000510012a7836 */ /* 0x040fe20000000000 */
[----:B------:R3:W-:Y:S01]  /*09d0*/  STL.128 [R1+0x100], R4 ;  /* 0x0001000401007387 */ /* 0x0007e20000100c00 */
[----:B------:R-:W-:Y:S01]  /*09e0*/  VIADD R43, R1, 0x910 ;  /* 0x00000910012b7836 */ /* 0x000fe20000000000 */
[----:B-1----:R-:W-:Y:S01]  /*09f0*/  MOV R17, 0x67d4d4b3 ;  /* 0x67d4d4b300117802 */ /* 0x002fe20000000f00 */
[----:B------:R-:W-:Y:S01]  /*0a00*/  IMAD.MOV.U32 R16, RZ, RZ, -0x135252bf ;  /* 0xecadad41ff107424 */ /* 0x000fe200078e00ff */
[----:B------:R1:W-:Y:S01]  /*0a10*/  STL.128 [R1+0x120], R12 ;  /* 0x0001200c01007387 */ /* 0x0003e20000100c00 */
[----:B------:R-:W-:Y:S01]  /*0a20*/  IMAD.MOV.U32 R18, RZ, RZ, -0x25d5da1 ;  /* 0xfda2a25fff127424 */ /* 0x000fe200078e00ff */
[----:B------:R-:W-:Y:S01]  /*0a30*/  UIADD3 UR8, UPT, UPT, UR8, 0x10, URZ ;  /* 0x0000001008087890 */ /* 0x000fe2000fffe0ff */
[----:B------:R-:W-:-:S02]  /*0a40*/  IMAD.MOV.U32 R19, RZ, RZ, -0x155050bb ;  /* 0xeaafaf45ff137424 */ /* 0x000fc400078e00ff */
[----:B0-----:R-:W-:Y:S02]  /*0a50*/  HFMA2 R20, -RZ, RZ, -1.90234375, -0.004039764404296875 ;  /* 0xbf9c9c23ff147431 */ /* 0x001fe400000001ff */
[----:B------:R-:W-:Y:S01]  /*0a60*/  IMAD.MOV.U32 R21, RZ, RZ, -0x85b5bad ;  /* 0xf7a4a453ff157424 */ /* 0x000fe200078e00ff */
[----:B------:R-:W-:Y:S01]  /*0a70*/  MOV R23, 0x5bc0c09b ;  /* 0x5bc0c09b00177802 */ /* 0x000fe20000000f00 */
[----:B------:R-:W-:Y:S02]  /*0a80*/  IMAD.MOV.U32 R22, RZ, RZ, -0x698d8d1c ;  /* 0x967272e4ff167424 */ /* 0x000fe400078e00ff */
[----:B--2---:R-:W-:Y:S02]  /*0a90*/  HFMA2 R8, -RZ, RZ, 5.7890625, -13.1171875 ;  /* 0x45caca8fff087431 */ /* 0x004fe400000001ff */
[----:B------:R-:W-:Y:S01]  /*0aa0*/  IMAD.MOV.U32 R9, RZ, RZ, -0x627d7de1 ;  /* 0x9d82821fff097424 */ /* 0x000fe200078e00ff */
[----:B------:R-:W-:Y:S01]  /*0ab0*/  MOV R11, 0x877d7dfa ;  /* 0x877d7dfa000b7802 */ /* 0x000fe20000000f00 */
[----:B------:R-:W-:Y:S01]  /*0ac0*/  IMAD.MOV.U32 R10, RZ, RZ, 0x40c9c989 ;  /* 0x40c9c989ff0a7424 */ /* 0x000fe200078e00ff */
[----:B---3--:R-:W-:Y:S01]  /*0ad0*/  MOV R5, 0x62d7d7b5 ;  /* 0x62d7d7b500057802 */ /* 0x008fe20000000f00 */
[----:B------:R-:W-:Y:S01]  /*0ae0*/  IMAD.MOV.U32 R4, RZ, RZ, 0x19fefee7 ;  /* 0x19fefee7ff047424 */ /* 0x000fe200078e00ff */
[----:B------:R0:W-:Y:S01]  /*0af0*/  STL.128 [R1+0x160], R16 ;  /* 0x0001601001007387 */ /* 0x0001e20000100c00 */
[----:B------:R-:W-:-:S02]  /*0b00*/  IMAD.MOV.U32 R6, RZ, RZ, -0x195454b3 ;  /* 0xe6abab4dff067424 */ /* 0x000fc400078e00ff */
[----:B-1----:R-:W-:Y:S02]  /*0b10*/  HFMA2 R14, -RZ, RZ, -10.5546875, 7.5546875 ;  /* 0xc947478eff0e7431 */ /* 0x002fe400000001ff */
[----:B------:R-:W-:Y:S01]  /*0b20*/  IMAD.MOV.U32 R7, RZ, RZ, -0x65898914 ;  /* 0x9a7676ecff077424 */ /* 0x000fe200078e00ff */
[----:B------:R1:W-:Y:S01]  /*0b30*/  STL.128 [R1+0x140], R8 ;  /* 0x0001400801007387 */ /* 0x0003e20000100c00 */
[----:B------:R-:W-:Y:S01]  /*0b40*/  IMAD.MOV.U32 R12, RZ, RZ, 0x15fafaef ;  /* 0x15fafaefff0c7424 */ /* 0x000fe200078e00ff */
[----:B------:R-:W-:Y:S01]  /*0b50*/  UIADD3 UR4, UPT, UPT, UR4, 0x10, URZ ;  /* 0x0000001004047890 */ /* 0x000fe2000fffe0ff */
[----:B------:R-:W-:Y:S01]  /*0b60*/  IMAD.MOV.U32 R13, RZ, RZ, -0x14a6a64e ;  /* 0xeb5959b2ff0d7424 */ /* 0x000fe200078e00ff */
[----:B------:R2:W-:Y:S01]  /*0b70*/  STL.128 [R1+0x130], R4 ;  /* 0x0001300401007387 */ /* 0x0005e20000100c00 */
[----:B------:R-:W-:Y:S01]  /*0b80*/  IMAD.MOV.U32 R15, RZ, RZ, 0xbf0f0fb ;  /* 0x0bf0f0fbff0f7424 */ /* 0x000fe200078e00ff */
[----:B------:R-:W-:Y:S02]  /*0b90*/  UMOV UR9, 0x7 ;  /* 0x0000000700097882 */ /* 0x000fe40000000000 */
[----:B------:R3:W-:Y:S04]  /*0ba0*/  STL.128 [R1+0x170], R20 ;  /* 0x0001701401007387 */ /* 0x0007e80000100c00 */
[----:B------:R4:W-:Y:S01]  /*0bb0*/  STL.128 [R1+0x150], R12 ;  /* 0x0001500c01007387 */ /* 0x0009e20000100c00 */
[----:B0-----:R-:W-:-:S02]  /*0bc0*/  HFMA2 R18, -RZ, RZ, 57.53125, 0.168212890625 ;  /* 0x53313162ff127431 */ /* 0x001fc400000001ff */
[----:B------:R-:W-:Y:S02]  /*0bd0*/  IMAD.MOV.U32 R16, RZ, RZ, -0x6c8e8e1e ;  /* 0x937171e2ff107424 */ /* 0x000fe400078e00ff */
[----:B-1----:R-:W-:Y:S01]  /*0be0*/  IMAD.MOV.U32 R8, RZ, RZ, 0x5a36366c ;  /* 0x5a36366cff087424 */ /* 0x002fe200078e00ff */
[----:B------:R-:W-:Y:S01]  /*0bf0*/  MOV R9, 0x413f3f7e ;  /* 0x413f3f7e00097802 */ /* 0x000fe20000000f00 */
[----:B------:R-:W-:Y:S02]  /*0c00*/  IMAD.MOV.U32 R10, RZ, RZ, 0x2f7f7f5 ;  /* 0x02f7f7f5ff0a7424 */ /* 0x000fe400078e00ff */
[----:B------:R-:W-:Y:S02]  /*0c10*/  IMAD.MOV.U32 R11, RZ, RZ, 0x4fcccc83 ;  /* 0x4fcccc83ff0b7424 */ /* 0x000fe400078e00ff */
[----:B--2---:R-:W-:Y:S02]  /*0c20*/  HFMA2 R6, -RZ, RZ, -0.10272216796875, -0.000883579254150390625 ;  /* 0xae93933dff067431 */ /* 0x004fe400000001ff */
[----:B------:R-:W-:-:S02]  /*0c30*/  IMAD.MOV.U32 R4, RZ, RZ, -0x3d48488b ;  /* 0xc2b7b775ff047424 */ /* 0x000fc400078e00ff */
[----:B------:R-:W-:Y:S01]  /*0c40*/  IMAD.MOV.U32 R5, RZ, RZ, 0x1cfdfde1 ;  /* 0x1cfdfde1ff057424 */ /* 0x000fe200078e00ff */
[----:B------:R0:W-:Y:S01]  /*0c50*/  STL.128 [R1+0x190], R8 ;  /* 0x0001900801007387 */ /* 0x0001e20000100c00 */
[----:B------:R-:W-:Y:S01]  /*0c60*/  IMAD.MOV.U32 R7, RZ, RZ, 0x6a26264c ;  /* 0x6a26264cff077424 */ /* 0x000fe200078e00ff */
[----:B---3--:R-:W-:Y:S01]  /*0c70*/  MOV R21, 0x52c7c795 ;  /* 0x52c7c79500157802 */ /* 0x008fe20000000f00 */
[----:B----4-:R-:W-:Y:S02]  /*0c80*/  HFMA2 R12, -RZ, RZ, 269, 0.275390625 ;  /* 0x5c343468ff0c7431 */ /* 0x010fe400000001ff */
[----:B------:R-:W-:Y:S01]  /*0c90*/  IMAD.MOV.U32 R13, RZ, RZ, -0xb5a5aaf ;  /* 0xf4a5a551ff0d7424 */ /* 0x000fe200078e00ff */
[----:B------:R-:W-:Y:S01]  /*0ca0*/  MOV R15, 0x8f1f1f9 ;  /* 0x08f1f1f9000f7802 */ /* 0x000fe20000000f00 */
        /* <DEDUP_REMOVED lines=8> */
[----:B0-----:R-:W-:Y:S02]  /*0d30*/  HFMA2 R10, -RZ, RZ, -0.003662109375, -1.609325408935546875e-06 ;  /* 0x9b80801bff0a7431 */ /* 0x001fe400000001ff */
[----:B------:R-:W-:Y:S02]  /*0d40*/  IMAD.MOV.U32 R8, RZ, RZ, 0x907070e ;  /* 0x0907070eff087424 */ /* 0x000fe400078e00ff */
[----:B------:R-:W-:-:S02]  /*0d50*/  IMAD.MOV.U32 R9, RZ, RZ, 0x36121224 ;  /* 0x36121224ff097424 */ /* 0x000fc400078e00ff */
[----:B------:R-:W-:Y:S02]  /*0d60*/  IMAD.MOV.U32 R11, RZ, RZ, 0x3de2e2df ;  /* 0x3de2e2dfff0b7424 */ /* 0x000fe400078e00ff */
[----:B------:R-:W-:Y:S02]  /*0d70*/  IMAD.MOV.U32 R23, RZ, RZ, 0x5ec3c39d ;  /* 0x5ec3c39dff177424 */ /* 0x000fe400078e00ff */
[----:B-1----:R-:W-:Y:S02]  /*0d80*/  HFMA2 R4, -RZ, RZ, 0.031982421875, 0.002044677734375 ;  /* 0x28181830ff047431 */ /* 0x002fe400000001ff */
[----:B------:R-:W-:Y:S01]  /*0d90*/  IMAD.MOV.U32 R5, RZ, RZ, -0x5e6969c9 ;  /* 0xa1969637ff057424 */ /* 0x000fe200078e00ff */
[----:B------:R-:W-:Y:S01]  /*0da0*/  MOV R7, 0xb59a9a2f ;  /* 0xb59a9a2f00077802 */ /* 0x000fe20000000f00 */
[----:B------:R-:W-:Y:S01]  /*0db0*/  IMAD.MOV.U32 R6, RZ, RZ, 0xf05050a ;  /* 0x0f05050aff067424 */ /* 0x000fe200078e00ff */
[----:B--2---:R-:W-:Y:S01]  /*0dc0*/  MOV R13, 0x6927274e ;  /* 0x6927274e000d7802 */ /* 0x004fe20000000f00 */
[----:B------:R-:W-:Y:S01]  /*0dd0*/  IMAD.MOV.U32 R12, RZ, RZ, 0x26ebebcd ;  /* 0x26ebebcdff0c7424 */ /* 0x000fe200078e00ff */
[----:B------:R0:W-:Y:S01]  /*0de0*/  STL.128 [R1+0x1e0], R8 ;  /* 0x0001e00801007387 */ /* 0x0001e20000100c00 */
[----:B------:R-:W-:-:S02]  /*0df0*/  IMAD.MOV.U32 R14, RZ, RZ, -0x324d4d81 ;  /* 0xcdb2b27fff0e7424 */ /* 0x000fc400078e00ff */
[----:B---3--:R-:W-:Y:S02]  /*0e00*/  HFMA2 R16, -RZ, RZ, 0.0034351348876953125, 0.0001547336578369140625 ;  /* 0x1b090912ff107431 */ /* 0x008fe400000001ff */
[----:B------:R-:W-:Y:S01]  /*0e10*/  IMAD.MOV.U32 R15, RZ, RZ, -0x608a8a16 ;  /* 0x9f7575eaff0f7424 */ /* 0x000fe200078e00ff */
[----:B------:R1:W-:Y:S01]  /*0e20*/  STL.128 [R1+0x1c0], R20 ;  /* 0x0001c01401007387 */ /* 0x0003e20000100c00 */
[----:B------:R-:W-:Y:S01]  /*0e30*/  IMAD.MOV.U32 R17, RZ, RZ, -0x617c7ce3 ;  /* 0x9e83831dff117424 */ /* 0x000fe200078e00ff */
[----:B------:R-:W-:Y:S01]  /*0e40*/  MOV R19, 0x2e1a1a34 ;  /* 0x2e1a1a3400137802 */ /* 0x000fe20000000f00 */
[----:B------:R-:W-:Y:S01]  /*0e50*/  IMAD.MOV.U32 R18, RZ, RZ, 0x742c2c58 ;  /* 0x742c2c58ff127424 */ /* 0x000fe200078e00ff */
[----:B------:R2:W-:Y:S04]  /*0e60*/  STL.128 [R1+0x1d0], R4 ;  /* 0x0001d00401007387 */ /* 0x0005e80000100c00 */
[----:B------:R3:W-:Y:S01]  /*0e70*/  STL.128 [R1+0x1f0], R12 ;  /* 0x0001f00c01007387 */ /* 0x0007e20000100c00 */
[----:B0-----:R-:W-:-:S02]  /*0e80*/  HFMA2 R8, -RZ, RZ, 58656, 0.04156494140625 ;  /* 0x7b292952ff087431 */ /* 0x001fc400000001ff */
[----:B------:R-:W-:Y:S01]  /*0e90*/  IMAD.MOV.U32 R9, RZ, RZ, 0x3ee3e3dd ;  /* 0x3ee3e3ddff097424 */ /* 0x000fe200078e00ff */
[----:B------:R-:W-:Y:S01]  /*0ea0*/  MOV R11, 0x97848413 ;  /* 0x97848413000b7802 */ /* 0x000fe20000000f00 */
[----:B------:R-:W-:Y:S02]  /*0eb0*/  IMAD.MOV.U32 R10, RZ, RZ, 0x712f2f5e ;  /* 0x712f2f5eff0a7424 */ /* 0x000fe400078e00ff */
[----:B-1----:R-:W-:Y:S02]  /*0ec0*/  HFMA2 R22, -RZ, RZ, -6504, 214.5 ;  /* 0xee5a5ab4ff167431 */ /* 0x002fe400000001ff */
[----:B------:R-:W-:Y:S01]  /*0ed0*/  IMAD.MOV.U32 R20, RZ, RZ, 0x2d1b1b36 ;  /* 0x2d1b1b36ff147424 */ /* 0x000fe200078e00ff */
[----:B------:R0:W-:Y:S01]  /*0ee0*/  STL.128 [R1+0x200], R16 ;  /* 0x0002001001007387 */ /* 0x0001e20000100c00 */
[----:B------:R-:W-:Y:S01]  /*0ef0*/  IMAD.MOV.U32 R21, RZ, RZ, -0x4d919124 ;  /* 0xb26e6edcff157424 */ /* 0x000fe200078e00ff */
[----:B--2---:R-:W-:Y:S01]  /*0f00*/  MOV R5, 0x4d3b3b76 ;  /* 0x4d3b3b7600057802 */ /* 0x004fe20000000f00 */
[----:B------:R-:W-:Y:S01]  /*0f10*/  IMAD.MOV.U32 R23, RZ, RZ, -0x45f5fa5 ;  /* 0xfba0a05bff177424 */ /* 0x000fe200078e00ff */
[----:B------:R1:W-:Y:S01]  /*0f20*/  STL.128 [R1+0x230], R8 ;  /* 0x0002300801007387 */ /* 0x0003e20000100c00 */
[----:B------:R-:W-:-:S02]  /*0f30*/  IMAD.MOV.U32 R4, RZ, RZ, -0x9adad5c ;  /* 0xf65252a4ff047424 */ /* 0x000fc400078e00ff */
[----:B---3--:R-:W-:Y:S02]  /*0f40*/  HFMA2 R15, -RZ, RZ, 0.07696533203125, -5892 ;  /* 0x2cededc1ff0f7431 */ /* 0x008fe400000001ff */
[----:B------:R-:W-:Y:S01]  /*0f50*/  IMAD.MOV.U32 R6, RZ, RZ, 0x61d6d6b7 ;  /* 0x61d6d6b7ff067424 */ /* 0x000fe200078e00ff */
[----:B------:R2:W-:Y:S01]  /*0f60*/  STL.128 [R1+0x210], R20 ;  /* 0x0002101401007387 */ /* 0x0005e20000100c00 */
[----:B------:R-:W-:Y:S02]  /*0f70*/  IMAD.MOV.U32 R7, RZ, RZ, -0x314c4c83 ;  /* 0xceb3b37dff077424 */ /* 0x000fe400078e00ff */
[----:B------:R-:W-:Y:S02]  /*0f80*/  IMAD.MOV.U32 R12, RZ, RZ, -0xaacac5a ;  /* 0xf55353a6ff0c7424 */ /* 0x000fe400078e00ff */
[----:B------:R-:W-:Y:S01]  /*0f90*/  IMAD.MOV.U32 R13, RZ, RZ, 0x68d1d1b9 ;  /* 0x68d1d1b9ff0d7424 */ /* 0x000fe200078e00ff */
[----:B------:R3:W-:Y:S01]  /*0fa0*/  STL.128 [R1+0x220], R4 ;  /* 0x0002200401007387 */ /* 0x0007e20000100c00 */
[----:B------:R-:W-:Y:S01]  /*0fb0*/  IMAD.MOV.U32 R14, RZ, RZ, RZ ;  /* 0x000000ffff0e7224 */ /* 0x000fe200078e00ff */
[----:B0-----:R-:W-:Y:S01]  /*0fc0*/  MOV R17, 0x1ffcfce3 ;  /* 0x1ffcfce300117802 */ /* 0x001fe20000000f00 */
[----:B------:R-:W-:-:S02]  /*0fd0*/  IMAD.MOV.U32 R16, RZ, RZ, 0x60202040 ;  /* 0x60202040ff107424 */ /* 0x000fc400078e00ff */
[----:B------:R-:W-:Y:S01]  /*0fe0*/  IMAD.MOV.U32 R18, RZ, RZ, -0x374e4e87 ;  /* 0xc8b1b179ff127424 */ /* 0x000fe200078e00ff */
[----:B-1----:R-:W-:Y:S01]  /*0ff0*/  MOV R9, 0x2aefefc5 ;  /* 0x2aefefc500097802 */ /* 0x002fe20000000f00 */
[----:B------:R-:W-:Y:S01]  /*1000*/  IMAD.MOV.U32 R19, RZ, RZ, -0x12a4a44a ;  /* 0xed5b5bb6ff137424 */ /* 0x000fe200078e00ff */
[----:B------:R0:W-:Y:S01]  /*1010*/  STL.128 [R1+0x240], R12 ;  /* 0x0002400c01007387 */ /* 0x0001e20000100c00 */
[----:B------:R-:W-:Y:S02]  /*1020*/  IMAD.MOV.U32 R8, RZ, RZ, 0x6bd0d0bb ;  /* 0x6bd0d0bbff087424 */ /* 0x000fe400078e00ff */
[----:B--2---:R-:W-:Y:S02]  /*1030*/  HFMA2 R20, -RZ, RZ, -1.603515625, 3496 ;  /* 0xbe6a6ad4ff147431 */ /* 0x004fe400000001ff */
[----:B------:R-:W-:Y:S01]  /*1040*/  IMAD.MOV.U32 R10, RZ, RZ, -0x1a5555b1 ;  /* 0xe5aaaa4fff0a7424 */ /* 0x000fe200078e00ff */
[----:B------:R-:W-:Y:S01]  /*1050*/  MOV R23, 0x4b393972 ;  /* 0x4b39397200177802 */ /* 0x000fe20000000f00 */
[----:B------:R-:W-:Y:S01]  /*1060*/  IMAD.MOV.U32 R11, RZ, RZ, 0x16fbfbed ;  /* 0x16fbfbedff0b7424 */ /* 0x000fe200078e00ff */
[----:B------:R1:W-:Y:S01]  /*1070*/  STL.128 [R1+0x250], R16 ;  /* 0x0002501001007387 */ /* 0x0003e20000100c00 */
[----:B------:R-:W-:-:S02]  /*1080*/  IMAD.MOV.U32 R21, RZ, RZ, 0x46cbcb8d ;  /* 0x46cbcb8dff157424 */ /* 0x000fc400078e00ff */
[----:B---3--:R-:W-:Y:S02]  /*1090*/  HFMA2 R6, -RZ, RZ, -2224, 150 ;  /* 0xe85858b0ff067431 */ /* 0x008fe400000001ff */
[----:B------:R-:W-:Y:S01]  /*10a0*/  IMAD.MOV.U32 R22, RZ, RZ, -0x26414199 ;  /* 0xd9bebe67ff167424 */ /* 0x000fe200078e00ff */
[----:B------:R2:W-:Y:S01]  /*10b0*/  STL.128 [R1+0x280], R8 ;  /* 0x0002800801007387 */ /* 0x0005e20000100c00 */
[----:B------:R-:W-:Y:S02]  /*10c0*/  IMAD.MOV.U32 R4, RZ, RZ, -0x21b5b56c ;  /* 0xde4a4a94ff047424 */ /* 0x000fe400078e00ff */
[----:B------:R-:W-:Y:S01]  /*10d0*/  IMAD.MOV.U32 R5, RZ, RZ, -0x2bb3b368 ;  /* 0xd44c4c98ff057424 */ /* 0x000fe200078e00ff */
[----:B------:R3:W-:Y:S01]  /*10e0*/  STL.128 [R1+0x260], R20 ;  /* 0x0002601401007387 */ /* 0x0007e20000100c00 */
[----:B------:R-:W-:Y:S02]  /*10f0*/  IMAD.MOV.U32 R7, RZ, RZ, 0x4acfcf85 ;  /* 0x4acfcf85ff077424 */ /* 0x000fe400078e00ff */
[----:B0-----:R-:W-:-:S02]  /*1100*/  HFMA2 R12, -RZ, RZ, -5.26171875, 3.76171875 ;  /* 0xc5434386ff0c7431 */ /* 0x001fc400000001ff */
[----:B------:R-:W-:Y:S01]  /*1110*/  IMAD.MOV.U32 R13, RZ, RZ, -0x28b2b266 ;  /* 0xd74d4d9aff0d7424 */ /* 0x000fe200078e00ff */
[----:B------:R-:W-:Y:S01]  /*1120*/  MOV R15, 0x94858511 ;  /* 0x94858511000f7802 */ /* 0x000fe20000000f00 */
[----:B------:R-:W-:Y:S01]  /*1130*/  IMAD.MOV.U32 R14, RZ, RZ, 0x55333366 ;  /* 0x55333366ff0e7424 */ /* 0x000fe200078e00ff */
[----:B------:R0:W-:Y:S01]  /*1140*/  STL.128 [R1+0x270], R4 ;  /* 0x0002700401007387 */ /* 0x0001e20000100c00 */
[----:B-1----:R-:W-:Y:S02]  /*1150*/  HFMA2 R18, -RZ, RZ, 9.167194366455078125e-05, 3.07559967041015625e-05 ;  /* 0x06020204ff127431 */ /* 0x002fe400000001ff */
[----:B------:R-:W-:Y:S01]  /*1160*/  IMAD.MOV.U32 R16, RZ, RZ, -0x30baba76 ;  /* 0xcf45458aff107424 */ /* 0x000fe200078e00ff */
[----:B------:R1:W-:Y:S01]  /*1170*/  STL.128 [R1+0x290], R12 ;  /* 0x0002900c01007387 */ /* 0x0003e20000100c00 */
[----:B------:R-:W-:Y:S02]  /*1180*/  IMAD.MOV.U32 R17, RZ, RZ, 0x10f9f9e9 ;  /* 0x10f9f9e9ff117424 */ /* 0x000fe400078e00ff */
[----:B--2---:R-:W-:-:S02]  /*1190*/  HFMA2 R10, -RZ, RZ, 8.4375, 0.5546875 ;  /* 0x48383870ff0a7431 */ /* 0x004fc400000001ff */
[----:B------:R-:W-:Y:S02]  /*11a0*/  IMAD.MOV.U32 R19, RZ, RZ, -0x7e808002 ;  /* 0x817f7ffeff137424 */ /* 0x000fe400078e00ff */
[----:B------:R-:W-:Y:S01]  /*11b0*/  IMAD.MOV.U32 R8, RZ, RZ, -0x526d6dc1 ;  /* 0xad92923fff087424 */ /* 0x000fe200078e00ff */
[----:B---3--:R-:W-:Y:S01]  /*11c0*/  MOV R21, 0x443c3c78 ;  /* 0x443c3c7800157802 */ /* 0x008fe20000000f00 */
[----:B------:R-:W-:Y:S01]  /*11d0*/  IMAD.MOV.U32 R9, RZ, RZ, -0x436262df ;  /* 0xbc9d9d21ff097424 */ /* 0x000fe200078e00ff */
[----:B------:R2:W-:Y:S01]  /*11e0*/  STL.128 [R1+0x2a0], R16 ;  /* 0x0002a01001007387 */ /* 0x0005e20000100c00 */
[----:B------:R-:W-:Y:S02]  /*11f0*/  IMAD.MOV.U32 R11, RZ, RZ, 0x4f5f5f1 ;  /* 0x04f5f5f1ff0b7424 */ /* 0x000fe400078e00ff */
[----:B------:R-:W-:Y:S02]  /*1200*/  IMAD.MOV.U32 R20, RZ, RZ, -0xfafaf60 ;  /* 0xf05050a0ff147424 */ /* 0x000fe400078e00ff */
[----:B0-----:R-:W-:-:S02]  /*1210*/  HFMA2 R4, -RZ, RZ, -14984, 45.0625 ;  /* 0xf35151a2ff047431 */ /* 0x001fc400000001ff */
[----:B------:R-:W-:Y:S01]  /*1220*/  IMAD.MOV.U32 R22, RZ, RZ, -0x456060db ;  /* 0xba9f9f25ff167424 */ /* 0x000fe200078e00ff */
[----:B------:R-:W-:Y:S01]  /*1230*/  MOV R7, 0x8a8f8f05 ;  /* 0x8a8f8f0500077802 */ /* 0x000fe20000000f00 */
[----:B------:R-:W-:Y:S01]  /*1240*/  IMAD.MOV.U32 R23, RZ, RZ, -0x1c5757b5 ;  /* 0xe3a8a84bff177424 */ /* 0x000fe200078e00ff */
[----:B-1----:R-:W-:Y:S01]  /*1250*/  MOV R13, 0xc1b6b677 ;  /* 0xc1b6b677000d7802 */ /* 0x002fe20000000f00 */
[----:B------:R-:W-:Y:S01]  /*1260*/  IMAD.MOV.U32 R5, RZ, RZ, -0x15c5ca3 ;  /* 0xfea3a35dff057424 */ /* 0x000fe200078e00ff */
[----:B------:R0:W-:Y:S01]  /*1270*/  STL.128 [R1+0x2d0], R8 ;  /* 0x0002d00801007387 */ /* 0x0001e20000100c00 */
[----:B------:R-:W-:Y:S02]  /*1280*/  IMAD.MOV.U32 R6, RZ, RZ, -0x3fbfbf80 ;  /* 0xc0404080ff067424 */ /* 0x000fe400078e00ff */
[----:B------:R-:W-:Y:S01]  /*1290*/  IMAD.MOV.U32 R12, RZ, RZ, -0x2043439d ;  /* 0xdfbcbc63ff0c7424 */ /* 0x000fe200078e00ff */
[----:B------:R1:W-:Y:S01]  /*12a0*/  STL.128 [R1+0x2b0], R20 ;  /* 0x0002b01401007387 */ /* 0x0003e20000100c00 */
[----:B------:R-:W-:-:S02]  /*12b0*/  IMAD.MOV.U32 R14, RZ, RZ, 0x75dadaaf ;  /* 0x75dadaafff0e7424 */ /* 0x000fc400078e00ff */
[----:B--2---:R-:W-:Y:S02]  /*12c0*/  HFMA2 R16, -RZ, RZ, 0.126953125, 0.0005035400390625 ;  /* 0x30101020ff107431 */ /* 0x004fe400000001ff */
[----:B------:R-:W-:Y:S01]  /*12d0*/  IMAD.MOV.U32 R15, RZ, RZ, 0x63212142 ;  /* 0x63212142ff0f7424 */ /* 0x000fe200078e00ff */
[----:B------:R-:W-:Y:S01]  /*12e0*/  MOV R19, 0x6dd2d2bf ;  /* 0x6dd2d2bf00137802 */ /* 0x000fe20000000f00 */
[----:B------:R-:W-:Y:S01]  /*12f0*/  IMAD.MOV.U32 R17, RZ, RZ, 0x1affffe5 ;  /* 0x1affffe5ff117424 */ /* 0x000fe200078e00ff */
[----:B------:R2:W-:Y:S01]  /*1300*/  STL.128 [R1+0x2c0], R4 ;  /* 0x0002c00401007387 */ /* 0x0005e20000100c00 */
[----:B------:R-:W-:-:S03]  /*1310*/  IMAD.MOV.U32 R18, RZ, RZ, 0xef3f3fd ;  /* 0x0ef3f3fdff127424 */ /* 0x000fc600078e00ff */
[----:B------:R3:W-:Y:S01]  /*1320*/  STL.128 [R1+0x2e0], R12 ;  /* 0x0002e00c01007387 */ /* 0x0007e20000100c00 */
[----:B0-----:R-:W-:Y:S02]  /*1330*/  HFMA2 R8, -RZ, RZ, 124.25, -4.57421875 ;  /* 0x57c4c493ff087431 */ /* 0x001fe400000001ff */
[----:B------:R-:W-:Y:S01]  /*1340*/  IMAD.MOV.U32 R9, RZ, RZ, -0xd5858ab ;  /* 0xf2a7a755ff097424 */ /* 0x000fe200078e00ff */
[----:B------:R-:W-:Y:S01]  /*1350*/  MOV R11, 0x473d3d7a ;  /* 0x473d3d7a000b7802 */ /* 0x000fe20000000f00 */
[----:B------:R-:W-:Y:S02]  /*1360*/  IMAD.MOV.U32 R10, RZ, RZ, -0x7d818104 ;  /* 0x827e7efcff0a7424 */ /* 0x000fe400078e00ff */
[----:B-1----:R-:W-:Y:S02]  /*1370*/  HFMA2 R22, -RZ, RZ, 0.317138671875, 0.00087261199951171875 ;  /* 0x35131326ff167431 */ /* 0x002fe400000001ff */
[----:B------:R-:W-:Y:S01]  /*1380*/  IMAD.MOV.U32 R20, RZ, RZ, 0x4ccdcd81 ;  /* 0x4ccdcd81ff147424 */ /* 0x000fe200078e00ff */
[----:B------:R0:W-:Y:S01]  /*1390*/  STL.128 [R1+0x2f0], R16 ;  /* 0x0002f01001007387 */ /* 0x0001e20000100c00 */
[----:B------:R-:W-:-:S02]  /*13a0*/  IMAD.MOV.U32 R21, RZ, RZ, 0x140c0c18 ;  /* 0x140c0c18ff157424 */ /* 0x000fc400078e00ff */
[----:B------:R-:W-:Y:S01]  /*13b0*/  IMAD.MOV.U32 R23, RZ, RZ, 0x2fececc3 ;  /* 0x2fececc3ff177424 */ /* 0x000fe200078e00ff */
[----:B--2---:R-:W-:Y:S01]  /*13c0*/  MOV R5, 0xa2979735 ;  /* 0xa297973500057802 */ /* 0x004fe20000000f00 */
[----:B------:R-:W-:Y:S01]  /*13d0*/  IMAD.MOV.U32 R4, RZ, RZ, -0x1ea0a042 ;  /* 0xe15f5fbeff047424 */ /* 0x000fe200078e00ff */
[----:B------:R1:W-:Y:S01]  /*13e0*/  STL.128 [R1+0x320], R8 ;  /* 0x0003200801007387 */ /* 0x0003e20000100c00 */
[----:B------:R-:W-:Y:S02]  /*13f0*/  IMAD.MOV.U32 R6, RZ, RZ, -0x33bbbb78 ;  /* 0xcc444488ff067424 */ /* 0x000fe400078e00ff */
[----:B---3--:R-:W-:Y:S02]  /*1400*/  HFMA2 R14, -RZ, RZ, 0.055450439453125, 0.002536773681640625 ;  /* 0x2b191932ff0e7431 */ /* 0x008fe400000001ff */
[----:B------:R-:W-:Y:S01]  /*1410*/  IMAD.MOV.U32 R7, RZ, RZ, 0x3917172e ;  /* 0x3917172eff077424 */ /* 0x000fe200078e00ff */
[----:B------:R2:W-:Y:S01]  /*1420*/  STL.128 [R1+0x300], R20 ;  /* 0x0003001401007387 */ /* 0x0005e20000100c00 */
[----:B------:R-:W-:-:S02]  /*1430*/  IMAD.MOV.U32 R12, RZ, RZ, -0x539b9b38 ;  /* 0xac6464c8ff0c7424 */ /* 0x000fc400078e00ff */
[----:B------:R-:W-:Y:S01]  /*1440*/  IMAD.MOV.U32 R13, RZ, RZ, -0x18a2a246 ;  /* 0xe75d5dbaff0d7424 */ /* 0x000fe200078e00ff */
[----:B------:R3:W-:Y:S01]  /*1450*/  STL.128 [R1+0x310], R4 ;  /* 0x0003100401007387 */ /* 0x0007e20000100c00 */
[----:B------:R-:W-:Y:S01]  /*1460*/  IMAD.MOV.U32 R15, RZ, RZ, -0x6a8c8c1a ;  /* 0x957373e6ff0f7424 */ /* 0x000fe200078e00ff */
[----:B0-----:R-:W-:Y:S01]  /*1470*/  MOV R17, 0x98818119 ;  /* 0x9881811900117802 */ /* 0x001fe20000000f00 */
[----:B------:R-:W-:Y:S02]  /*1480*/  IMAD.MOV.U32 R16, RZ, RZ, -0x5f9f9f40 ;  /* 0xa06060c0ff107424 */ /* 0x000fe400078e00ff */
[----:B------:R-:W-:Y:S01]  /*1490*/  IMAD.MOV.U32 R18, RZ, RZ, -0x2eb0b062 ;  /* 0xd14f4f9eff127424 */ /* 0x000fe200078e00ff */
[----:B------:R0:W-:Y:S01]  /*14a0*/  STL.128 [R1+0x330], R12 ;  /* 0x0003300c01007387 */ /* 0x0001e20000100c00 */
[----:B------:R-:W-:Y:S01]  /*14b0*/  IMAD.MOV.U32 R19, RZ, RZ, 0x7fdcdca3 ;  /* 0x7fdcdca3ff137424 */ /* 0x000fe200078e00ff */
[----:B-1----:R-:W-:Y:S01]  /*14c0*/  MOV R9, 0xe25e5ebc ;  /* 0xe25e5ebc00097802 */ /* 0x002fe20000000f00 */
[----:B------:R-:W-:-:S02]  /*14d0*/  IMAD.MOV.U32 R8, RZ, RZ, 0x79dedea7 ;  /* 0x79dedea7ff087424 */ /* 0x000fc400078e00ff */
[----:B------:R-:W-:Y:S02]  /*14e0*/  IMAD.MOV.U32 R10, RZ, RZ, 0x1d0b0b16 ;  /* 0x1d0b0b16ff0a7424 */ /* 0x000fe400078e00ff */
[----:B--2---:R-:W-:Y:S02]  /*14f0*/  HFMA2 R20, -RZ, RZ, 1570, 0.012237548828125 ;  /* 0x66222244ff147431 */ /* 0x004fe400000001ff */
[----:B------:R-:W-:Y:S01]  /*1500*/  IMAD.MOV.U32 R11, RZ, RZ, 0x76dbdbad ;  /* 0x76dbdbadff0b7424 */ /* 0x000fe200078e00ff */
[----:B------:R-:W-:Y:S01]  /*1510*/  MOV R23, 0x8388880b ;  /* 0x8388880b00177802 */ /* 0x000fe20000000f00 */
[----:B------:R-:W-:Y:S02]  /*1520*/  IMAD.MOV.U32 R21, RZ, RZ, 0x7e2a2a54 ;  /* 0x7e2a2a54ff157424 */ /* 0x000fe400078e00ff */
[----:B---3--:R-:W-:Y:S02]  /*1530*/  HFMA2 R6, -RZ, RZ, -61.75, -0.55224609375 ;  /* 0xd3b8b86bff067431 */ /* 0x008fe400000001ff */
[----:B------:R-:W-:Y:S01]  /*1540*/  IMAD.MOV.U32 R22, RZ, RZ, -0x546f6fc5 ;  /* 0xab90903bff167424 */ /* 0x000fe200078e00ff */
[----:B------:R1:W-:Y:S01]  /*1550*/  STL.128 [R1+0x340], R16 ;  /* 0x0003401001007387 */ /* 0x0003e20000100c00 */
[----:B------:R-:W-:-:S02]  /*1560*/  IMAD.MOV.U32 R4, RZ, RZ, -0x35b9b974 ;  /* 0xca46468cff047424 */ /* 0x000fc400078e00ff */
[----:B------:R-:W-:Y:S02]  /*1570*/  IMAD.MOV.U32 R5, RZ, RZ, 0x29eeeec7 ;  /* 0x29eeeec7ff057424 */ /* 0x000fe400078e00ff */
[----:B0-----:R-:W-:Y:S02]  /*1580*/  HFMA2 R12, -RZ, RZ, 0.984375, -621.5 ;  /* 0x3be0e0dbff0c7431 */ /* 0x001fe400000001ff */
[----:B------:R-:W-:Y:S01]  /*1590*/  IMAD.MOV.U32 R7, RZ, RZ, 0x3c141428 ;  /* 0x3c141428ff077424 */ /* 0x000fe200078e00ff */
[----:B------:R-:W-:Y:S01]  /*15a0*/  MOV R15, 0x1e0a0a14 ;  /* 0x1e0a0a14000f7802 */ /* 0x000fe20000000f00 */
[----:B------:R-:W-:Y:S01]  /*15b0*/  IMAD.MOV.U32 R13, RZ, RZ, 0x56323264 ;  /* 0x56323264ff0d7424 */ /* 0x000fe200078e00ff */
[----:B------:R0:W-:Y:S01]  /*15c0*/  STL.128 [R1+0x370], R8 ;  /* 0x0003700801007387 */ /* 0x0001e20000100c00 */
[----:B------:R-:W-:-:S03]  /*15d0*/  IMAD.MOV.U32 R14, RZ, RZ, 0x4e3a3a74 ;  /* 0x4e3a3a74ff0e7424 */ /* 0x000fc600078e00ff */
[----:B------:R2:W-:Y:S01]  /*15e0*/  STL.128 [R1+0x350], R20 ;  /* 0x0003501401007387 */ /* 0x0005e20000100c00 */
[----:B-1----:R-:W-:Y:S02]  /*15f0*/  HFMA2 R18, -RZ, RZ, 4240, 0.0167236328125 ;  /* 0x6c242448ff127431 */ /* 0x002fe400000001ff */
[----:B------:R-:W-:Y:S01]  /*1600*/  IMAD.MOV.U32 R16, RZ, RZ, -0x24b6b66e ;  /* 0xdb494992ff107424 */ /* 0x000fe200078e00ff */
[----:B------:R1:W-:Y:S01]  /*1610*/  STL.128 [R1+0x360], R4 ;  /* 0x0003600401007387 */ /* 0x0003e20000100c00 */
[----:B------:R-:W-:Y:S02]  /*1620*/  IMAD.MOV.U32 R17, RZ, RZ, 0xa06060c ;  /* 0x0a06060cff117424 */ /* 0x000fe400078e00ff */
[----:B------:R-:W-:Y:S01]  /*1630*/  IMAD.MOV.U32 R19, RZ, RZ, -0x1ba3a348 ;  /* 0xe45c5cb8ff137424 */ /* 0x000fe200078e00ff */
[----:B------:R3:W-:Y:S01]  /*1640*/  STL.128 [R1+0x380], R12 ;  /* 0x0003800c01007387 */ /* 0x0007e20000100c00 */
[----:B0-----:R-:W-:Y:S02]  /*1650*/  HFMA2 R10, -RZ, RZ, 166.875, 0.46435546875 ;  /* 0x5937376eff0a7431 */ /* 0x001fe400000001ff */
[----:B------:R-:W-:Y:S01]  /*1660*/  IMAD.MOV.U32 R8, RZ, RZ, 0x32e7e7d5 ;  /* 0x32e7e7d5ff087424 */ /* 0x000fe200078e00ff */
[----:B------:R0:W-:Y:S01]  /*1670*/  STL.128 [R1+0x390], R16 ;  /* 0x0003901001007387 */ /* 0x0001e20000100c00 */
[----:B------:R-:W-:Y:S01]  /*1680*/  IMAD.MOV.U32 R9, RZ, RZ, 0x43c8c88b ;  /* 0x43c8c88bff097424 */ /* 0x000fe200078e00ff */
[----:B--2---:R-:W-:Y:S01]  /*1690*/  MOV R21, 0x6ed3d3bd ;  /* 0x6ed3d3bd00157802 */ /* 0x004fe20000000f00 */
[----:B------:R-:W-:-:S02]  /*16a0*/  IMAD.MOV.U32 R11, RZ, RZ, -0x48929226 ;  /* 0xb76d6ddaff0b7424 */ /* 0x000fc400078e00ff */
[----:B------:R-:W-:Y:S02]  /*16b0*/  IMAD.MOV.U32 R20, RZ, RZ, 0x5dc2c29f ;  /* 0x5dc2c29fff147424 */ /* 0x000fe400078e00ff */
[----:B------:R-:W-:Y:S02]  /*16c0*/  IMAD.MOV.U32 R22, RZ, RZ, -0x105353bd ;  /* 0xefacac43ff167424 */ /* 0x000fe400078e00ff */
[----:B-1----:R-:W-:Y:S02]  /*16d0*/  HFMA2 R4, -RZ, RZ, -0.035675048828125, -0.000637531280517578125 ;  /* 0xa8919139ff047431 */ /* 0x002fe400000001ff */
[----:B------:R-:W-:Y:S01]  /*16e0*/  IMAD.MOV.U32 R23, RZ, RZ, -0x599d9d3c ;  /* 0xa66262c4ff177424 */ /* 0x000fe200078e00ff */
[----:B------:R-:W-:Y:S01]  /*16f0*/  MOV R7, 0x8b7979f2 ;  /* 0x8b7979f200077802 */ /* 0x000fe20000000f00 */
[----:B------:R-:W-:Y:S01]  /*1700*/  IMAD.MOV.U32 R5, RZ, RZ, -0x5b6a6acf ;  /* 0xa4959531ff057424 */ /* 0x000fe200078e00ff */
[----:B---3--:R-:W-:Y:S01]  /*1710*/  MOV R13, 0x64d5d5b1 ;  /* 0x64d5d5b1000d7802 */ /* 0x008fe20000000f00 */
[----:B------:R-:W-:Y:S01]  /*1720*/  IMAD.MOV.U32 R6, RZ, RZ, 0x37e4e4d3 ;  /* 0x37e4e4d3ff067424 */ /* 0x000fe200078e00ff */
[----:B------:R1:W-:Y:S01]  /*1730*/  STL.128 [R1+0x3c0], R8 ;  /* 0x0003c00801007387 */ /* 0x0003e20000100c00 */
[----:B------:R-:W-:-:S02]  /*1740*/  IMAD.MOV.U32 R12, RZ, RZ, -0x737272ff ;  /* 0x8c8d8d01ff0c7424 */ /* 0x000fc400078e00ff */
[----:B0-----:R-:W-:Y:S02]  /*1750*/  HFMA2 R16, -RZ, RZ, -0.2763671875, 4960 ;  /* 0xb46c6cd8ff107431 */ /* 0x001fe400000001ff */
[----:B------:R-:W-:Y:S01]  /*1760*/  IMAD.MOV.U32 R14, RZ, RZ, -0x2db1b164 ;  /* 0xd24e4e9cff0e7424 */ /* 0x000fe200078e00ff */
[----:B------:R0:W-:Y:S01]  /*1770*/  STL.128 [R1+0x3a0], R20 ;  /* 0x0003a01401007387 */ /* 0x0001e20000100c00 */
[----:B------:R-:W-:Y:S01]  /*1780*/  IMAD.MOV.U32 R15, RZ, RZ, -0x1f5656b7 ;  /* 0xe0a9a949ff0f7424 */ /* 0x000fe200078e00ff */
[----:B------:R-:W-:Y:S01]  /*1790*/  MOV R19, 0x25eaeacf ;  /* 0x25eaeacf00137802 */ /* 0x000fe20000000f00 */
[----:B------:R-:W-:Y:S01]  /*17a0*/  IMAD.MOV.U32 R17, RZ, RZ, -0x5a9a954 ;  /* 0xfa5656acff117424 */ /* 0x000fe200078e00ff */
[----:B------:R2:W-:Y:S01]  /*17b0*/  STL.128 [R1+0x3b0], R4 ;  /* 0x0003b00401007387 */ /* 0x0005e20000100c00 */
[----:B------:R-:W-:-:S03]  /*17c0*/  IMAD.MOV.U32 R18, RZ, RZ, 0x7f4f4f3 ;  /* 0x07f4f4f3ff127424 */ /* 0x000fc600078e00ff */
[----:B------:R3:W-:Y:S01]  /*17d0*/  STL.128 [R1+0x3d0], R12 ;  /* 0x0003d00c01007387 */ /* 0x0007e20000100c00 */
[----:B-1----:R-:W-:Y:S02]  /*17e0*/  HFMA2 R8, -RZ, RZ, 0.01605224609375, 0.004119873046875 ;  /* 0x241c1c38ff087431 */ /* 0x002fe400000001ff */
[----:B------:R-:W-:Y:S01]  /*17f0*/  IMAD.MOV.U32 R9, RZ, RZ, -0xe5959a9 ;  /* 0xf1a6a657ff097424 */ /* 0x000fe200078e00ff */
[----:B------:R-:W-:Y:S01]  /*1800*/  MOV R11, 0x51c6c697 ;  /* 0x51c6c697000b7802 */ /* 0x000fe20000000f00 */
[----:B------:R-:W-:Y:S02]  /*1810*/  IMAD.MOV.U32 R10, RZ, RZ, -0x384b4b8d ;  /* 0xc7b4b473ff0a7424 */ /* 0x000fe400078e00ff */
[----:B0-----:R-:W-:Y:S02]  /*1820*/  HFMA2 R22, -RZ, RZ, -2908, -0.09808349609375 ;  /* 0xe9aeae47ff167431 */ /* 0x001fe400000001ff */
[----:B------:R-:W-:Y:S01]  /*1830*/  IMAD.MOV.U32 R20, RZ, RZ, -0x509a9a36 ;  /* 0xaf6565caff147424 */ /* 0x000fe200078e00ff */
[----:B------:R0:W-:Y:S01]  /*1840*/  STL.128 [R1+0x3e0], R16 ;  /* 0x0003e01001007387 */ /* 0x0001e20000100c00 */
[----:B------:R-:W-:Y:S01]  /*1850*/  IMAD.MOV.U32 R21, RZ, RZ, -0x7185850c ;  /* 0x8e7a7af4ff157424 */ /* 0x000fe200078e00ff */
[----:B--2---:R-:W-:Y:S01]  /*1860*/  MOV R5, 0x887878f0 ;  /* 0x887878f000057802 */ /* 0x004fe20000000f00 */
[----:B------:R-:W-:Y:S01]  /*1870*/  IMAD.MOV.U32 R23, RZ, RZ, 0x18080810 ;  /* 0x18080810ff177424 */ /* 0x000fe200078e00ff */
[----:B------:R1:W-:Y:S01]  /*1880*/  STL.128 [R1+0x410], R8 ;  /* 0x0004100801007387 */ /* 0x0003e20000100c00 */
[----:B------:R-:W-:-:S02]  /*1890*/  IMAD.MOV.U32 R4, RZ, RZ, -0x2a454591 ;  /* 0xd5baba6fff047424 */ /* 0x000fc400078e00ff */
[----:B---3--:R-:W-:Y:S02]  /*18a0*/  HFMA2 R14, -RZ, RZ, -0.0043487548828125, 20096 ;  /* 0x9c7474e8ff0e7431 */ /* 0x008fe400000001ff */
[----:B------:R-:W-:Y:S01]  /*18b0*/  IMAD.MOV.U32 R6, RZ, RZ, 0x6f25254a ;  /* 0x6f25254aff067424 */ /* 0x000fe200078e00ff */
[----:B------:R2:W-:Y:S01]  /*18c0*/  STL.128 [R1+0x3f0], R20 ;  /* 0x0003f01401007387 */ /* 0x0005e20000100c00 */
[----:B------:R-:W-:Y:S02]  /*18d0*/  IMAD.MOV.U32 R7, RZ, RZ, 0x722e2e5c ;  /* 0x722e2e5cff077424 */ /* 0x000fe400078e00ff */
[----:B------:R-:W-:Y:S02]  /*18e0*/  IMAD.MOV.U32 R12, RZ, RZ, 0x23e8e8cb ;  /* 0x23e8e8cbff0c7424 */ /* 0x000fe400078e00ff */
[----:B------:R-:W-:Y:S01]  /*18f0*/  IMAD.MOV.U32 R13, RZ, RZ, 0x7cdddda1 ;  /* 0x7cdddda1ff0d7424 */ /* 0x000fe200078e00ff */
[----:B------:R3:W-:Y:S01]  /*1900*/  STL.128 [R1+0x400], R4 ;  /* 0x0004000401007387 */ /* 0x0007e20000100c00 */
[----:B------:R-:W-:Y:S01]  /*1910*/  IMAD.MOV.U32 R15, RZ, RZ, 0x211f1f3e ;  /* 0x211f1f3eff0f7424 */ /* 0x000fe200078e00ff */
[----:B0-----:R-:W-:Y:S01]  /*1920*/  MOV R17, 0xdcbdbd61 ;  /* 0xdcbdbd6100117802 */ /* 0x001fe20000000f00 */
[----:B------:R-:W-:-:S02]  /*1930*/  IMAD.MOV.U32 R16, RZ, RZ, -0x22b4b46a ;  /* 0xdd4b4b96ff107424 */ /* 0x000fc400078e00ff */
[----:B------:R-:W-:Y:S01]  /*1940*/  IMAD.MOV.U32 R18, RZ, RZ, -0x797474f3 ;  /* 0x868b8b0dff127424 */ /* 0x000fe200078e00ff */
[----:B-1----:R-:W-:Y:S01]  /*1950*/  MOV R9, 0x5f35356a ;  /* 0x5f35356a00097802 */ /* 0x002fe20000000f00 */
[----:B------:R-:W-:Y:S01]  /*1960*/  IMAD.MOV.U32 R19, RZ, RZ, -0x7a7575f1 ;  /* 0x858a8a0fff137424 */ /* 0x000fe200078e00ff */
[----:B------:R0:W-:Y:S01]  /*1970*/  STL.128 [R1+0x420], R12 ;  /* 0x0004200c01007387 */ /* 0x0001e20000100c00 */
[----:B------:R-:W-:Y:S02]  /*1980*/  IMAD.MOV.U32 R8, RZ, RZ, -0x5c9e9e3e ;  /* 0xa36161c2ff087424 */ /* 0x000fe400078e00ff */
[----:B--2---:R-:W-:Y:S02]  /*1990*/  HFMA2 R20, -RZ, RZ, -0.00054168701171875, 9984 ;  /* 0x907070e0ff147431 */ /* 0x004fe400000001ff */
[----:B------:R-:W-:Y:S01]  /*19a0*/  IMAD.MOV.U32 R10, RZ, RZ, -0x6a8a852 ;  /* 0xf95757aeff0a7424 */ /* 0x000fe200078e00ff */
[----:B------:R-:W-:Y:S01]  /*19b0*/  MOV R23, 0xaa6666cc ;  /* 0xaa6666cc00177802 */ /* 0x000fe20000000f00 */
[----:B------:R-:W-:Y:S01]  /*19c0*/  IMAD.MOV.U32 R11, RZ, RZ, -0x2f464697 ;  /* 0xd0b9b969ff0b7424 */ /* 0x000fe200078e00ff */
[----:B------:R1:W-:Y:S01]  /*19d0*/  STL.128 [R1+0x430], R16 ;  /* 0x0004301001007387 */ /* 0x0003e20000100c00 */
[----:B------:R-:W-:-:S02]  /*19e0*/  IMAD.MOV.U32 R21, RZ, RZ, 0x423e3e7c ;  /* 0x423e3e7cff157424 */ /* 0x000fc400078e00ff */
[----:B---3--:R-:W-:Y:S02]  /*19f0*/  HFMA2 R6, -RZ, RZ, 2.992153167724609375e-05, -28528 ;  /* 0x01f6f6f7ff067431 */ /* 0x008fe400000001ff */
[----:B------:R-:W-:Y:S01]  /*1a00*/  IMAD.MOV.U32 R22, RZ, RZ, -0x3b4a4a8f ;  /* 0xc4b5b571ff167424 */ /* 0x000fe200078e00ff */
[----:B------:R2:W-:Y:S01]  /*1a10*/  STL.128 [R1+0x460], R8 ;  /* 0x0004600801007387 */ /* 0x0005e20000100c00 */
[----:B------:R-:W-:Y:S02]  /*1a20*/  IMAD.MOV.U32 R4, RZ, RZ, -0x27b7b770 ;  /* 0xd8484890ff047424 */ /* 0x000fe400078e00ff */
[----:B------:R-:W-:Y:S01]  /*1a30*/  IMAD.MOV.U32 R5, RZ, RZ, 0x5030306 ;  /* 0x05030306ff057424 */ /* 0x000fe200078e00ff */
[----:B------:R3:W-:Y:S01]  /*1a40*/  STL.128 [R1+0x440], R20 ;  /* 0x0004401401007387 */ /* 0x0007e20000100c00 */
[----:B------:R-:W-:Y:S02]  /*1a50*/  IMAD.MOV.U32 R7, RZ, RZ, 0x120e0e1c ;  /* 0x120e0e1cff077424 */ /* 0x000fe400078e00ff */
[----:B0-----:R-:W-:-:S02]  /*1a60*/  HFMA2 R12, -RZ, RZ, -0.00067424774169921875, -9.2923641204833984375e-05 ;  /* 0x91868617ff0c7431 */ /* 0x001fc400000001ff */
[----:B------:R-:W-:Y:S01]  /*1a70*/  IMAD.MOV.U32 R13, RZ, RZ, 0x58c1c199 ;  /* 0x58c1c199ff0d7424 */ /* 0x000fe200078e00ff */
[----:B------:R-:W-:Y:S01]  /*1a80*/  MOV R15, 0xb99e9e27 ;  /* 0xb99e9e27000f7802 */ /* 0x000fe20000000f00 */
[----:B------:R-:W-:Y:S01]  /*1a90*/  IMAD.MOV.U32 R14, RZ, RZ, 0x271d1d3a ;  /* 0x271d1d3aff0e7424 */ /* 0x000fe200078e00ff */
[----:B------:R0:W-:Y:S01]  /*1aa0*/  STL.128 [R1+0x450], R4 ;  /* 0x0004500401007387 */ /* 0x0001e20000100c00 */
[----:B-1----:R-:W-:Y:S02]  /*1ab0*/  HFMA2 R18, -RZ, RZ, -0.2373046875, -0.0020351409912109375 ;  /* 0xb398982bff127431 */ /* 0x002fe400000001ff */
[----:B------:R-:W-:Y:S01]  /*1ac0*/  IMAD.MOV.U32 R16, RZ, RZ, 0x38e1e1d9 ;  /* 0x38e1e1d9ff107424 */ /* 0x000fe200078e00ff */
[----:B------:R1:W-:Y:S01]  /*1ad0*/  STL.128 [R1+0x470], R12 ;  /* 0x0004700c01007387 */ /* 0x0003e20000100c00 */
[----:B------:R-:W-:Y:S02]  /*1ae0*/  IMAD.MOV.U32 R17, RZ, RZ, 0x13f8f8eb ;  /* 0x13f8f8ebff117424 */ /* 0x000fe400078e00ff */
[----:B--2---:R-:W-:-:S02]  /*1af0*/  HFMA2 R10, -RZ, RZ, 34048, 0.03369140625 ;  /* 0x78282850ff0a7431 */ /* 0x004fc400000001ff */
[----:B------:R-:W-:Y:S02]  /*1b00*/  IMAD.MOV.U32 R19, RZ, RZ, 0x33111122 ;  /* 0x33111122ff137424 */ /* 0x000fe400078e00ff */
[----:B------:R-:W-:Y:S01]  /*1b10*/  IMAD.MOV.U32 R8, RZ, RZ, 0x49cece87 ;  /* 0x49cece87ff087424 */ /* 0x000fe200078e00ff */
[----:B---3--:R-:W-:Y:S01]  /*1b20*/  MOV R21, 0x70d9d9a9 ;  /* 0x70d9d9a900157802 */ /* 0x008fe20000000f00 */
[----:B------:R-:W-:Y:S01]  /*1b30*/  IMAD.MOV.U32 R9, RZ, RZ, -0xaaaa56 ;  /* 0xff5555aaff097424 */ /* 0x000fe200078e00ff */
[----:B------:R2:W-:Y:S01]  /*1b40*/  STL.128 [R1+0x480], R16 ;  /* 0x0004801001007387 */ /* 0x0005e20000100c00 */
[----:B------:R-:W-:Y:S02]  /*1b50*/  IMAD.MOV.U32 R11, RZ, RZ, 0x7adfdfa5 ;  /* 0x7adfdfa5ff0b7424 */ /* 0x000fe400078e00ff */
[----:B------:R-:W-:Y:S02]  /*1b60*/  IMAD.MOV.U32 R20, RZ, RZ, -0x4496962e ;  /* 0xbb6969d2ff147424 */ /* 0x000fe400078e00ff */
[----:B0-----:R-:W-:-:S02]  /*1b70*/  HFMA2 R4, -RZ, RZ, -0.412841796875, -0.0035037994384765625 ;  /* 0xb69b9b2dff047431 */ /* 0x001fc400000001ff */
[----:B------:R-:W-:Y:S01]  /*1b80*/  IMAD.MOV.U32 R22, RZ, RZ, -0x767171f9 ;  /* 0x898e8e07ff167424 */ /* 0x000fe200078e00ff */
[----:B------:R-:W-:Y:S01]  /*1b90*/  MOV R7, 0x20e9e9c9 ;  /* 0x20e9e9c900077802 */ /* 0x000fe20000000f00 */
[----:B------:R-:W-:Y:S01]  /*1ba0*/  IMAD.MOV.U32 R23, RZ, RZ, -0x586b6bcd ;  /* 0xa7949433ff177424 */ /* 0x000fe200078e00ff */
[----:B-1----:R-:W-:Y:S01]  /*1bb0*/  MOV R13, 0xf8a1a159 ;  /* 0xf8a1a159000d7802 */ /* 0x002fe20000000f00 */
[----:B------:R-:W-:Y:S01]  /*1bc0*/  IMAD.MOV.U32 R5, RZ, RZ, 0x221e1e3c ;  /* 0x221e1e3cff057424 */ /* 0x000fe200078e00ff */
[----:B------:R0:W-:Y:S01]  /*1bd0*/  STL.128 [R1+0x4b0], R8 ;  /* 0x0004b00801007387 */ /* 0x0001e20000100c00 */
[----:B------:R-:W-:Y:S02]  /*1be0*/  IMAD.MOV.U32 R6, RZ, RZ, -0x6d7878eb ;  /* 0x92878715ff067424 */ /* 0x000fe400078e00ff */
[----:B------:R-:W-:Y:S01]  /*1bf0*/  IMAD.MOV.U32 R12, RZ, RZ, -0x707373fd ;  /* 0x8f8c8c03ff0c7424 */ /* 0x000fe200078e00ff */
[----:B------:R1:W-:Y:S01]  /*1c00*/  STL.128 [R1+0x490], R20 ;  /* 0x0004901401007387 */ /* 0x0003e20000100c00 */
[----:B------:R-:W-:-:S02]  /*1c10*/  IMAD.MOV.U32 R14, RZ, RZ, -0x7f7676f7 ;  /* 0x80898909ff0e7424 */ /* 0x000fc400078e00ff */
[----:B--2---:R-:W-:Y:S02]  /*1c20*/  HFMA2 R16, -RZ, RZ, -215.875, -1.8486328125 ;  /* 0xdabfbf65ff107431 */ /* 0x004fe400000001ff */
[----:B------:R-:W-:Y:S01]  /*1c30*/  IMAD.MOV.U32 R15, RZ, RZ, 0x170d0d1a ;  /* 0x170d0d1aff0f7424 */ /* 0x000fe200078e00ff */
[----:B------:R-:W-:Y:S01]  /*1c40*/  MOV R19, 0xb86868d0 ;  /* 0xb86868d000137802 */ /* 0x000fe20000000f00 */
[----:B------:R-:W-:Y:S01]  /*1c50*/  IMAD.MOV.U32 R17, RZ, RZ, 0x31e6e6d7 ;  /* 0x31e6e6d7ff117424 */ /* 0x000fe200078e00ff */
[----:B------:R2:W-:Y:S01]  /*1c60*/  STL.128 [R1+0x4a0], R4 ;  /* 0x0004a00401007387 */ /* 0x0005e20000100c00 */
[----:B------:R-:W-:-:S03]  /*1c70*/  IMAD.MOV.U32 R18, RZ, RZ, -0x39bdbd7c ;  /* 0xc6424284ff127424 */ /* 0x000fc600078e00ff */
[----:B------:R3:W-:Y:S01]  /*1c80*/  STL.128 [R1+0x4c0], R12 ;  /* 0x0004c00c01007387 */ /* 0x0007e20000100c00 */
[----:B0-----:R-:W-:Y:S02]  /*1c90*/  HFMA2 R8, -RZ, RZ, 945.5, -6.64453125 ;  /* 0x6363c6a5ff087431 */ /* 0x001fe400000001ff */
[----:B------:R-:W-:Y:S01]  /*1ca0*/  IMAD.MOV.U32 R9, RZ, RZ, 0x7c7cf884 ;  /* 0x7c7cf884ff097424 */ /* 0x000fe200078e00ff */
[----:B------:R-:W-:Y:S01]  /*1cb0*/  MOV R11, 0x7b7bf68d ;  /* 0x7b7bf68d000b7802 */ /* 0x000fe20000000f00 */
[----:B------:R-:W-:Y:S02]  /*1cc0*/  IMAD.MOV.U32 R10, RZ, RZ, 0x7777ee99 ;  /* 0x7777ee99ff0a7424 */ /* 0x000fe400078e00ff */
[----:B-1----:R-:W-:Y:S02]  /*1cd0*/  HFMA2 R22, -RZ, RZ, 29392, 0.0836181640625 ;  /* 0x772d2d5aff167431 */ /* 0x002fe400000001ff */
[----:B------:R-:W-:Y:S01]  /*1ce0*/  IMAD.MOV.U32 R20, RZ, RZ, -0x3cbebe7e ;  /* 0xc3414182ff147424 */ /* 0x000fe200078e00ff */
[----:B------:R0:W-:Y:S01]  /*1cf0*/  STL.128 [R1+0x4d0], R16 ;  /* 0x0004d01001007387 */ /* 0x0001e20000100c00 */
[----:B------:R-:W-:-:S02]  /*1d00*/  IMAD.MOV.U32 R21, RZ, RZ, -0x4f6666d7 ;  /* 0xb0999929ff157424 */ /* 0x000fc400078e00ff */
[----:B------:R-:W-:Y:S01]  /*1d10*/  IMAD.MOV.U32 R23, RZ, RZ, 0x110f0f1e ;  /* 0x110f0f1eff177424 */ /* 0x000fe200078e00ff */
[----:B--2---:R-:W-:Y:S01]  /*1d20*/  MOV R5, 0xfc5454a8 ;  /* 0xfc5454a800057802 */ /* 0x004fe20000000f00 */
[----:B------:R-:W-:Y:S01]  /*1d30*/  IMAD.MOV.U32 R4, RZ, RZ, -0x344f4f85 ;  /* 0xcbb0b07bff047424 */ /* 0x000fe200078e00ff */
[----:B------:R1:W-:Y:S01]  /*1d40*/  STL.128 [R1+0x500], R8 ;  /* 0x0005000801007387 */ /* 0x0003e20000100c00 */
[----:B------:R-:W-:Y:S02]  /*1d50*/  IMAD.MOV.U32 R6, RZ, RZ, -0x29444493 ;  /* 0xd6bbbb6dff067424 */ /* 0x000fe400078e00ff */
[----:B---3--:R-:W-:Y:S02]  /*1d60*/  HFMA2 R14, -RZ, RZ, 7612, -428.25 ;  /* 0x6f6fdeb1ff0e7431 */ /* 0x008fe400000001ff */
[----:B------:R-:W-:Y:S01]  /*1d70*/  IMAD.MOV.U32 R7, RZ, RZ, 0x3a16162c ;  /* 0x3a16162cff077424 */ /* 0x000fe200078e00ff */
[----:B------:R2:W-:Y:S01]  /*1d80*/  STL.128 [R1+0x4e0], R20 ;  /* 0x0004e01401007387 */ /* 0x0005e20000100c00 */
[----:B------:R-:W-:-:S02]  /*1d90*/  IMAD.MOV.U32 R12, RZ, RZ, -0xd0d00f3 ;  /* 0xf2f2ff0dff0c7424 */ /* 0x000fc400078e00ff */
[----:B------:R-:W-:Y:S01]  /*1da0*/  IMAD.MOV.U32 R13, RZ, RZ, 0x6b6bd6bd ;  /* 0x6b6bd6bdff0d7424 */ /* 0x000fe200078e00ff */
[----:B------:R3:W-:Y:S01]  /*1db0*/  STL.128 [R1+0x4f0], R4 ;  /* 0x0004f00401007387 */ /* 0x0007e20000100c00 */
[----:B------:R-:W-:Y:S01]  /*1dc0*/  IMAD.MOV.U32 R15, RZ, RZ, -0x3a3a6eac ;  /* 0xc5c59154ff0f7424 */ /* 0x000fe200078e00ff */
[----:B0-----:R-:W-:Y:S01]  /*1dd0*/  MOV R17, 0x1010203 ;  /* 0x0101020300117802 */ /* 0x001fe20000000f00 */
[----:B------:R-:W-:Y:S02]  /*1de0*/  IMAD.MOV.U32 R16, RZ, RZ, 0x30306050 ;  /* 0x30306050ff107424 */ /* 0x000fe400078e00ff */
[----:B------:R-:W-:Y:S01]  /*1df0*/  IMAD.MOV.U32 R18, RZ, RZ, 0x6767cea9 ;  /* 0x6767cea9ff127424 */ /* 0x000fe200078e00ff */
[----:B------:R0:W-:Y:S01]  /*1e00*/  STL.128 [R1+0x510], R12 ;  /* 0x0005100c01007387 */ /* 0x0001e20000100c00 */
[----:B------:R-:W-:Y:S02]  /*1e10*/  IMAD.MOV.U32 R19, RZ, RZ, 0x2b2b567d ;  /* 0x2b2b567dff137424 */ /* 0x000fe400078e00ff */
[----:B-1----:R-:W-:-:S02]  /*1e20*/  HFMA2 R9, -RZ, RZ, 171.125, -0.2161865234375 ;  /* 0x5959b2ebff097431 */ /* 0x002fc400000001ff */
[----:B------:R-:W-:Y:S02]  /*1e30*/  IMAD.MOV.U32 R8, RZ, RZ, -0x50510eb ;  /* 0xfafaef15ff087424 */ /* 0x000fe400078e00ff */
[----:B------:R-:W-:Y:S02]  /*1e40*/  IMAD.MOV.U32 R10, RZ, RZ, 0x47478ec9 ;  /* 0x47478ec9ff0a7424 */ /* 0x000fe400078e00ff */
[----:B--2---:R-:W-:Y:S02]  /*1e50*/  HFMA2 R23, -RZ, RZ, 26464, -4712 ;  /* 0x7676ec9aff177431 */ /* 0x004fe400000001ff */
[----:B------:R-:W-:Y:S01]  /*1e60*/  IMAD.MOV.U32 R11, RZ, RZ, -0xf0f04f5 ;  /* 0xf0f0fb0bff0b7424 */ /* 0x000fe200078e00ff */
[----:B------:R-:W-:Y:S01]  /*1e70*/  MOV R20, 0xfefee719 ;  /* 0xfefee71900147802 */ /* 0x000fe20000000f00 */
[----:B------:R-:W-:Y:S01]  /*1e80*/  IMAD.MOV.U32 R21, RZ, RZ, -0x28284a9e ;  /* 0xd7d7b562ff157424 */ /* 0x000fe200078e00ff */
[----:B---3--:R-:W-:Y:S01]  /*1e90*/  MOV R6, 0xc9c98940 ;  /* 0xc9c9894000067802 */ /* 0x008fe20000000f00 */
[----:B------:R-:W-:Y:S01]  /*1ea0*/  IMAD.MOV.U32 R4, RZ, RZ, -0x353570bb ;  /* 0xcaca8f45ff047424 */ /* 0x000fe200078e00ff */
[----:B------:R1:W-:Y:S01]  /*1eb0*/  STL.128 [R1+0x520], R16 ;  /* 0x0005201001007387 */ /* 0x0003e20000100c00 */
[----:B------:R-:W-:-:S02]  /*1ec0*/  IMAD.MOV.U32 R5, RZ, RZ, -0x7d7de063 ;  /* 0x82821f9dff057424 */ /* 0x000fc400078e00ff */
[----:B------:R-:W-:Y:S02]  /*1ed0*/  IMAD.MOV.U32 R7, RZ, RZ, 0x7d7dfa87 ;  /* 0x7d7dfa87ff077424 */ /* 0x000fe400078e00ff */
[----:B0-----:R-:W-:Y:S02]  /*1ee0*/  HFMA2 R15, -RZ, RZ, -0.12005615234375, 5.9140625 ;  /* 0xafaf45eaff0f7431 */ /* 0x001fe400000001ff */
[----:B------:R-:W-:Y:S01]  /*1ef0*/  IMAD.MOV.U32 R22, RZ, RZ, -0x5454b21a ;  /* 0xabab4de6ff167424 */ /* 0x000fe200078e00ff */
[----:B------:R-:W-:Y:S01]  /*1f00*/  MOV R12, 0xadad41ec ;  /* 0xadad41ec000c7802 */ /* 0x000fe20000000f00 */
[----:B------:R-:W-:Y:S01]  /*1f10*/  IMAD.MOV.U32 R13, RZ, RZ, -0x2b2b4c99 ;  /* 0xd4d4b367ff0d7424 */ /* 0x000fe200078e00ff */
[----:B------:R0:W-:Y:S01]  /*1f20*/  STL.128 [R1+0x540], R4 ;  /* 0x0005400401007387 */ /* 0x0001e20000100c00 */
[----:B------:R-:W-:-:S03]  /*1f30*/  IMAD.MOV.U32 R14, RZ, RZ, -0x5d5da003 ;  /* 0xa2a25ffdff0e7424 */ /* 0x000fc600078e00ff */
[----:B------:R2:W-:Y:S01]  /*1f40*/  STL.128 [R1+0x550], R8 ;  /* 0x0005500801007387 */ /* 0x0005e20000100c00 */
[----:B-1----:R-:W-:Y:S01]  /*1f50*/  IMAD.MOV.U32 R16, RZ, RZ, -0x6363dc41 ;  /* 0x9c9c23bfff107424 */ /* 0x002fe200078e00ff */
[----:B------:R-:W-:Y:S01]  /*1f60*/  MOV R18, 0x7272e496 ;  /* 0x7272e49600127802 */ /* 0x000fe20000000f00 */
[----:B------:R-:W-:Y:S01]  /*1f70*/  IMAD.MOV.U32 R17, RZ, RZ, -0x5b5bac09 ;  /* 0xa4a453f7ff117424 */ /* 0x000fe200078e00ff */
[----:B------:R1:W-:Y:S01]  /*1f80*/  STL.128 [R1+0x530], R20 ;  /* 0x0005301401007387 */ /* 0x0003e20000100c00 */
[----:B------:R-:W-:-:S03]  /*1f90*/  IMAD.MOV.U32 R19, RZ, RZ, -0x3f3f64a5 ;  /* 0xc0c09b5bff137424 */ /* 0x000fc600078e00ff */
[----:B------:R3:W-:Y:S01]  /*1fa0*/  STL.128 [R1+0x560], R12 ;  /* 0x0005600c01007387 */ /* 0x0007e20000100c00 */
[----:B0-----:R-:W-:Y:S02]  /*1fb0*/  HFMA2 R4, -RZ, RZ, 0.38818359375, 4456 ;  /* 0x36366c5aff047431 */ /* 0x001fe400000001ff */
[----:B------:R-:W-:Y:S01]  /*1fc0*/  IMAD.MOV.U32 R5, RZ, RZ, 0x3f3f7e41 ;  /* 0x3f3f7e41ff057424 */ /* 0x000fe200078e00ff */
[----:B------:R-:W-:Y:S01]  /*1fd0*/  MOV R7, 0xcccc834f ;  /* 0xcccc834f00077802 */ /* 0x000fe20000000f00 */
[----:B------:R-:W-:Y:S02]  /*1fe0*/  IMAD.MOV.U32 R6, RZ, RZ, -0x8080afe ;  /* 0xf7f7f502ff067424 */ /* 0x000fe400078e00ff */
[----:B--2---:R-:W-:Y:S01]  /*1ff0*/  HFMA2 R10, -RZ, RZ, -1509, -41.625 ;  /* 0xe5e5d134ff0a7431 */ /* 0x004fe200000001ff */
[----:B------:R0:W-:Y:S01]  /*2000*/  STL.128 [R1+0x570], R16 ;  /* 0x0005701001007387 */ /* 0x0001e20000100c00 */
[----:B------:R-:W-:Y:S02]  /*2010*/  IMAD.MOV.U32 R8, RZ, RZ, 0x3434685c ;  /* 0x3434685cff087424 */ /* 0x000fe400078e00ff */
[----:B------:R-:W-:Y:S01]  /*2020*/  IMAD.MOV.U32 R9, RZ, RZ, -0x5a5aae0c ;  /* 0xa5a551f4ff097424 */ /* 0x000fe200078e00ff */
[----:B------:R2:W-:Y:S01]  /*2030*/  STL.128 [R1+0x590], R4 ;  /* 0x0005900401007387 */ /* 0x0005e20000100c00 */
[----:B------:R-:W-:Y:S01]  /*2040*/  IMAD.MOV.U32 R11, RZ, RZ, -0xe0e06f8 ;  /* 0xf1f1f908ff0b7424 */ /* 0x000fe200078e00ff */
[----:B-1----:R-:W-:Y:S01]  /*2050*/  MOV R21, 0xfdfde11c ;  /* 0xfdfde11c00157802 */ /* 0x002fe20000000f00 */
[----:B------:R-:W-:-:S02]  /*2060*/  IMAD.MOV.U32 R20, RZ, RZ, -0x48488a3e ;  /* 0xb7b775c2ff147424 */ /* 0x000fc400078e00ff */
[----:B------:R-:W-:Y:S01]  /*2070*/  IMAD.MOV.U32 R22, RZ, RZ, -0x6c6cc252 ;  /* 0x93933daeff167424 */ /* 0x000fe200078e00ff */
[----:B---3--:R-:W-:Y:S01]  /*2080*/  MOV R13, 0xd8d8ab73 ;  /* 0xd8d8ab73000d7802 */ /* 0x008fe20000000f00 */
[----:B------:R-:W-:Y:S01]  /*2090*/  IMAD.MOV.U32 R23, RZ, RZ, 0x26264c6a ;  /* 0x26264c6aff177424 */ /* 0x000fe200078e00ff */
[----:B------:R1:W-:Y:S01]  /*20a0*/  STL.128 [R1+0x5a0], R8 ;  /* 0x0005a00801007387 */ /* 0x0003e20000100c00 */
[----:B------:R-:W-:Y:S02]  /*20b0*/  IMAD.MOV.U32 R12, RZ, RZ, 0x7171e293 ;  /* 0x7171e293ff0c7424 */ /* 0x000fe400078e00ff */
[----:B------:R-:W-:Y:S02]  /*20c0*/  IMAD.MOV.U32 R14, RZ, RZ, 0x31316253 ;  /* 0x31316253ff0e7424 */ /* 0x000fe400078e00ff */
[----:B0-----:R-:W-:Y:S02]  /*20d0*/  HFMA2 R16, -RZ, RZ, 6.12735748291015625e-05, 0.000123500823974609375 ;  /* 0x0404080cff107431 */ /* 0x001fe400000001ff */
[----:B------:R-:W-:Y:S01]  /*20e0*/  IMAD.MOV.U32 R15, RZ, RZ, 0x15152a3f ;  /* 0x15152a3fff0f7424 */ /* 0x000fe200078e00ff */
[----:B------:R-:W-:Y:S01]  /*20f0*/  MOV R19, 0xc3c39d5e ;  /* 0xc3c39d5e00137802 */ /* 0x000fe20000000f00 */
[----:B------:R-:W-:Y:S01]  /*2100*/  IMAD.MOV.U32 R17, RZ, RZ, -0x38386aae ;  /* 0xc7c79552ff117424 */ /* 0x000fe200078e00ff */
[----:B------:R0:W-:Y:S01]  /*2110*/  STL.128 [R1+0x580], R20 ;  /* 0x0005801401007387 */ /* 0x0001e20000100c00 */
[----:B------:R-:W-:Y:S01]  /*2120*/  IMAD.MOV.U32 R18, RZ, RZ, 0x23234665 ;  /* 0x23234665ff127424 */ /* 0x000fe200078e00ff */
[----:B--2---:R-:W-:Y:S01]  /*2130*/  MOV R5, 0x12122436 ;  /* 0x1212243600057802 */ /* 0x004fe20000000f00 */
[----:B------:R-:W-:Y:S01]  /*2140*/  IMAD.MOV.U32 R4, RZ, RZ, 0x7070e09 ;  /* 0x07070e09ff047424 */ /* 0x000fe200078e00ff */
[----:B------:R2:W-:Y:S01]  /*2150*/  STL.128 [R1+0x5b0], R12 ;  /* 0x0005b00c01007387 */ /* 0x0005e20000100c00 */
[----:B------:R-:W-:-:S02]  /*2160*/  IMAD.MOV.U32 R6, RZ, RZ, -0x7f7fe465 ;  /* 0x80801b9bff067424 */ /* 0x000fc400078e00ff */
[----:B------:R-:W-:Y:S02]  /*2170*/  IMAD.MOV.U32 R7, RZ, RZ, -0x1d1d20c3 ;  /* 0xe2e2df3dff077424 */ /* 0x000fe400078e00ff */
[----:B-1----:R-:W-:Y:S01]  /*2180*/  HFMA2 R8, -RZ, RZ, -4054, -20.59375 ;  /* 0xebebcd26ff087431 */ /* 0x002fe200000001ff */
[----:B------:R1:W-:Y:S01]  /*2190*/  STL.128 [R1+0x5c0], R16 ;  /* 0x0005c01001007387 */ /* 0x0003e20000100c00 */
[----:B------:R-:W-:Y:S01]  /*21a0*/  IMAD.MOV.U32 R9, RZ, RZ, 0x27274e69 ;  /* 0x27274e69ff097424 */ /* 0x000fe200078e00ff */
[----:B------:R-:W-:Y:S01]  /*21b0*/  MOV R11, 0x7575ea9f ;  /* 0x7575ea9f000b7802 */ /* 0x000fe20000000f00 */
[----:B------:R-:W-:Y:S01]  /*21c0*/  IMAD.MOV.U32 R10, RZ, RZ, -0x4d4d8033 ;  /* 0xb2b27fcdff0a7424 */ /* 0x000fe200078e00ff */
[----:B------:R3:W-:Y:S01]  /*21d0*/  STL.128 [R1+0x5e0], R4 ;  /* 0x0005e00401007387 */ /* 0x0007e20000100c00 */
[----:B0-----:R-:W-:Y:S02]  /*21e0*/  HFMA2 R22, -RZ, RZ, 7.6591968536376953125e-05, 0.00018489360809326171875 ;  /* 0x05050a0fff167431 */ /* 0x001fe400000001ff */
[----:B------:R-:W-:Y:S01]  /*21f0*/  IMAD.MOV.U32 R20, RZ, RZ, 0x18183028 ;  /* 0x18183028ff147424 */ /* 0x000fe200078e00ff */
[----:B------:R0:W-:Y:S01]  /*2200*/  STL.128 [R1+0x5f0], R8 ;  /* 0x0005f00801007387 */ /* 0x0001e20000100c00 */
[----:B------:R-:W-:-:S02]  /*2210*/  IMAD.MOV.U32 R21, RZ, RZ, -0x6969c85f ;  /* 0x969637a1ff157424 */ /* 0x000fc400078e00ff */
[----:B--2---:R-:W-:Y:S02]  /*2220*/  HFMA2 R14, -RZ, RZ, 0.065185546875, 142.5 ;  /* 0x2c2c5874ff0e7431 */ /* 0x004fe400000001ff */
[----:B------:R-:W-:Y:S02]  /*2230*/  IMAD.MOV.U32 R23, RZ, RZ, -0x6565d04b ;  /* 0x9a9a2fb5ff177424 */ /* 0x000fe400078e00ff */
[----:B------:R-:W-:Y:S02]  /*2240*/  IMAD.MOV.U32 R12, RZ, RZ, 0x909121b ;  /* 0x0909121bff0c7424 */ /* 0x000fe400078e00ff */
[----:B------:R-:W-:Y:S01]  /*2250*/  IMAD.MOV.U32 R13, RZ, RZ, -0x7c7ce262 ;  /* 0x83831d9eff0d7424 */ /* 0x000fe200078e00ff */
[----:B-1----:R-:W-:Y:S01]  /*2260*/  MOV R17, 0x6e6edcb2 ;  /* 0x6e6edcb200117802 */ /* 0x002fe20000000f00 */
[----:B------:R-:W-:Y:S01]  /*2270*/  IMAD.MOV.U32 R15, RZ, RZ, 0x1a1a342e ;  /* 0x1a1a342eff0f7424 */ /* 0x000fe200078e00ff */
[----:B------:R1:W-:Y:S01]  /*2280*/  STL.128 [R1+0x5d0], R20 ;  /* 0x0005d01401007387 */ /* 0x0003e20000100c00 */
[----:B------:R-:W-:-:S02]  /*2290*/  IMAD.MOV.U32 R16, RZ, RZ, 0x1b1b362d ;  /* 0x1b1b362dff107424 */ /* 0x000fc400078e00ff */
[----:B---3--:R-:W-:Y:S02]  /*22a0*/  HFMA2 R6, -RZ, RZ, 0.11224365234375, 412.25 ;  /* 0x2f2f5e71ff067431 */ /* 0x008fe400000001ff */
[----:B------:R-:W-:Y:S01]  /*22b0*/  IMAD.MOV.U32 R18, RZ, RZ, 0x5a5ab4ee ;  /* 0x5a5ab4eeff127424 */ /* 0x000fe200078e00ff */
[----:B------:R2:W-:Y:S01]  /*22c0*/  STL.128 [R1+0x600], R12 ;  /* 0x0006000c01007387 */ /* 0x0005e20000100c00 */
[----:B------:R-:W-:Y:S01]  /*22d0*/  IMAD.MOV.U32 R19, RZ, RZ, -0x5f5fa405 ;  /* 0xa0a05bfbff137424 */ /* 0x000fe200078e00ff */
[----:B0-----:R-:W-:Y:S01]  /*22e0*/  MOV R9, 0xd1d1b968 ;  /* 0xd1d1b96800097802 */ /* 0x001fe20000000f00 */
[----:B------:R-:W-:Y:S02]  /*22f0*/  IMAD.MOV.U32 R4, RZ, RZ, 0x2929527b ;  /* 0x2929527bff047424 */ /* 0x000fe400078e00ff */
[----:B------:R-:W-:Y:S01]  /*2300*/  IMAD.MOV.U32 R5, RZ, RZ, -0x1c1c22c2 ;  /* 0xe3e3dd3eff057424 */ /* 0x000fe200078e00ff */
[----:B------:R0:W-:Y:S01]  /*2310*/  STL.128 [R1+0x610], R16 ;  /* 0x0006101001007387 */ /* 0x0001e20000100c00 */
[----:B------:R-:W-:-:S02]  /*2320*/  IMAD.MOV.U32 R7, RZ, RZ, -0x7b7bec69 ;  /* 0x84841397ff077424 */ /* 0x000fc400078e00ff */
[----:B------:R-:W-:Y:S02]  /*2330*/  IMAD.MOV.U32 R8, RZ, RZ, 0x5353a6f5 ;  /* 0x5353a6f5ff087424 */ /* 0x000fe400078e00ff */
[----:B------:R-:W-:Y:S02]  /*2340*/  IMAD.MOV.U32 R11, RZ, RZ, -0x12123ed4 ;  /* 0xededc12cff0b7424 */ /* 0x000fe400078e00ff */
[----:B-1----:R-:W-:Y:S02]  /*2350*/  HFMA2 R20, -RZ, RZ, 50.5625, -0.019378662109375 ;  /* 0x5252a4f6ff147431 */ /* 0x002fe400000001ff */
[----:B------:R-:W-:Y:S01]  /*2360*/  IMAD.MOV.U32 R10, RZ, RZ, RZ ;  /* 0x000000ffff0a7224 */ /* 0x000fe200078e00ff */
[----:B------:R-:W-:Y:S01]  /*2370*/  MOV R23, 0xb3b37dce ;  /* 0xb3b37dce00177802 */ /* 0x000fe20000000f00 */
[----:B------:R-:W-:Y:S02]  /*2380*/  IMAD.MOV.U32 R21, RZ, RZ, 0x3b3b764d ;  /* 0x3b3b764dff157424 */ /* 0x000fe400078e00ff */
[----:B--2---:R-:W-:-:S02]  /*2390*/  HFMA2 R12, -RZ, RZ, 0.008056640625, 2.1875 ;  /* 0x20204060ff0c7431 */ /* 0x004fc400000001ff */
[----:B------:R-:W-:Y:S01]  /*23a0*/  IMAD.MOV.U32 R22, RZ, RZ, -0x2929489f ;  /* 0xd6d6b761ff167424 */ /* 0x000fe200078e00ff */
[----:B------:R-:W-:Y:S01]  /*23b0*/  MOV R15, 0x5b5bb6ed ;  /* 0x5b5bb6ed000f7802 */ /* 0x000fe20000000f00 */
[----:B------:R-:W-:Y:S01]  /*23c0*/  IMAD.MOV.U32 R13, RZ, RZ, -0x3031ce1 ;  /* 0xfcfce31fff0d7424 */ /* 0x000fe200078e00ff */
[----:B------:R1:W-:Y:S01]  /*23d0*/  STL.128 [R1+0x630], R4 ;  /* 0x0006300401007387 */ /* 0x0003e20000100c00 */
[----:B------:R-:W-:Y:S02]  /*23e0*/  IMAD.MOV.U32 R14, RZ, RZ, -0x4e4e8638 ;  /* 0xb1b179c8ff0e7424 */ /* 0x000fe400078e00ff */
[----:B0-----:R-:W-:Y:S02]  /*23f0*/  HFMA2 R18, -RZ, RZ, -1.685546875, 2009 ;  /* 0xbebe67d9ff127431 */ /* 0x001fe400000001ff */
[----:B------:R-:W-:Y:S01]  /*2400*/  IMAD.MOV.U32 R16, RZ, RZ, 0x6a6ad4be ;  /* 0x6a6ad4beff107424 */ /* 0x000fe200078e00ff */
[----:B------:R0:W-:Y:S01]  /*2410*/  STL.128 [R1+0x640], R8 ;  /* 0x0006400801007387 */ /* 0x0001e20000100c00 */
[----:B------:R-:W-:-:S02]  /*2420*/  IMAD.MOV.U32 R17, RZ, RZ, -0x343472ba ;  /* 0xcbcb8d46ff117424 */ /* 0x000fc400078e00ff */
[----:B------:R-:W-:Y:S01]  /*2430*/  IMAD.MOV.U32 R19, RZ, RZ, 0x3939724b ;  /* 0x3939724bff137424 */ /* 0x000fe200078e00ff */
[----:B------:R2:W-:Y:S04]  /*2440*/  STL.128 [R1+0x620], R20 ;  /* 0x0006201401007387 */ /* 0x0005e80000100c00 */
[----:B------:R3:W-:Y:S01]  /*2450*/  STL.128 [R1+0x650], R12 ;  /* 0x0006500c01007387 */ /* 0x0007e20000100c00 */
[----:B-1----:R-:W-:Y:S02]  /*2460*/  HFMA2 R4, -RZ, RZ, -38.5, -0.92724609375 ;  /* 0xd0d0bb6bff047431 */ /* 0x002fe400000001ff */
[----:B------:R-:W-:Y:S01]  /*2470*/  IMAD.MOV.U32 R5, RZ, RZ, -0x10103ad6 ;  /* 0xefefc52aff057424 */ /* 0x000fe200078e00ff */
[----:B------:R-:W-:Y:S01]  /*2480*/  MOV R7, 0xfbfbed16 ;  /* 0xfbfbed1600077802 */ /* 0x000fe20000000f00 */
[----:B------:R-:W-:-:S02]  /*2490*/  IMAD.MOV.U32 R6, RZ, RZ, -0x5555b01b ;  /* 0xaaaa4fe5ff067424 */ /* 0x000fc400078e00ff */
[----:B0-----:R-:W-:Y:S01]  /*24a0*/  HFMA2 R10, -RZ, RZ, 0.2249755859375, 1621 ;  /* 0x33336655ff0a7431 */ /* 0x001fe200000001ff */
        /* <DEDUP_REMOVED lines=9> */
[----:B------:R-:W-:Y:S01]  /*2540*/  IMAD.MOV.U32 R11, RZ, RZ, -0x7a7aee6c ;  /* 0x85851194ff0b7424 */ /* 0x000fe200078e00ff */
[----:B------:R2:W-:Y:S01]  /*2550*/  STL.128 [R1+0x670], R20 ;  /* 0x0006701401007387 */ /* 0x0005e20000100c00 */
[----:B------:R-:W-:Y:S02]  /*2560*/  IMAD.MOV.U32 R12, RZ, RZ, 0x45458acf ;  /* 0x45458acfff0c7424 */ /* 0x000fe400078e00ff */
[----:B------:R-:W-:Y:S02]  /*2570*/  IMAD.MOV.U32 R14, RZ, RZ, 0x2020406 ;  /* 0x02020406ff0e7424 */ /* 0x000fe400078e00ff */
[----:B0-----:R-:W-:Y:S02]  /*2580*/  HFMA2 R16, -RZ, RZ, 34.5, -0.0096435546875 ;  /* 0x5050a0f0ff107431 */ /* 0x001fe400000001ff */
[----:B------:R-:W-:Y:S01]  /*2590*/  IMAD.MOV.U32 R15, RZ, RZ, 0x7f7ffe81 ;  /* 0x7f7ffe81ff0f7424 */ /* 0x000fe200078e00ff */
[----:B------:R-:W-:Y:S01]  /*25a0*/  MOV R19, 0xa8a84be3 ;  /* 0xa8a84be300137802 */ /* 0x000fe20000000f00 */
[----:B------:R-:W-:Y:S01]  /*25b0*/  IMAD.MOV.U32 R17, RZ, RZ, 0x3c3c7844 ;  /* 0x3c3c7844ff117424 */ /* 0x000fe200078e00ff */
[----:B------:R0:W-:Y:S01]  /*25c0*/  STL.128 [R1+0x690], R8 ;  /* 0x0006900801007387 */ /* 0x0001e20000100c00 */
[----:B------:R-:W-:Y:S01]  /*25d0*/  IMAD.MOV.U32 R18, RZ, RZ, -0x6060da46 ;  /* 0x9f9f25baff127424 */ /* 0x000fe200078e00ff */
[----:B-1----:R-:W-:Y:S01]  /*25e0*/  MOV R5, 0x9d9d21bc ;  /* 0x9d9d21bc00057802 */ /* 0x002fe20000000f00 */
[----:B------:R-:W-:Y:S01]  /*25f0*/  IMAD.MOV.U32 R4, RZ, RZ, -0x6d6dc053 ;  /* 0x92923fadff047424 */ /* 0x000fe200078e00ff */
[----:B------:R1:W-:Y:S01]  /*2600*/  STL.128 [R1+0x6a0], R12 ;  /* 0x0006a00c01007387 */ /* 0x0003e20000100c00 */
[----:B------:R-:W-:-:S02]  /*2610*/  IMAD.MOV.U32 R6, RZ, RZ, 0x38387048 ;  /* 0x38387048ff067424 */ /* 0x000fc400078e00ff */
[----:B------:R-:W-:Y:S02]  /*2620*/  IMAD.MOV.U32 R7, RZ, RZ, -0xa0a0efc ;  /* 0xf5f5f104ff077424 */ /* 0x000fe400078e00ff */
[----:B--2---:R-:W-:Y:S02]  /*2630*/  HFMA2 R22, -RZ, RZ, 2.125, -1.1444091796875e-05 ;  /* 0x404080c0ff167431 */ /* 0x004fe400000001ff */
[----:B------:R-:W-:Y:S01]  /*2640*/  IMAD.MOV.U32 R20, RZ, RZ, 0x5151a2f3 ;  /* 0x5151a2f3ff147424 */ /* 0x000fe200078e00ff */
[----:B------:R2:W-:Y:S01]  /*2650*/  STL.128 [R1+0x6b0], R16 ;  /* 0x0006b01001007387 */ /* 0x0005e20000100c00 */
[----:B------:R-:W-:Y:S02]  /*2660*/  IMAD.MOV.U32 R21, RZ, RZ, -0x5c5ca202 ;  /* 0xa3a35dfeff157424 */ /* 0x000fe400078e00ff */
[----:B------:R-:W-:Y:S01]  /*2670*/  IMAD.MOV.U32 R23, RZ, RZ, -0x7070fa76 ;  /* 0x8f8f058aff177424 */ /* 0x000fe200078e00ff */
[----:B------:R3:W-:Y:S01]  /*2680*/  STL.128 [R1+0x6d0], R4 ;  /* 0x0006d00401007387 */ /* 0x0007e20000100c00 */
[----:B0-----:R-:W-:-:S02]  /*2690*/  HFMA2 R8, -RZ, RZ, -1.18359375, 1007.5 ;  /* 0xbcbc63dfff087431 */ /* 0x001fc400000001ff */
[----:B------:R-:W-:Y:S01]  /*26a0*/  IMAD.MOV.U32 R9, RZ, RZ, -0x4949883f ;  /* 0xb6b677c1ff097424 */ /* 0x000fe200078e00ff */
[----:B------:R-:W-:Y:S01]  /*26b0*/  MOV R11, 0x21214263 ;  /* 0x21214263000b7802 */ /* 0x000fe20000000f00 */
[----:B------:R-:W-:Y:S01]  /*26c0*/  IMAD.MOV.U32 R10, RZ, RZ, -0x2525508b ;  /* 0xdadaaf75ff0a7424 */ /* 0x000fe200078e00ff */
[----:B-1----:R-:W-:Y:S01]  /*26d0*/  MOV R14, 0xf3f3fd0e ;  /* 0xf3f3fd0e000e7802 */ /* 0x002fe20000000f00 */
[----:B------:R-:W-:Y:S01]  /*26e0*/  IMAD.MOV.U32 R12, RZ, RZ, 0x10102030 ;  /* 0x10102030ff0c7424 */ /* 0x000fe200078e00ff */
[----:B------:R0:W-:Y:S01]  /*26f0*/  STL.128 [R1+0x6c0], R20 ;  /* 0x0006c01401007387 */ /* 0x0001e20000100c00 */
[----:B------:R-:W-:Y:S02]  /*2700*/  IMAD.MOV.U32 R13, RZ, RZ, -0x1ae6 ;  /* 0xffffe51aff0d7424 */ /* 0x000fe400078e00ff */
[----:B------:R-:W-:Y:S02]  /*2710*/  IMAD.MOV.U32 R15, RZ, RZ, -0x2d2d4093 ;  /* 0xd2d2bf6dff0f7424 */ /* 0x000fe400078e00ff */
[----:B--2---:R-:W-:-:S02]  /*2720*/  HFMA2 R17, -RZ, RZ, 0.00024700164794921875, 0.00199127197265625 ;  /* 0x0c0c1814ff117431 */ /* 0x004fc400000001ff */
[----:B------:R-:W-:Y:S01]  /*2730*/  IMAD.MOV.U32 R16, RZ, RZ, -0x32327eb4 ;  /* 0xcdcd814cff107424 */ /* 0x000fe200078e00ff */
[----:B------:R1:W-:Y:S01]  /*2740*/  STL.128 [R1+0x6e0], R8 ;  /* 0x0006e00801007387 */ /* 0x0003e20000100c00 */
[----:B------:R-:W-:Y:S01]  /*2750*/  IMAD.MOV.U32 R18, RZ, RZ, 0x13132635 ;  /* 0x13132635ff127424 */ /* 0x000fe200078e00ff */
[----:B---3--:R-:W-:Y:S01]  /*2760*/  MOV R6, 0x7e7efc82 ;  /* 0x7e7efc8200067802 */ /* 0x008fe20000000f00 */
[----:B------:R-:W-:Y:S01]  /*2770*/  IMAD.MOV.U32 R19, RZ, RZ, -0x13133cd1 ;  /* 0xececc32fff137424 */ /* 0x000fe200078e00ff */
[----:B------:R2:W-:Y:S01]  /*2780*/  STL.128 [R1+0x6f0], R12 ;  /* 0x0006f00c01007387 */ /* 0x0005e20000100c00 */
[----:B------:R-:W-:Y:S02]  /*2790*/  IMAD.MOV.U32 R4, RZ, RZ, -0x3b3b6ca9 ;  /* 0xc4c49357ff047424 */ /* 0x000fe400078e00ff */
[----:B------:R-:W-:Y:S01]  /*27a0*/  IMAD.MOV.U32 R5, RZ, RZ, -0x5858aa0e ;  /* 0xa7a755f2ff057424 */ /* 0x000fe200078e00ff */
[----:B------:R3:W-:Y:S01]  /*27b0*/  STL.128 [R1+0x700], R16 ;  /* 0x0007001001007387 */ /* 0x0007e20000100c00 */
[----:B------:R-:W-:-:S02]  /*27c0*/  IMAD.MOV.U32 R7, RZ, RZ, 0x3d3d7a47 ;  /* 0x3d3d7a47ff077424 */ /* 0x000fc400078e00ff */
[----:B0-----:R-:W-:Y:S01]  /*27d0*/  HFMA2 R23, -RZ, RZ, 0.00173091888427734375, 0.09722900390625 ;  /* 0x17172e39ff177431 */ /* 0x001fe200000001ff */
[----:B------:R-:W-:Y:S01]  /*27e0*/  MOV R20, 0x5f5fbee1 ;  /* 0x5f5fbee100147802 */ /* 0x000fe20000000f00 */
[----:B------:R-:W-:Y:S02]  /*27f0*/  IMAD.MOV.U32 R21, RZ, RZ, -0x6868ca5e ;  /* 0x979735a2ff157424 */ /* 0x000fe400078e00ff */
[----:B------:R-:W-:Y:S01]  /*2800*/  IMAD.MOV.U32 R22, RZ, RZ, 0x444488cc ;  /* 0x444488ccff167424 */ /* 0x000fe200078e00ff */
[----:B------:R0:W-:Y:S01]  /*2810*/  STL.128 [R1+0x720], R4 ;  /* 0x0007200401007387 */ /* 0x0001e20000100c00 */
[----:B-1----:R-:W-:Y:S02]  /*2820*/  HFMA2 R9, -RZ, RZ, 343.25, -0.86279296875 ;  /* 0x5d5dbae7ff097431 */ /* 0x002fe400000001ff */
[----:B------:R-:W-:Y:S02]  /*2830*/  IMAD.MOV.U32 R8, RZ, RZ, 0x6464c8ac ;  /* 0x6464c8acff087424 */ /* 0x000fe400078e00ff */
[----:B------:R-:W-:-:S02]  /*2840*/  IMAD.MOV.U32 R10, RZ, RZ, 0x1919322b ;  /* 0x1919322bff0a7424 */ /* 0x000fc400078e00ff */
[----:B--2---:R-:W-:Y:S01]  /*2850*/  HFMA2 R15, -RZ, RZ, -311, -0.01464080810546875 ;  /* 0xdcdca37fff0f7431 */ /* 0x004fe200000001ff */
        /* <DEDUP_REMOVED lines=9> */
[----:B0-----:R-:W-:Y:S02]  /*28f0*/  HFMA2 R7, -RZ, RZ, -251.375, -0.0853271484375 ;  /* 0xdbdbad76ff077431 */ /* 0x001fe400000001ff */
[----:B------:R-:W-:Y:S01]  /*2900*/  IMAD.MOV.U32 R19, RZ, RZ, -0x7777f47d ;  /* 0x88880b83ff137424 */ /* 0x000fe200078e00ff */
[----:B------:R-:W-:Y:S01]  /*2910*/  MOV R4, 0xdedea779 ;  /* 0xdedea77900047802 */ /* 0x000fe20000000f00 */
[----:B------:R-:W-:Y:S01]  /*2920*/  IMAD.MOV.U32 R5, RZ, RZ, 0x5e5ebce2 ;  /* 0x5e5ebce2ff057424 */ /* 0x000fe200078e00ff */
[----:B------:R0:W-:Y:S01]  /*2930*/  STL.128 [R1+0x730], R8 ;  /* 0x0007300801007387 */ /* 0x0001e20000100c00 */
[----:B------:R-:W-:Y:S02]  /*2940*/  IMAD.MOV.U32 R6, RZ, RZ, 0xb0b161d ;  /* 0x0b0b161dff067424 */ /* 0x000fe400078e00ff */
[----:B-1----:R-:W-:Y:S01]  /*2950*/  HFMA2 R21, -RZ, RZ, -7096, -7.16015625 ;  /* 0xeeeec729ff157431 */ /* 0x002fe200000001ff */
[----:B------:R1:W-:Y:S01]  /*2960*/  STL.128 [R1+0x750], R16 ;  /* 0x0007501001007387 */ /* 0x0003e20000100c00 */
[----:B------:R-:W-:-:S02]  /*2970*/  IMAD.MOV.U32 R20, RZ, RZ, 0x46468cca ;  /* 0x46468ccaff147424 */ /* 0x000fc400078e00ff */
[----:B------:R-:W-:Y:S01]  /*2980*/  IMAD.MOV.U32 R22, RZ, RZ, -0x4747942d ;  /* 0xb8b86bd3ff167424 */ /* 0x000fe200078e00ff */
[----:B------:R3:W-:Y:S01]  /*2990*/  STL.128 [R1+0x770], R4 ;  /* 0x0007700401007387 */ /* 0x0007e20000100c00 */
[----:B--2---:R-:W-:Y:S02]  /*29a0*/  HFMA2 R13, -RZ, RZ, 9.191036224365234375e-05, 0.000246524810791015625 ;  /* 0x06060c0aff0d7431 */ /* 0x004fe400000001ff */
[----:B------:R-:W-:Y:S02]  /*29b0*/  IMAD.MOV.U32 R23, RZ, RZ, 0x1414283c ;  /* 0x1414283cff177424 */ /* 0x000fe400078e00ff */
[----:B------:R-:W-:Y:S02]  /*29c0*/  IMAD.MOV.U32 R12, RZ, RZ, 0x494992db ;  /* 0x494992dbff0c7424 */ /* 0x000fe400078e00ff */
[----:B------:R-:W-:Y:S01]  /*29d0*/  IMAD.MOV.U32 R14, RZ, RZ, 0x2424486c ;  /* 0x2424486cff0e7424 */ /* 0x000fe200078e00ff */
[----:B0-----:R-:W-:Y:S01]  /*29e0*/  MOV R10, 0x3a3a744e ;  /* 0x3a3a744e000a7802 */ /* 0x001fe20000000f00 */
[----:B------:R-:W-:Y:S01]  /*29f0*/  IMAD.MOV.U32 R8, RZ, RZ, -0x1f1f24c5 ;  /* 0xe0e0db3bff087424 */ /* 0x000fe200078e00ff */
[----:B------:R0:W-:Y:S01]  /*2a00*/  STL.128 [R1+0x760], R20 ;  /* 0x0007601401007387 */ /* 0x0001e20000100c00 */
[----:B------:R-:W-:-:S02]  /*2a10*/  IMAD.MOV.U32 R9, RZ, RZ, 0x32326456 ;  /* 0x32326456ff097424 */ /* 0x000fc400078e00ff */
[----:B------:R-:W-:Y:S02]  /*2a20*/  IMAD.MOV.U32 R11, RZ, RZ, 0xa0a141e ;  /* 0x0a0a141eff0b7424 */ /* 0x000fe400078e00ff */
[----:B-1----:R-:W-:Y:S02]  /*2a30*/  HFMA2 R19, -RZ, RZ, 817, -4.6484375 ;  /* 0x6262c4a6ff137431 */ /* 0x002fe400000001ff */
[----:B------:R-:W-:Y:S01]  /*2a40*/  IMAD.MOV.U32 R15, RZ, RZ, 0x5c5cb8e4 ;  /* 0x5c5cb8e4ff0f7424 */ /* 0x000fe200078e00ff */
[----:B------:R-:W-:Y:S01]  /*2a50*/  MOV R16, 0xc2c29f5d ;  /* 0xc2c29f5d00107802 */ /* 0x000fe20000000f00 */
[----:B------:R-:W-:Y:S02]  /*2a60*/  IMAD.MOV.U32 R17, RZ, RZ, -0x2c2c4292 ;  /* 0xd3d3bd6eff117424 */ /* 0x000fe400078e00ff */
[----:B---3--:R-:W-:Y:S02]  /*2a70*/  HFMA2 R5, -RZ, RZ, -9.5625, -0.00022161006927490234375 ;  /* 0xc8c88b43ff057431 */ /* 0x008fe400000001ff */
[----:B------:R-:W-:Y:S01]  /*2a80*/  IMAD.MOV.U32 R18, RZ, RZ, -0x5353bc11 ;  /* 0xacac43efff127424 */ /* 0x000fe200078e00ff */
[----:B------:R1:W-:Y:S01]  /*2a90*/  STL.128 [R1+0x780], R8 ;  /* 0x0007800801007387 */ /* 0x0003e20000100c00 */
[----:B------:R-:W-:-:S02]  /*2aa0*/  IMAD.MOV.U32 R4, RZ, RZ, -0x18182ace ;  /* 0xe7e7d532ff047424 */ /* 0x000fc400078e00ff */
[----:B------:R-:W-:Y:S01]  /*2ab0*/  IMAD.MOV.U32 R6, RZ, RZ, 0x37376e59 ;  /* 0x37376e59ff067424 */ /* 0x000fe200078e00ff */
[----:B------:R2:W-:Y:S01]  /*2ac0*/  STL.128 [R1+0x790], R12 ;  /* 0x0007900c01007387 */ /* 0x0005e20000100c00 */
[----:B------:R-:W-:Y:S01]  /*2ad0*/  IMAD.MOV.U32 R7, RZ, RZ, 0x6d6ddab7 ;  /* 0x6d6ddab7ff077424 */ /* 0x000fe200078e00ff */
[----:B0-----:R-:W-:Y:S01]  /*2ae0*/  MOV R22, 0xe4e4d337 ;  /* 0xe4e4d33700167802 */ /* 0x001fe20000000f00 */
[----:B------:R-:W-:Y:S01]  /*2af0*/  IMAD.MOV.U32 R20, RZ, RZ, -0x6e6ec658 ;  /* 0x919139a8ff147424 */ /* 0x000fe200078e00ff */
[----:B------:R0:W-:Y:S01]  /*2b00*/  STL.128 [R1+0x7a0], R16 ;  /* 0x0007a01001007387 */ /* 0x0001e20000100c00 */
[----:B------:R-:W-:Y:S02]  /*2b10*/  IMAD.MOV.U32 R21, RZ, RZ, -0x6a6ace5c ;  /* 0x959531a4ff157424 */ /* 0x000fe400078e00ff */
[----:B------:R-:W-:Y:S01]  /*2b20*/  IMAD.MOV.U32 R23, RZ, RZ, 0x7979f28b ;  /* 0x7979f28bff177424 */ /* 0x000fe200078e00ff */
[----:B------:R3:W-:Y:S01]  /*2b30*/  STL.128 [R1+0x7c0], R4 ;  /* 0x0007c00401007387 */ /* 0x0007e20000100c00 */
[----:B-1----:R-:W-:Y:S01]  /*2b40*/  HFMA2 R11, -RZ, RZ, -0.044219970703125, 11.75 ;  /* 0xa9a949e0ff0b7431 */ /* 0x002fe200000001ff */
[----:B------:R-:W-:Y:S01]  /*2b50*/  MOV R8, 0x8d8d018c ;  /* 0x8d8d018c00087802 */ /* 0x000fe20000000f00 */
[----:B------:R-:W-:Y:S01]  /*2b60*/  IMAD.MOV.U32 R9, RZ, RZ, -0x2a2a4e9c ;  /* 0xd5d5b164ff097424 */ /* 0x000fe200078e00ff */
[----:B------:R1:W-:Y:S01]  /*2b70*/  STL.128 [R1+0x7b0], R20 ;  /* 0x0007b01401007387 */ /* 0x0003e20000100c00 */
[----:B--2---:R-:W-:Y:S01]  /*2b80*/  IMAD.MOV.U32 R12, RZ, RZ, 0x6c6cd8b4 ;  /* 0x6c6cd8b4ff0c7424 */ /* 0x004fe200078e00ff */
[----:B------:R-:W-:Y:S01]  /*2b90*/  MOV R14, 0xf4f4f307 ;  /* 0xf4f4f307000e7802 */ /* 0x000fe20000000f00 */
[----:B------:R-:W-:-:S02]  /*2ba0*/  IMAD.MOV.U32 R13, RZ, RZ, 0x5656acfa ;  /* 0x5656acfaff0d7424 */ /* 0x000fc400078e00ff */
[----:B------:R-:W-:Y:S02]  /*2bb0*/  IMAD.MOV.U32 R15, RZ, RZ, -0x151530db ;  /* 0xeaeacf25ff0f7424 */ /* 0x000fe400078e00ff */
[----:B0-----:R-:W-:Y:S02]  /*2bc0*/  HFMA2 R17, -RZ, RZ, 53056, -18656 ;  /* 0x7a7af48eff117431 */ /* 0x001fe400000001ff */
[----:B------:R-:W-:Y:S02]  /*2bd0*/  IMAD.MOV.U32 R10, RZ, RZ, 0x4e4e9cd2 ;  /* 0x4e4e9cd2ff0a7424 */ /* 0x000fe400078e00ff */
[----:B------:R-:W-:Y:S01]  /*2be0*/  IMAD.MOV.U32 R16, RZ, RZ, 0x6565caaf ;  /* 0x6565caafff107424 */ /* 0x000fe200078e00ff */
[----:B---3--:R-:W-:Y:S01]  /*2bf0*/  MOV R6, 0xb4b473c7 ;  /* 0xb4b473c700067802 */ /* 0x008fe20000000f00 */
[----:B------:R-:W-:Y:S01]  /*2c00*/  IMAD.MOV.U32 R18, RZ, RZ, -0x5151b817 ;  /* 0xaeae47e9ff127424 */ /* 0x000fe200078e00ff */
[----:B------:R0:W-:Y:S01]  /*2c10*/  STL.128 [R1+0x7e0], R12 ;  /* 0x0007e00c01007387 */ /* 0x0001e20000100c00 */
[----:B------:R-:W-:-:S02]  /*2c20*/  IMAD.MOV.U32 R19, RZ, RZ, 0x8081018 ;  /* 0x08081018ff137424 */ /* 0x000fc400078e00ff */
[----:B------:R-:W-:Y:S02]  /*2c30*/  IMAD.MOV.U32 R4, RZ, RZ, 0x1c1c3824 ;  /* 0x1c1c3824ff047424 */ /* 0x000fe400078e00ff */
[----:B-1----:R-:W-:Y:S02]  /*2c40*/  HFMA2 R23, -RZ, RZ, 0.0965576171875, 284.5 ;  /* 0x2e2e5c72ff177431 */ /* 0x002fe400000001ff */
[----:B------:R-:W-:Y:S01]  /*2c50*/  IMAD.MOV.U32 R5, RZ, RZ, -0x5959a80f ;  /* 0xa6a657f1ff057424 */ /* 0x000fe200078e00ff */
[----:B------:R1:W-:Y:S01]  /*2c60*/  STL.128 [R1+0x7d0], R8 ;  /* 0x0007d00801007387 */ /* 0x0003e20000100c00 */
[----:B------:R-:W-:Y:S01]  /*2c70*/  IMAD.MOV.U32 R7, RZ, RZ, -0x393968af ;  /* 0xc6c69751ff077424 */ /* 0x000fe200078e00ff */
[----:B------:R-:W-:Y:S01]  /*2c80*/  MOV R20, 0xbaba6fd5 ;  /* 0xbaba6fd500147802 */ /* 0x000fe20000000f00 */
[----:B------:R-:W-:Y:S01]  /*2c90*/  IMAD.MOV.U32 R21, RZ, RZ, 0x7878f088 ;  /* 0x7878f088ff157424 */ /* 0x000fe200078e00ff */
[----:B------:R2:W-:Y:S01]  /*2ca0*/  STL.128 [R1+0x7f0], R16 ;  /* 0x0007f01001007387 */ /* 0x0005e20000100c00 */
[----:B------:R-:W-:-:S03]  /*2cb0*/  IMAD.MOV.U32 R22, RZ, RZ, 0x25254a6f ;  /* 0x25254a6fff167424 */ /* 0x000fc600078e00ff */
[----:B------:R3:W-:Y:S01]  /*2cc0*/  STL.128 [R1+0x810], R4 ;  /* 0x0008100401007387 */ /* 0x0007e20000100c00 */
[----:B0-----:R-:W-:Y:S01]  /*2cd0*/  HFMA2 R15, -RZ, RZ, -0.0001995563507080078125, 0.0004589557647705078125 ;  /* 0x8a8a0f85ff0f7431 */ /* 0x001fe200000001ff */
[----:B------:R-:W-:Y:S01]  /*2ce0*/  MOV R12, 0x4b4b96dd ;  /* 0x4b4b96dd000c7802 */ /* 0x000fe20000000f00 */
[----:B------:R-:W-:Y:S01]  /*2cf0*/  IMAD.MOV.U32 R13, RZ, RZ, -0x42429e24 ;  /* 0xbdbd61dcff0d7424 */ /* 0x000fe200078e00ff */
[----:B------:R0:W-:Y:S01]  /*2d00*/  STL.128 [R1+0x800], R20 ;  /* 0x0008001401007387 */ /* 0x0001e20000100c00 */
[----:B------:R-:W-:Y:S02]  /*2d10*/  IMAD.MOV.U32 R14, RZ, RZ, -0x7474f27a ;  /* 0x8b8b0d86ff0e7424 */ /* 0x000fe400078e00ff */
[----:B-1----:R-:W-:Y:S02]  /*2d20*/  HFMA2 R9, -RZ, RZ, -375.25, -0.010711669921875 ;  /* 0xdddda17cff097431 */ /* 0x002fe400000001ff */
[----:B------:R-:W-:Y:S02]  /*2d30*/  IMAD.MOV.U32 R8, RZ, RZ, -0x171734dd ;  /* 0xe8e8cb23ff087424 */ /* 0x000fe400078e00ff */
[----:B------:R-:W-:Y:S01]  /*2d40*/  IMAD.MOV.U32 R10, RZ, RZ, 0x7474e89c ;  /* 0x7474e89cff0a7424 */ /* 0x000fe200078e00ff */
[----:B--2---:R-:W-:Y:S01]  /*2d50*/  MOV R18, 0xb5b571c4 ;  /* 0xb5b571c400127802 */ /* 0x004fe20000000f00 */
[----:B------:R-:W-:Y:S01]  /*2d60*/  IMAD.MOV.U32 R11, RZ, RZ, 0x1f1f3e21 ;  /* 0x1f1f3e21ff0b7424 */ /* 0x000fe200078e00ff */
[----:B------:R1:W-:Y:S01]  /*2d70*/  STL.128 [R1+0x830], R12 ;  /* 0x0008300c01007387 */ /* 0x0003e20000100c00 */
[----:B------:R-:W-:-:S02]  /*2d80*/  IMAD.MOV.U32 R16, RZ, RZ, 0x7070e090 ;  /* 0x7070e090ff107424 */ /* 0x000fc400078e00ff */
[----:B---3--:R-:W-:Y:S02]  /*2d90*/  HFMA2 R7, -RZ, RZ, -0.71533203125, 2976 ;  /* 0xb9b969d0ff077431 */ /* 0x008fe400000001ff */
[----:B------:R-:W-:Y:S01]  /*2da0*/  IMAD.MOV.U32 R17, RZ, RZ, 0x3e3e7c42 ;  /* 0x3e3e7c42ff117424 */ /* 0x000fe200078e00ff */
[----:B------:R-:W-:Y:S01]  /*2db0*/  MOV R4, 0x6161c2a3 ;  /* 0x6161c2a300047802 */ /* 0x000fe20000000f00 */
[----:B------:R-:W-:Y:S01]  /*2dc0*/  IMAD.MOV.U32 R19, RZ, RZ, 0x6666ccaa ;  /* 0x6666ccaaff137424 */ /* 0x000fe200078e00ff */
[----:B------:R2:W-:Y:S01]  /*2dd0*/  STL.128 [R1+0x820], R8 ;  /* 0x0008200801007387 */ /* 0x0005e20000100c00 */
[----:B------:R-:W-:Y:S02]  /*2de0*/  IMAD.MOV.U32 R5, RZ, RZ, 0x35356a5f ;  /* 0x35356a5fff057424 */ /* 0x000fe400078e00ff */
[----:B0-----:R-:W-:Y:S02]  /*2df0*/  HFMA2 R21, -RZ, RZ, 4.5955181121826171875e-05, 9.1850757598876953125e-05 ;  /* 0x03030605ff157431 */ /* 0x001fe400000001ff */
[----:B------:R-:W-:Y:S01]  /*2e00*/  IMAD.MOV.U32 R6, RZ, RZ, 0x5757aef9 ;  /* 0x5757aef9ff067424 */ /* 0x000fe200078e00ff */
[----:B------:R0:W-:Y:S01]  /*2e10*/  STL.128 [R1+0x840], R16 ;  /* 0x0008401001007387 */ /* 0x0001e20000100c00 */
[----:B------:R-:W-:-:S02]  /*2e20*/  IMAD.MOV.U32 R20, RZ, RZ, 0x484890d8 ;  /* 0x484890d8ff147424 */ /* 0x000fc400078e00ff */
[----:B------:R-:W-:Y:S01]  /*2e30*/  IMAD.MOV.U32 R22, RZ, RZ, -0x90908ff ;  /* 0xf6f6f701ff167424 */ /* 0x000fe200078e00ff */
[----:B------:R3:W-:Y:S01]  /*2e40*/  STL.128 [R1+0x860], R4 ;  /* 0x0008600401007387 */ /* 0x0007e20000100c00 */
[----:B------:R-:W-:Y:S02]  /*2e50*/  IMAD.MOV.U32 R23, RZ, RZ, 0xe0e1c12 ;  /* 0x0e0e1c12ff177424 */ /* 0x000fe400078e00ff */
[----:B-1----:R-:W-:Y:S02]  /*2e60*/  HFMA2 R13, -RZ, RZ, -40704, -3622 ;  /* 0xf8f8eb13ff0d7431 */ /* 0x002fe400000001ff */
[----:B------:R-:W-:Y:S02]  /*2e70*/  IMAD.MOV.U32 R12, RZ, RZ, -0x1e1e26c8 ;  /* 0xe1e1d938ff0c7424 */ /* 0x000fe400078e00ff */
[----:B------:R-:W-:Y:S01]  /*2e80*/  IMAD.MOV.U32 R14, RZ, RZ, -0x6767d44d ;  /* 0x98982bb3ff0e7424 */ /* 0x000fe200078e00ff */
[----:B------:R1:W-:Y:S01]  /*2e90*/  STL.128 [R1+0x850], R20 ;  /* 0x0008501401007387 */ /* 0x0003e20000100c00 */
[----:B------:R-:W-:Y:S01]  /*2ea0*/  IMAD.MOV.U32 R15, RZ, RZ, 0x11112233 ;  /* 0x11112233ff0f7424 */ /* 0x000fe200078e00ff */
[----:B--2---:R-:W-:Y:S01]  /*2eb0*/  MOV R10, 0x1d1d3a27 ;  /* 0x1d1d3a27000a7802 */ /* 0x004fe20000000f00 */
[----:B------:R-:W-:-:S02]  /*2ec0*/  IMAD.MOV.U32 R8, RZ, RZ, -0x7979e86f ;  /* 0x86861791ff087424 */ /* 0x000fc400078e00ff */
[----:B------:R-:W-:Y:S02]  /*2ed0*/  IMAD.MOV.U32 R9, RZ, RZ, -0x3e3e66a8 ;  /* 0xc1c19958ff097424 */ /* 0x000fe400078e00ff */
[----:B0-----:R-:W-:Y:S02]  /*2ee0*/  HFMA2 R19, -RZ, RZ, -0.001117706298828125, 0.2391357421875 ;  /* 0x949433a7ff137431 */ /* 0x001fe400000001ff */
[----:B------:R-:W-:Y:S01]  /*2ef0*/  IMAD.MOV.U32 R11, RZ, RZ, -0x6161d847 ;  /* 0x9e9e27b9ff0b7424 */ /* 0x000fe200078e00ff */
[----:B------:R-:W-:Y:S01]  /*2f00*/  MOV R16, 0x6969d2bb ;  /* 0x6969d2bb00107802 */ /* 0x000fe20000000f00 */
[----:B------:R-:W-:Y:S02]  /*2f10*/  IMAD.MOV.U32 R17, RZ, RZ, -0x26265690 ;  /* 0xd9d9a970ff117424 */ /* 0x000fe400078e00ff */
[----:B---3--:R-:W-:Y:S02]  /*2f20*/  HFMA2 R5, -RZ, RZ, 85.3125, -0.054656982421875 ;  /* 0x5555aaffff057431 */ /* 0x008fe400000001ff */
[----:B------:R-:W-:Y:S01]  /*2f30*/  IMAD.MOV.U32 R18, RZ, RZ, -0x7171f877 ;  /* 0x8e8e0789ff127424 */ /* 0x000fe200078e00ff */
[----:B------:R0:W-:Y:S01]  /*2f40*/  STL.128 [R1+0x870], R8 ;  /* 0x0008700801007387 */ /* 0x0001e20000100c00 */
[----:B------:R-:W-:-:S02]  /*2f50*/  IMAD.MOV.U32 R4, RZ, RZ, -0x313178b7 ;  /* 0xcece8749ff047424 */ /* 0x000fc400078e00ff */
[----:B------:R-:W-:Y:S01]  /*2f60*/  IMAD.MOV.U32 R6, RZ, RZ, 0x28285078 ;  /* 0x28285078ff067424 */ /* 0x000fe200078e00ff */
[----:B------:R2:W-:Y:S01]  /*2f70*/  STL.128 [R1+0x880], R12 ;  /* 0x0008800c01007387 */ /* 0x0005e20000100c00 */
[----:B------:R-:W-:Y:S01]  /*2f80*/  IMAD.MOV.U32 R7, RZ, RZ, -0x20205a86 ;  /* 0xdfdfa57aff077424 */ /* 0x000fe200078e00ff */
[----:B-1----:R-:W-:Y:S01]  /*2f90*/  MOV R22, 0x87871592 ;  /* 0x8787159200167802 */ /* 0x002fe20000000f00 */
[----:B------:R-:W-:Y:S01]  /*2fa0*/  IMAD.MOV.U32 R20, RZ, RZ, -0x6464d24a ;  /* 0x9b9b2db6ff147424 */ /* 0x000fe200078e00ff */
[----:B------:R1:W-:Y:S01]  /*2fb0*/  STL.128 [R1+0x890], R16 ;  /* 0x0008901001007387 */ /* 0x0003e20000100c00 */
[----:B------:R-:W-:Y:S02]  /*2fc0*/  IMAD.MOV.U32 R21, RZ, RZ, 0x1e1e3c22 ;  /* 0x1e1e3c22ff157424 */ /* 0x000fe400078e00ff */
[----:B------:R-:W-:Y:S01]  /*2fd0*/  IMAD.MOV.U32 R23, RZ, RZ, -0x161636e0 ;  /* 0xe9e9c920ff177424 */ /* 0x000fe200078e00ff */
[----:B------:R3:W-:Y:S01]  /*2fe0*/  STL.128 [R1+0x8b0], R4 ;  /* 0x0008b00401007387 */ /* 0x0007e20000100c00 */
[----:B0-----:R-:W-:Y:S01]  /*2ff0*/  HFMA2 R11, -RZ, RZ, 0.0003082752227783203125, 0.0029735565185546875 ;  /* 0x0d0d1a17ff0b7431 */ /* 0x001fe200000001ff */
[----:B------:R-:W-:Y:S01]  /*3000*/  MOV R8, 0x8c8c038f ;  /* 0x8c8c038f00087802 */ /* 0x000fe20000000f00 */
[----:B------:R-:W-:Y:S01]  /*3010*/  IMAD.MOV.U32 R9, RZ, RZ, -0x5e5ea608 ;  /* 0xa1a159f8ff097424 */ /* 0x000fe200078e00ff */
[----:B------:R0:W-:Y:S01]  /*3020*/  STL.128 [R1+0x8a0], R20 ;  /* 0x0008a01401007387 */ /* 0x0001e20000100c00 */
[----:B--2---:R-:W-:Y:S01]  /*3030*/  IMAD.MOV.U32 R12, RZ, RZ, -0x40409a26 ;  /* 0xbfbf65daff0c7424 */ /* 0x004fe200078e00ff */
[----:B------:R-:W-:Y:S01]  /*3040*/  MOV R14, 0x424284c6 ;  /* 0x424284c6000e7802 */ /* 0x000fe20000000f00 */
[----:B------:R-:W-:-:S02]  /*3050*/  IMAD.MOV.U32 R13, RZ, RZ, -0x191928cf ;  /* 0xe6e6d731ff0d7424 */ /* 0x000fc400078e00ff */
[----:B------:R-:W-:Y:S02]  /*3060*/  IMAD.MOV.U32 R15, RZ, RZ, 0x6868d0b8 ;  /* 0x6868d0b8ff0f7424 */ /* 0x000fe400078e00ff */
[----:B-1----:R-:W-:Y:S02]  /*3070*/  HFMA2 R17, -RZ, RZ, -0.0027332305908203125, 0.04443359375 ;  /* 0x999929b0ff117431 */ /* 0x002fe400000001ff */
[----:B------:R-:W-:Y:S02]  /*3080*/  IMAD.MOV.U32 R10, RZ, RZ, -0x7676f680 ;  /* 0x89890980ff0a7424 */ /* 0x000fe400078e00ff */
[----:B------:R-:W-:Y:S01]  /*3090*/  IMAD.MOV.U32 R16, RZ, RZ, 0x414182c3 ;  /* 0x414182c3ff107424 */ /* 0x000fe200078e00ff */
[----:B---3--:R-:W-:Y:S01]  /*30a0*/  MOV R6, 0x77ee9977 ;  /* 0x77ee997700067802 */ /* 0x008fe20000000f00 */
[----:B------:R-:W-:Y:S01]  /*30b0*/  IMAD.MOV.U32 R18, RZ, RZ, 0x2d2d5a77 ;  /* 0x2d2d5a77ff127424 */ /* 0x000fe200078e00ff */
[----:B------:R1:W-:Y:S01]  /*30c0*/  STL.128 [R1+0x8d0], R12 ;  /* 0x0008d00c01007387 */ /* 0x0003e20000100c00 */
[----:B------:R-:W-:-:S02]  /*30d0*/  IMAD.MOV.U32 R19, RZ, RZ, 0xf0f1e11 ;  /* 0x0f0f1e11ff137424 */ /* 0x000fc400078e00ff */
[----:B------:R-:W-:Y:S02]  /*30e0*/  IMAD.MOV.U32 R4, RZ, RZ, 0x63c6a563 ;  /* 0x63c6a563ff047424 */ /* 0x000fe400078e00ff */
[----:B0-----:R-:W-:Y:S02]  /*30f0*/  HFMA2 R23, -RZ, RZ, 0.0014858245849609375, 0.0660400390625 ;  /* 0x16162c3aff177431 */ /* 0x001fe400000001ff */
[----:B------:R-:W-:Y:S01]  /*3100*/  IMAD.MOV.U32 R5, RZ, RZ, 0x7cf8847c ;  /* 0x7cf8847cff057424 */ /* 0x000fe200078e00ff */
[----:B------:R0:W-:Y:S01]  /*3110*/  STL.128 [R1+0x8c0], R8 ;  /* 0x0008c00801007387 */ /* 0x0001e20000100c00 */
[----:B------:R-:W-:Y:S01]  /*3120*/  IMAD.MOV.U32 R7, RZ, RZ, 0x7bf68d7b ;  /* 0x7bf68d7bff077424 */ /* 0x000fe200078e00ff */
[----:B------:R-:W-:Y:S01]  /*3130*/  MOV R20, 0xb0b07bcb ;  /* 0xb0b07bcb00147802 */ /* 0x000fe20000000f00 */
[----:B------:R-:W-:Y:S01]  /*3140*/  IMAD.MOV.U32 R21, RZ, RZ, 0x5454a8fc ;  /* 0x5454a8fcff157424 */ /* 0x000fe200078e00ff */
[----:B------:R2:W-:Y:S01]  /*3150*/  STL.128 [R1+0x8e0], R16 ;  /* 0x0008e01001007387 */ /* 0x0005e20000100c00 */
[----:B------:R-:W-:-:S03]  /*3160*/  IMAD.MOV.U32 R22, RZ, RZ, -0x4444922a ;  /* 0xbbbb6dd6ff167424 */ /* 0x000fc600078e00ff */
[----:B------:R3:W-:Y:S01]  /*3170*/  STL.128 [R1+0x900], R4 ;  /* 0x0009000401007387 */ /* 0x0007e20000100c00 */
[----:B-1----:R-:W-:Y:S01]  /*3180*/  MOV R12, 0x30605030 ;  /* 0x30605030000c7802 */ /* 0x002fe20000000f00 */
[----:B------:R-:W-:Y:S01]  /*3190*/  IMAD.MOV.U32 R13, RZ, RZ, 0x1020301 ;  /* 0x01020301ff0d7424 */ /* 0x000fe200078e00ff */
[----:B------:R-:W-:Y:S01]  /*31a0*/  MOV R15, 0x2b567d2b ;  /* 0x2b567d2b000f7802 */ /* 0x000fe20000000f00 */
[----:B------:R-:W-:Y:S01]  /*31b0*/  IMAD.MOV.U32 R14, RZ, RZ, 0x67cea967 ;  /* 0x67cea967ff0e7424 */ /* 0x000fe200078e00ff */
[----:B------:R1:W-:Y:S01]  /*31c0*/  STL.128 [R1+0x8f0], R20 ;  /* 0x0008f01401007387 */ /* 0x0003e20000100c00 */
[----:B0-----:R-:W-:Y:S02]  /*31d0*/  HFMA2 R9, -RZ, RZ, 4012, -1.3544921875 ;  /* 0x6bd6bd6bff097431 */ /* 0x001fe400000001ff */
[----:B------:R-:W-:Y:S01]  /*31e0*/  IMAD.MOV.U32 R8, RZ, RZ, -0xd00f20e ;  /* 0xf2ff0df2ff087424 */ /* 0x000fe200078e00ff */
[----:B------:R0:W-:Y:S01]  /*31f0*/  STL.128 [R1+0x920], R12 ;  /* 0x0009200c01007387 */ /* 0x0001e20000100c00 */
[----:B------:R-:W-:-:S02]  /*3200*/  IMAD.MOV.U32 R10, RZ, RZ, 0x6fdeb16f ;  /* 0x6fdeb16fff0a7424 */ /* 0x000fc400078e00ff */
[----:B--2---:R-:W-:Y:S02]  /*3210*/  HFMA2 R18, -RZ, RZ, -0.057037353515625, -1707 ;  /* 0xab4de6abff127431 */ /* 0x004fe400000001ff */
[----:B------:R-:W-:Y:S02]  /*3220*/  IMAD.MOV.U32 R11, RZ, RZ, -0x3a6eab3b ;  /* 0xc59154c5ff0b7424 */ /* 0x000fe400078e00ff */
[----:B------:R-:W-:Y:S02]  /*3230*/  IMAD.MOV.U32 R16, RZ, RZ, -0x118e602 ;  /* 0xfee719feff107424 */ /* 0x000fe400078e00ff */
[----:B---3--:R-:W-:Y:S02]  /*3240*/  HFMA2 R4, -RZ, RZ, -56800, 0.0014591217041015625 ;  /* 0xfaef15faff047431 */ /* 0x008fe400000001ff */
        /* <DEDUP_REMOVED lines=8> */
[----:B------:R-:W-:-:S02]  /*32d0*/  IMAD.MOV.U32 R20, RZ, RZ, -0x3570ba36 ;  /* 0xca8f45caff147424 */ /* 0x000fc400078e00ff */
[----:B0-----:R-:W-:Y:S02]  /*32e0*/  HFMA2 R13, -RZ, RZ, -0.0168914794921875, -31296 ;  /* 0xa453f7a4ff0d7431 */ /* 0x001fe400000001ff */
[----:B------:R-:W-:Y:S01]  /*32f0*/  IMAD.MOV.U32 R22, RZ, RZ, -0x3676bf37 ;  /* 0xc98940c9ff167424 */ /* 0x000fe200078e00ff */
[----:B------:R0:W-:Y:S01]  /*3300*/  STL.128 [R1+0x950], R4 ;  /* 0x0009500401007387 */ /* 0x0001e20000100c00 */
[----:B------:R-:W-:Y:S02]  /*3310*/  IMAD.MOV.U32 R23, RZ, RZ, 0x7dfa877d ;  /* 0x7dfa877dff177424 */ /* 0x000fe400078e00ff */
[----:B------:R-:W-:Y:S02]  /*3320*/  IMAD.MOV.U32 R12, RZ, RZ, -0x63dc4064 ;  /* 0x9c23bf9cff0c7424 */ /* 0x000fe400078e00ff */
[----:B------:R-:W-:Y:S01]  /*3330*/  IMAD.MOV.U32 R14, RZ, RZ, 0x72e49672 ;  /* 0x72e49672ff0e7424 */ /* 0x000fe200078e00ff */
[----:B------:R3:W-:Y:S01]  /*3340*/  STL.128 [R1+0x940], R20 ;  /* 0x0009401401007387 */ /* 0x0007e20000100c00 */
[----:B------:R-:W-:Y:S01]  /*3350*/  IMAD.MOV.U32 R15, RZ, RZ, -0x3f64a440 ;  /* 0xc09b5bc0ff0f7424 */ /* 0x000fe200078e00ff */
[----:B--2---:R-:W-:Y:S01]  /*3360*/  MOV R10, 0xa25ffda2 ;  /* 0xa25ffda2000a7802 */ /* 0x004fe20000000f00 */
[----:B------:R-:W-:-:S02]  /*3370*/  IMAD.MOV.U32 R8, RZ, RZ, -0x52be1353 ;  /* 0xad41ecadff087424 */ /* 0x000fc400078e00ff */
[----:B------:R-:W-:Y:S02]  /*3380*/  IMAD.MOV.U32 R9, RZ, RZ, -0x2b4c982c ;  /* 0xd4b367d4ff097424 */ /* 0x000fe400078e00ff */
[----:B-1----:R-:W-:Y:S02]  /*3390*/  HFMA2 R19, -RZ, RZ, 0.02459716796875, 3148 ;  /* 0x264c6a26ff137431 */ /* 0x002fe400000001ff */
[----:B------:R-:W-:Y:S01]  /*33a0*/  IMAD.MOV.U32 R11, RZ, RZ, -0x50ba1551 ;  /* 0xaf45eaafff0b7424 */ /* 0x000fe200078e00ff */
[----:B------:R1:W-:Y:S01]  /*33b0*/  STL.128 [R1+0x970], R12 ;  /* 0x0009700c01007387 */ /* 0x0003e20000100c00 */
[----:B------:R-:W-:Y:S01]  /*33c0*/  MOV R16, 0xb775c2b7 ;  /* 0xb775c2b700107802 */ /* 0x000fe20000000f00 */
[----:B0-----:R-:W-:Y:S02]  /*33d0*/  HFMA2 R5, -RZ, RZ, -0.0207672119140625, -19024 ;  /* 0xa551f4a5ff057431 */ /* 0x001fe400000001ff */
[----:B------:R-:W-:Y:S01]  /*33e0*/  IMAD.MOV.U32 R17, RZ, RZ, -0x21ee303 ;  /* 0xfde11cfdff117424 */ /* 0x000fe200078e00ff */
[----:B------:R0:W-:Y:S01]  /*33f0*/  STL.128 [R1+0x960], R8 ;  /* 0x0009600801007387 */ /* 0x0001e20000100c00 */
[----:B------:R-:W-:-:S02]  /*3400*/  IMAD.MOV.U32 R18, RZ, RZ, -0x6cc2516d ;  /* 0x933dae93ff127424 */ /* 0x000fc400078e00ff */
[----:B------:R-:W-:Y:S01]  /*3410*/  IMAD.MOV.U32 R4, RZ, RZ, 0x34685c34 ;  /* 0x34685c34ff047424 */ /* 0x000fe200078e00ff */
[----:B---3--:R-:W-:Y:S01]  /*3420*/  MOV R22, 0xf7f502f7 ;  /* 0xf7f502f700167802 */ /* 0x008fe20000000f00 */
[----:B------:R-:W-:Y:S01]  /*3430*/  IMAD.MOV.U32 R20, RZ, RZ, 0x366c5a36 ;  /* 0x366c5a36ff147424 */ /* 0x000fe200078e00ff */
[----:B------:R2:W-:Y:S01]  /*3440*/  STL.128 [R1+0x980], R16 ;  /* 0x0009801001007387 */ /* 0x0005e20000100c00 */
[----:B------:R-:W-:Y:S02]  /*3450*/  IMAD.MOV.U32 R21, RZ, RZ, 0x3f7e413f ;  /* 0x3f7e413fff157424 */ /* 0x000fe400078e00ff */
[----:B------:R-:W-:Y:S02]  /*3460*/  IMAD.MOV.U32 R23, RZ, RZ, -0x337cb034 ;  /* 0xcc834fccff177424 */ /* 0x000fe400078e00ff */
[----:B------:R-:W-:Y:S01]  /*3470*/  IMAD.MOV.U32 R6, RZ, RZ, -0x1a2ecb1b ;  /* 0xe5d134e5ff067424 */ /* 0x000fe200078e00ff */
[----:B-1----:R-:W-:Y:S01]  /*3480*/  MOV R14, 0x23466523 ;  /* 0x23466523000e7802 */ /* 0x002fe20000000f00 */
[----:B------:R-:W-:Y:S01]  /*3490*/  IMAD.MOV.U32 R7, RZ, RZ, -0xe06f70f ;  /* 0xf1f908f1ff077424 */ /* 0x000fe200078e00ff */
[----:B------:R1:W-:Y:S01]  /*34a0*/  STL.128 [R1+0x990], R20 ;  /* 0x0009901401007387 */ /* 0x0003e20000100c00 */
[----:B------:R-:W-:-:S02]  /*34b0*/  IMAD.MOV.U32 R12, RZ, RZ, 0x4080c04 ;  /* 0x04080c04ff0c7424 */ /* 0x000fc400078e00ff */
[----:B0-----:R-:W-:Y:S02]  /*34c0*/  HFMA2 R11, -RZ, RZ, 0.0012607574462890625, 1.7705078125 ;  /* 0x152a3f15ff0b7431 */ /* 0x001fe400000001ff */
[----:B------:R-:W-:Y:S01]  /*34d0*/  IMAD.MOV.U32 R13, RZ, RZ, -0x386aad39 ;  /* 0xc79552c7ff0d7424 */ /* 0x000fe200078e00ff */
[----:B------:R-:W-:Y:S01]  /*34e0*/  MOV R8, 0x71e29371 ;  /* 0x71e2937100087802 */ /* 0x000fe20000000f00 */
[----:B------:R-:W-:Y:S01]  /*34f0*/  IMAD.MOV.U32 R15, RZ, RZ, -0x3c62a13d ;  /* 0xc39d5ec3ff0f7424 */ /* 0x000fe200078e00ff */
[----:B------:R0:W-:Y:S01]  /*3500*/  STL.128 [R1+0x9a0], R4 ;  /* 0x0009a00401007387 */ /* 0x0001e20000100c00 */
[----:B------:R-:W-:Y:S02]  /*3510*/  IMAD.MOV.U32 R9, RZ, RZ, -0x27548c28 ;  /* 0xd8ab73d8ff097424 */ /* 0x000fe400078e00ff */
[----:B--2---:R-:W-:Y:S02]  /*3520*/  HFMA2 R17, -RZ, RZ, -0.00151729583740234375, -0.0109100341796875 ;  /* 0x9637a196ff117431 */ /* 0x004fe400000001ff */
[----:B------:R-:W-:Y:S01]  /*3530*/  IMAD.MOV.U32 R10, RZ, RZ, 0x31625331 ;  /* 0x31625331ff0a7424 */ /* 0x000fe200078e00ff */
[----:B------:R2:W-:Y:S01]  /*3540*/  STL.128 [R1+0x9c0], R12 ;  /* 0x0009c00c01007387 */ /* 0x0005e20000100c00 */
[----:B------:R-:W-:-:S02]  /*3550*/  IMAD.MOV.U32 R16, RZ, RZ, 0x18302818 ;  /* 0x18302818ff107424 */ /* 0x000fc400078e00ff */
[----:B------:R-:W-:Y:S01]  /*3560*/  IMAD.MOV.U32 R18, RZ, RZ, 0x50a0f05 ;  /* 0x050a0f05ff127424 */ /* 0x000fe200078e00ff */
[----:B------:R3:W-:Y:S01]  /*3570*/  STL.128 [R1+0x9b0], R8 ;  /* 0x0009b00801007387 */ /* 0x0007e20000100c00 */
[----:B------:R-:W-:Y:S02]  /*3580*/  IMAD.MOV.U32 R19, RZ, RZ, -0x65d04a66 ;  /* 0x9a2fb59aff137424 */ /* 0x000fe400078e00ff */
[----:B-1----:R-:W-:Y:S01]  /*3590*/  HFMA2 R23, -RZ, RZ, -879.5, 1.470703125 ;  /* 0xe2df3de2ff177431 */ /* 0x002fe200000001ff */
[----:B------:R-:W-:Y:S01]  /*35a0*/  MOV R20, 0x70e0907 ;  /* 0x070e090700147802 */ /* 0x000fe20000000f00 */
[----:B------:R-:W-:Y:S02]  /*35b0*/  IMAD.MOV.U32 R21, RZ, RZ, 0x12243612 ;  /* 0x12243612ff157424 */ /* 0x000fe400078e00ff */
[----:B------:R-:W-:Y:S01]  /*35c0*/  IMAD.MOV.U32 R22, RZ, RZ, -0x7fe46480 ;  /* 0x801b9b80ff167424 */ /* 0x000fe200078e00ff */
[----:B------:R1:W-:Y:S01]  /*35d0*/  STL.128 [R1+0x9d0], R16 ;  /* 0x0009d01001007387 */ /* 0x0003e20000100c00 */
[----:B0-----:R-:W-:Y:S01]  /*35e0*/  IMAD.MOV.U32 R4, RZ, RZ, -0x1432d915 ;  /* 0xebcd26ebff047424 */ /* 0x001fe200078e00ff */
[----:B------:R-:W-:Y:S01]  /*35f0*/  MOV R6, 0xb27fcdb2 ;  /* 0xb27fcdb200067802 */ /* 0x000fe20000000f00 */
[----:B------:R-:W-:Y:S01]  /*3600*/  IMAD.MOV.U32 R5, RZ, RZ, 0x274e6927 ;  /* 0x274e6927ff057424 */ /* 0x000fe200078e00ff */
[----:B------:R0:W-:Y:S01]  /*3610*/  STL.128 [R1+0x9e0], R20 ;  /* 0x0009e01401007387 */ /* 0x0001e20000100c00 */
[----:B------:R-:W-:-:S02]  /*3620*/  IMAD.MOV.U32 R7, RZ, RZ, 0x75ea9f75 ;  /* 0x75ea9f75ff077424 */ /* 0x000fc400078e00ff */
[----:B--2---:R-:W-:Y:S01]  /*3630*/  HFMA2 R15, -RZ, RZ, -0.00850677490234375, -62464 ;  /* 0xa05bfba0ff0f7431 */ /* 0x004fe200000001ff */
[----:B------:R-:W-:Y:S01]  /*3640*/  MOV R12, 0x1b362d1b ;  /* 0x1b362d1b000c7802 */ /* 0x000fe20000000f00 */
[----:B------:R-:W-:Y:S02]  /*3650*/  IMAD.MOV.U32 R13, RZ, RZ, 0x6edcb26e ;  /* 0x6edcb26eff0d7424 */ /* 0x000fe400078e00ff */
[----:B---3--:R-:W-:Y:S02]  /*3660*/  HFMA2 R9, -RZ, RZ, -4.7504901885986328125e-05, -0.006359100341796875 ;  /* 0x831d9e83ff097431 */ /* 0x008fe400000001ff */
[----:B------:R-:W-:Y:S01]  /*3670*/  IMAD.MOV.U32 R14, RZ, RZ, 0x5ab4ee5a ;  /* 0x5ab4ee5aff0e7424 */ /* 0x000fe200078e00ff */
[----:B------:R2:W-:Y:S01]  /*3680*/  STL.128 [R1+0x9f0], R4 ;  /* 0x0009f00401007387 */ /* 0x0005e20000100c00 */
[----:B------:R-:W-:Y:S02]  /*3690*/  IMAD.MOV.U32 R8, RZ, RZ, 0x9121b09 ;  /* 0x09121b09ff087424 */ /* 0x000fe400078e00ff */
[----:B------:R-:W-:Y:S01]  /*36a0*/  IMAD.MOV.U32 R10, RZ, RZ, 0x2c58742c ;  /* 0x2c58742cff0a7424 */ /* 0x000fe200078e00ff */
[----:B------:R3:W-:Y:S01]  /*36b0*/  STL.128 [R1+0xa10], R12 ;  /* 0x000a100c01007387 */ /* 0x0007e20000100c00 */
[----:B------:R-:W-:Y:S01]  /*36c0*/  IMAD.MOV.U32 R11, RZ, RZ, 0x1a342e1a ;  /* 0x1a342e1aff0b7424 */ /* 0x000fe200078e00ff */
[----:B-1----:R-:W-:Y:S01]  /*36d0*/  MOV R18, 0xd6b761d6 ;  /* 0xd6b761d600127802 */ /* 0x002fe20000000f00 */
[----:B------:R-:W-:-:S02]  /*36e0*/  IMAD.MOV.U32 R16, RZ, RZ, 0x52a4f652 ;  /* 0x52a4f652ff107424 */ /* 0x000fc400078e00ff */
[----:B------:R-:W-:Y:S02]  /*36f0*/  IMAD.MOV.U32 R17, RZ, RZ, 0x3b764d3b ;  /* 0x3b764d3bff117424 */ /* 0x000fe400078e00ff */
[----:B0-----:R-:W-:Y:S02]  /*3700*/  HFMA2 R21, -RZ, RZ, -1006.5, 1.7216796875 ;  /* 0xe3dd3ee3ff157431 */ /* 0x001fe400000001ff */
[----:B------:R-:W-:Y:S01]  /*3710*/  IMAD.MOV.U32 R19, RZ, RZ, -0x4c82314d ;  /* 0xb37dceb3ff137424 */ /* 0x000fe200078e00ff */
[----:B------:R0:W-:Y:S01]  /*3720*/  STL.128 [R1+0xa00], R8 ;  /* 0x000a000801007387 */ /* 0x0001e20000100c00 */
[----:B------:R-:W-:Y:S02]  /*3730*/  IMAD.MOV.U32 R20, RZ, RZ, 0x29527b29 ;  /* 0x29527b29ff147424 */ /* 0x000fe400078e00ff */
[----:B------:R-:W-:Y:S02]  /*3740*/  IMAD.MOV.U32 R22, RZ, RZ, 0x2f5e712f ;  /* 0x2f5e712fff167424 */ /* 0x000fe400078e00ff */
[----:B--2---:R-:W-:Y:S01]  /*3750*/  HFMA2 R6, -RZ, RZ, 0, 0 ;  /* 0x00000000ff067431 */ /* 0x004fe200000001ff */
[----:B------:R-:W-:Y:S01]  /*3760*/  MOV R4, 0x53a6f553 ;  /* 0x53a6f55300047802 */ /* 0x000fe20000000f00 */
[----:B------:R-:W-:Y:S01]  /*3770*/  IMAD.MOV.U32 R5, RZ, RZ, -0x2e46972f ;  /* 0xd1b968d1ff057424 */ /* 0x000fe200078e00ff */
[----:B------:R1:W-:Y:S01]  /*3780*/  STL.128 [R1+0xa20], R16 ;  /* 0x000a201001007387 */ /* 0x0003e20000100c00 */
[----:B------:R-:W-:-:S02]  /*3790*/  IMAD.MOV.U32 R7, RZ, RZ, -0x123ed313 ;  /* 0xedc12cedff077424 */ /* 0x000fc400078e00ff */
[----:B---3--:R-:W-:Y:S02]  /*37a0*/  HFMA2 R13, -RZ, RZ, -15.1015625, 6.79296875 ;  /* 0xcb8d46cbff0d7431 */ /* 0x008fe400000001ff */
[----:B------:R-:W-:Y:S02]  /*37b0*/  IMAD.MOV.U32 R23, RZ, RZ, -0x7bec687c ;  /* 0x84139784ff177424 */ /* 0x000fe400078e00ff */
[----:B------:R-:W-:Y:S01]  /*37c0*/  IMAD.MOV.U32 R12, RZ, RZ, 0x6ad4be6a ;  /* 0x6ad4be6aff0c7424 */ /* 0x000fe200078e00ff */
[----:B------:R2:W-:Y:S01]  /*37d0*/  STL.128 [R1+0xa40], R4 ;  /* 0x000a400401007387 */ /* 0x0005e20000100c00 */
[----:B------:R-:W-:Y:S02]  /*37e0*/  IMAD.MOV.U32 R14, RZ, RZ, -0x41982642 ;  /* 0xbe67d9beff0e7424 */ /* 0x000fe400078e00ff */
[----:B------:R-:W-:Y:S01]  /*37f0*/  IMAD.MOV.U32 R15, RZ, RZ, 0x39724b39 ;  /* 0x39724b39ff0f7424 */ /* 0x000fe200078e00ff */
[----:B0-----:R-:W-:Y:S01]  /*3800*/  MOV R10, 0xb179c8b1 ;  /* 0xb179c8b1000a7802 */ /* 0x001fe20000000f00 */
[----:B------:R-:W-:Y:S01]  /*3810*/  IMAD.MOV.U32 R8, RZ, RZ, 0x20406020 ;  /* 0x20406020ff087424 */ /* 0x000fe200078e00ff */
[----:B------:R0:W-:Y:S01]  /*3820*/  STL.128 [R1+0xa30], R20 ;  /* 0x000a301401007387 */ /* 0x0001e20000100c00 */
[----:B------:R-:W-:-:S02]  /*3830*/  IMAD.MOV.U32 R9, RZ, RZ, -0x31ce004 ;  /* 0xfce31ffcff097424 */ /* 0x000fc400078e00ff */
[----:B------:R-:W-:Y:S02]  /*3840*/  IMAD.MOV.U32 R11, RZ, RZ, 0x5bb6ed5b ;  /* 0x5bb6ed5bff0b7424 */ /* 0x000fe400078e00ff */
[----:B-1----:R-:W-:Y:S01]  /*3850*/  HFMA2 R19, -RZ, RZ, -30.078125, 13.6171875 ;  /* 0xcf854acfff137431 */ /* 0x002fe200000001ff */
[----:B------:R1:W-:Y:S01]  /*3860*/  STL.128 [R1+0xa60], R12 ;  /* 0x000a600c01007387 */ /* 0x0003e20000100c00 */
[----:B------:R-:W-:Y:S01]  /*3870*/  MOV R16, 0x4a94de4a ;  /* 0x4a94de4a00107802 */ /* 0x000fe20000000f00 */
[----:B------:R-:W-:Y:S02]  /*3880*/  IMAD.MOV.U32 R17, RZ, RZ, 0x4c98d44c ;  /* 0x4c98d44cff117424 */ /* 0x000fe400078e00ff */
[----:B------:R-:W-:Y:S02]  /*3890*/  IMAD.MOV.U32 R18, RZ, RZ, 0x58b0e858 ;  /* 0x58b0e858ff127424 */ /* 0x000fe400078e00ff */
[----:B--2---:R-:W-:Y:S01]  /*38a0*/  HFMA2 R5, -RZ, RZ, 22.40625, -116.8125 ;  /* 0x4d9ad74dff057431 */ /* 0x004fe200000001ff */
[----:B------:R2:W-:Y:S01]  /*38b0*/  STL.128 [R1+0xa50], R8 ;  /* 0x000a500801007387 */ /* 0x0005e20000100c00 */
[----:B------:R-:W-:-:S02]  /*38c0*/  IMAD.MOV.U32 R4, RZ, RZ, 0x4386c543 ;  /* 0x4386c543ff047424 */ /* 0x000fc400078e00ff */
[----:B------:R-:W-:Y:S01]  /*38d0*/  IMAD.MOV.U32 R6, RZ, RZ, 0x33665533 ;  /* 0x33665533ff067424 */ /* 0x000fe200078e00ff */
[----:B------:R3:W-:Y:S01]  /*38e0*/  STL.128 [R1+0xa70], R16 ;  /* 0x000a701001007387 */ /* 0x0007e20000100c00 */
[----:B0-----:R-:W-:Y:S01]  /*38f0*/  IMAD.MOV.U32 R20, RZ, RZ, -0x2f449430 ;  /* 0xd0bb6bd0ff147424 */ /* 0x001fe200078e00ff */
[----:B------:R-:W-:Y:S01]  /*3900*/  MOV R22, 0xaa4fe5aa ;  /* 0xaa4fe5aa00167802 */ /* 0x000fe20000000f00 */
[----:B------:R-:W-:Y:S02]  /*3910*/  IMAD.MOV.U32 R21, RZ, RZ, -0x103ad511 ;  /* 0xefc52aefff157424 */ /* 0x000fe400078e00ff */
[----:B------:R-:W-:Y:S02]  /*3920*/  IMAD.MOV.U32 R23, RZ, RZ, -0x412e905 ;  /* 0xfbed16fbff177424 */ /* 0x000fe400078e00ff */
[----:B-1----:R-:W-:Y:S02]  /*3930*/  HFMA2 R14, -RZ, RZ, -0.006977081298828125, -0.82763671875 ;  /* 0x9f25ba9fff0e7431 */ /* 0x002fe400000001ff */
[----:B------:R-:W-:-:S02]  /*3940*/  IMAD.MOV.U32 R7, RZ, RZ, -0x7aee6b7b ;  /* 0x85119485ff077424 */ /* 0x000fc400078e00ff */
[----:B------:R-:W-:Y:S01]  /*3950*/  IMAD.MOV.U32 R12, RZ, RZ, 0x50a0f050 ;  /* 0x50a0f050ff0c7424 */ /* 0x000fe200078e00ff */
[----:B------:R0:W-:Y:S01]  /*3960*/  STL.128 [R1+0xa80], R20 ;  /* 0x000a801401007387 */ /* 0x0001e20000100c00 */
[----:B------:R-:W-:Y:S01]  /*3970*/  IMAD.MOV.U32 R13, RZ, RZ, 0x3c78443c ;  /* 0x3c78443cff0d7424 */ /* 0x000fe200078e00ff */
[----:B--2---:R-:W-:Y:S01]  /*3980*/  MOV R8, 0x458acf45 ;  /* 0x458acf4500087802 */ /* 0x004fe20000000f00 */
[----:B------:R-:W-:Y:S01]  /*3990*/  IMAD.MOV.U32 R9, RZ, RZ, -0x616ef07 ;  /* 0xf9e910f9ff097424 */ /* 0x000fe200078e00ff */
[----:B------:R-:W-:Y:S01]  /*39a0*/  MOV R11, 0x7ffe817f ;  /* 0x7ffe817f000b7802 */ /* 0x000fe20000000f00 */
[----:B------:R-:W-:Y:S01]  /*39b0*/  IMAD.MOV.U32 R10, RZ, RZ, 0x2040602 ;  /* 0x02040602ff0a7424 */ /* 0x000fe200078e00ff */
[----:B------:R1:W-:Y:S01]  /*39c0*/  STL.128 [R1+0xa90], R4 ;  /* 0x000a900401007387 */ /* 0x0003e20000100c00 */
[----:B------:R-:W-:Y:S01]  /*39d0*/  IMAD.MOV.U32 R15, RZ, RZ, -0x57b41c58 ;  /* 0xa84be3a8ff0f7424 */ /* 0x000fe200078e00ff */
[----:B---3--:R-:W-:Y:S01]  /*39e0*/  MOV R17, 0xa35dfea3 ;  /* 0xa35dfea300117802 */ /* 0x008fe20000000f00 */
[----:B------:R-:W-:Y:S01]  /*39f0*/  IMAD.MOV.U32 R16, RZ, RZ, 0x51a2f351 ;  /* 0x51a2f351ff107424 */ /* 0x000fe200078e00ff */
[----:B------:R2:W-:Y:S01]  /*3a00*/  STL.128 [R1+0xaa0], R8 ;  /* 0x000aa00801007387 */ /* 0x0005e20000100c00 */
[----:B------:R-:W-:-:S02]  /*3a10*/  IMAD.MOV.U32 R18, RZ, RZ, 0x4080c040 ;  /* 0x4080c040ff127424 */ /* 0x000fc400078e00ff */
[----:B------:R-:W-:Y:S01]  /*3a20*/  IMAD.MOV.U32 R19, RZ, RZ, -0x70fa7571 ;  /* 0x8f058a8fff137424 */ /* 0x000fe200078e00ff */
[----:B------:R3:W-:Y:S01]  /*3a30*/  STL.128 [R1+0xab0], R12 ;  /* 0x000ab00c01007387 */ /* 0x0007e20000100c00 */
[----:B0-----:R-:W-:Y:S02]  /*3a40*/  HFMA2 R20, -RZ, RZ, -0.000762462615966796875, -0.0870361328125 ;  /* 0x923fad92ff147431 */ /* 0x001fe400000001ff */
[----:B------:R-:W-:Y:S01]  /*3a50*/  IMAD.MOV.U32 R21, RZ, RZ, -0x62de4363 ;  /* 0x9d21bc9dff157424 */ /* 0x000fe200078e00ff */
[----:B------:R-:W-:Y:S01]  /*3a60*/  MOV R23, 0xf5f104f5 ;  /* 0xf5f104f500177802 */ /* 0x000fe20000000f00 */
[----:B------:R-:W-:Y:S01]  /*3a70*/  IMAD.MOV.U32 R22, RZ, RZ, 0x38704838 ;  /* 0x38704838ff167424 */ /* 0x000fe200078e00ff */
[----:B------:R0:W-:Y:S01]  /*3a80*/  STL.128 [R1+0xac0], R16 ;  /* 0x000ac01001007387 */ /* 0x0001e20000100c00 */
[----:B-1----:R-:W-:Y:S02]  /*3a90*/  HFMA2 R6, -RZ, RZ, -213.875, 23968 ;  /* 0xdaaf75daff067431 */ /* 0x002fe400000001ff */
[----:B------:R-:W-:Y:S01]  /*3aa0*/  IMAD.MOV.U32 R4, RZ, RZ, -0x439c2044 ;  /* 0xbc63dfbcff047424 */ /* 0x000fe200078e00ff */
[----:B------:R1:W-:Y:S01]  /*3ab0*/  STL.128 [R1+0xad0], R20 ;  /* 0x000ad01401007387 */ /* 0x0003e20000100c00 */
[----:B------:R-:W-:Y:S01]  /*3ac0*/  IMAD.MOV.U32 R5, RZ, RZ, -0x49883e4a ;  /* 0xb677c1b6ff057424 */ /* 0x000fe200078e00ff */
[----:B--2---:R-:W-:Y:S01]  /*3ad0*/  MOV R9, 0xffe51aff ;  /* 0xffe51aff00097802 */ /* 0x004fe20000000f00 */
[----:B------:R-:W-:-:S02]  /*3ae0*/  IMAD.MOV.U32 R8, RZ, RZ, 0x10203010 ;  /* 0x10203010ff087424 */ /* 0x000fc400078e00ff */
[----:B------:R-:W-:Y:S02]  /*3af0*/  IMAD.MOV.U32 R10, RZ, RZ, -0xc02f10d ;  /* 0xf3fd0ef3ff0a7424 */ /* 0x000fe400078e00ff */
[----:B---3--:R-:W-:Y:S02]  /*3b00*/  HFMA2 R12, -RZ, RZ, -22.015625, 19.203125 ;  /* 0xcd814ccdff0c7431 */ /* 0x008fe400000001ff */
[----:B------:R-:W-:Y:S01]  /*3b10*/  IMAD.MOV.U32 R11, RZ, RZ, -0x2d40922e ;  /* 0xd2bf6dd2ff0b7424 */ /* 0x000fe200078e00ff */
[----:B------:R-:W-:Y:S01]  /*3b20*/  MOV R15, 0xecc32fec ;  /* 0xecc32fec000f7802 */ /* 0x000fe20000000f00 */
[----:B------:R-:W-:Y:S02]  /*3b30*/  IMAD.MOV.U32 R7, RZ, RZ, 0x21426321 ;  /* 0x21426321ff077424 */ /* 0x000fe400078e00ff */
[----:B------:R-:W-:Y:S02]  /*3b40*/  IMAD.MOV.U32 R13, RZ, RZ, 0xc18140c ;  /* 0x0c18140cff0d7424 */ /* 0x000fe400078e00ff */
[----:B0-----:R-:W-:-:S02]  /*3b50*/  HFMA2 R18, -RZ, RZ, 4.53125, -17.0625 ;  /* 0x4488cc44ff127431 */ /* 0x001fc400000001ff */
[----:B------:R-:W-:Y:S01]  /*3b60*/  IMAD.MOV.U32 R14, RZ, RZ, 0x13263513 ;  /* 0x13263513ff0e7424 */ /* 0x000fe200078e00ff */
[----:B------:R0:W-:Y:S01]  /*3b70*/  STL.128 [R1+0xaf0], R8 ;  /* 0x000af00801007387 */ /* 0x0001e20000100c00 */
[----:B------:R-:W-:Y:S01]  /*3b80*/  IMAD.MOV.U32 R16, RZ, RZ, 0x5fbee15f ;  /* 0x5fbee15fff107424 */ /* 0x000fe200078e00ff */
[----:B-1----:R-:W-:Y:S01]  /*3b90*/  MOV R21, 0xa755f2a7 ;  /* 0xa755f2a700157802 */ /* 0x002fe20000000f00 */
[----:B------:R-:W-:Y:S01]  /*3ba0*/  IMAD.MOV.U32 R17, RZ, RZ, -0x68ca5d69 ;  /* 0x9735a297ff117424 */ /* 0x000fe200078e00ff */
[----:B------:R1:W-:Y:S01]  /*3bb0*/  STL.128 [R1+0xae0], R4 ;  /* 0x000ae00401007387 */ /* 0x0003e20000100c00 */
[----:B------:R-:W-:Y:S02]  /*3bc0*/  IMAD.MOV.U32 R19, RZ, RZ, 0x172e3917 ;  /* 0x172e3917ff137424 */ /* 0x000fe400078e00ff */
[----:B------:R-:W-:Y:S01]  /*3bd0*/  IMAD.MOV.U32 R20, RZ, RZ, -0x3b6ca83c ;  /* 0xc49357c4ff147424 */ /* 0x000fe200078e00ff */
[----:B------:R2:W-:Y:S01]  /*3be0*/  STL.128 [R1+0xb00], R12 ;  /* 0x000b000c01007387 */ /* 0x0005e20000100c00 */
[----:B------:R-:W-:-:S02]  /*3bf0*/  IMAD.MOV.U32 R22, RZ, RZ, 0x7efc827e ;  /* 0x7efc827eff167424 */ /* 0x000fc400078e00ff */
[----:B------:R-:W-:Y:S01]  /*3c00*/  IMAD.MOV.U32 R23, RZ, RZ, 0x3d7a473d ;  /* 0x3d7a473dff177424 */ /* 0x000fe200078e00ff */
[----:B------:R3:W-:Y:S01]  /*3c10*/  STL.128 [R1+0xb10], R16 ;  /* 0x000b101001007387 */ /* 0x0007e20000100c00 */
[----:B0-----:R-:W-:Y:S02]  /*3c20*/  HFMA2 R10, -RZ, RZ, 30.46875, -42.46875 ;  /* 0x4f9ed14fff0a7431 */ /* 0x001fe400000001ff */
[----:B------:R-:W-:Y:S01]  /*3c30*/  IMAD.MOV.U32 R8, RZ, RZ, 0x60c0a060 ;  /* 0x60c0a060ff087424 */ /* 0x000fe200078e00ff */
[----:B------:R0:W-:Y:S01]  /*3c40*/  STL.128 [R1+0xb20], R20 ;  /* 0x000b201401007387 */ /* 0x0001e20000100c00 */
[----:B------:R-:W-:Y:S02]  /*3c50*/  IMAD.MOV.U32 R9, RZ, RZ, -0x7ee6677f ;  /* 0x81199881ff097424 */ /* 0x000fe400078e00ff */
[----:B-1----:R-:W-:Y:S02]  /*3c60*/  HFMA2 R4, -RZ, RZ, 1224, -0.068603515625 ;  /* 0x64c8ac64ff047431 */ /* 0x002fe400000001ff */
[----:B------:R-:W-:Y:S01]  /*3c70*/  IMAD.MOV.U32 R11, RZ, RZ, -0x235c8024 ;  /* 0xdca37fdcff0b7424 */ /* 0x000fe200078e00ff */
[----:B------:R-:W-:Y:S01]  /*3c80*/  MOV R7, 0x73e69573 ;  /* 0x73e6957300077802 */ /* 0x000fe20000000f00 */
[----:B------:R-:W-:Y:S01]  /*3c90*/  IMAD.MOV.U32 R5, RZ, RZ, 0x5dbae75d ;  /* 0x5dbae75dff057424 */ /* 0x000fe200078e00ff */
[----:B--2---:R-:W-:Y:S01]  /*3ca0*/  MOV R13, 0x2a547e2a ;  /* 0x2a547e2a000d7802 */ /* 0x004fe20000000f00 */
[----:B------:R-:W-:Y:S01]  /*3cb0*/  IMAD.MOV.U32 R6, RZ, RZ, 0x19322b19 ;  /* 0x19322b19ff067424 */ /* 0x000fe200078e00ff */
[----:B------:R1:W-:Y:S01]  /*3cc0*/  STL.128 [R1+0xb40], R8 ;  /* 0x000b400801007387 */ /* 0x0003e20000100c00 */
[----:B------:R-:W-:-:S02]  /*3cd0*/  IMAD.MOV.U32 R12, RZ, RZ, 0x22446622 ;  /* 0x22446622ff0c7424 */ /* 0x000fc400078e00ff */
[----:B---3--:R-:W-:Y:S02]  /*3ce0*/  HFMA2 R16, -RZ, RZ, 6.546875, -12.546875 ;  /* 0x468cca46ff107431 */ /* 0x008fe400000001ff */
[----:B------:R-:W-:Y:S01]  /*3cf0*/  IMAD.MOV.U32 R14, RZ, RZ, -0x6fc45470 ;  /* 0x903bab90ff0e7424 */ /* 0x000fe200078e00ff */
[----:B------:R2:W-:Y:S01]  /*3d00*/  STL.128 [R1+0xb30], R4 ;  /* 0x000b300401007387 */ /* 0x0005e20000100c00 */
[----:B------:R-:W-:Y:S01]  /*3d10*/  IMAD.MOV.U32 R15, RZ, RZ, -0x77f47c78 ;  /* 0x880b8388ff0f7424 */ /* 0x000fe200078e00ff */
[----:B------:R-:W-:Y:S01]  /*3d20*/  MOV R19, 0x14283c14 ;  /* 0x14283c1400137802 */ /* 0x000fe20000000f00 */
[----:B------:R-:W-:Y:S02]  /*3d30*/  IMAD.MOV.U32 R17, RZ, RZ, -0x1138d612 ;  /* 0xeec729eeff117424 */ /* 0x000fe400078e00ff */
[----:B0-----:R-:W-:Y:S02]  /*3d40*/  HFMA2 R22, -RZ, RZ, 0.0002162456512451171875, 0.004924774169921875 ;  /* 0x0b161d0bff167431 */ /* 0x001fe400000001ff */
[----:B------:R-:W-:Y:S01]  /*3d50*/  IMAD.MOV.U32 R18, RZ, RZ, -0x47942c48 ;  /* 0xb86bd3b8ff127424 */ /* 0x000fe200078e00ff */
[----:B------:R0:W-:Y:S01]  /*3d60*/  STL.128 [R1+0xb50], R12 ;  /* 0x000b500c01007387 */ /* 0x0001e20000100c00 */
[----:B------:R-:W-:-:S02]  /*3d70*/  IMAD.MOV.U32 R20, RZ, RZ, -0x21588622 ;  /* 0xdea779deff147424 */ /* 0x000fc400078e00ff */
[----:B------:R-:W-:Y:S01]  /*3d80*/  IMAD.MOV.U32 R21, RZ, RZ, 0x5ebce25e ;  /* 0x5ebce25eff157424 */ /* 0x000fe200078e00ff */
[----:B------:R3:W-:Y:S01]  /*3d90*/  STL.128 [R1+0xb60], R16 ;  /* 0x000b601001007387 */ /* 0x0007e20000100c00 */
[----:B------:R-:W-:Y:S02]  /*3da0*/  IMAD.MOV.U32 R23, RZ, RZ, -0x24528925 ;  /* 0xdbad76dbff177424 */ /* 0x000fe400078e00ff */
[----:B-1----:R-:W-:Y:S02]  /*3db0*/  HFMA2 R8, -RZ, RZ, 11.140625, -233.125 ;  /* 0x4992db49ff087431 */ /* 0x002fe400000001ff */
[----:B------:R-:W-:Y:S01]  /*3dc0*/  IMAD.MOV.U32 R9, RZ, RZ, 0x60c0a06 ;  /* 0x060c0a06ff097424 */ /* 0x000fe200078e00ff */
[----:B------:R-:W-:Y:S01]  /*3dd0*/  MOV R11, 0x5cb8e45c ;  /* 0x5cb8e45c000b7802 */ /* 0x000fe20000000f00 */
[----:B------:R-:W-:Y:S01]  /*3de0*/  IMAD.MOV.U32 R10, RZ, RZ, 0x24486c24 ;  /* 0x24486c24ff0a7424 */ /* 0x000fe200078e00ff */
[----:B--2---:R-:W-:Y:S01]  /*3df0*/  MOV R5, 0x32645632 ;  /* 0x3264563200057802 */ /* 0x004fe20000000f00 */
[----:B------:R-:W-:Y:S01]  /*3e00*/  IMAD.MOV.U32 R4, RZ, RZ, -0x1f24c420 ;  /* 0xe0db3be0ff047424 */ /* 0x000fe200078e00ff */
[----:B------:R1:W-:Y:S01]  /*3e10*/  STL.128 [R1+0xb70], R20 ;  /* 0x000b701401007387 */ /* 0x0003e20000100c00 */
[----:B------:R-:W-:-:S02]  /*3e20*/  IMAD.MOV.U32 R6, RZ, RZ, 0x3a744e3a ;  /* 0x3a744e3aff067424 */ /* 0x000fc400078e00ff */
[----:B------:R-:W-:Y:S02]  /*3e30*/  IMAD.MOV.U32 R7, RZ, RZ, 0xa141e0a ;  /* 0x0a141e0aff077424 */ /* 0x000fe400078e00ff */
[----:B0-----:R-:W-:Y:S02]  /*3e40*/  HFMA2 R14, -RZ, RZ, -0.06658935546875, -7856 ;  /* 0xac43efacff0e7431 */ /* 0x001fe400000001ff */
[----:B------:R-:W-:Y:S01]  /*3e50*/  IMAD.MOV.U32 R12, RZ, RZ, -0x3d60a23e ;  /* 0xc29f5dc2ff0c7424 */ /* 0x000fe200078e00ff */
        /* <DEDUP_REMOVED lines=9> */
[----:B-1----:R-:W-:Y:S02]  /*3ef0*/  HFMA2 R20, -RZ, RZ, -2005, 0.2156982421875 ;  /* 0xe7d532e7ff147431 */ /* 0x002fe400000001ff */
        /* <DEDUP_REMOVED lines=8> */
[----:B--2---:R-:W-:-:S02]  /*3f80*/  HFMA2 R6, -RZ, RZ, 26.4375, -50.4375 ;  /* 0x4e9cd24eff067431 */ /* 0x004fc400000001ff */
[----:B------:R-:W-:Y:S02]  /*3f90*/  IMAD.MOV.U32 R11, RZ, RZ, -0x1530da16 ;  /* 0xeacf25eaff0b7424 */ /* 0x000fe400078e00ff */
[----:B------:R-:W-:Y:S02]  /*3fa0*/  IMAD.MOV.U32 R4, RZ, RZ, -0x72fe7373 ;  /* 0x8d018c8dff047424 */ /* 0x000fe400078e00ff */
[----:B---3--:R-:W-:Y:S02]  /*3fb0*/  HFMA2 R12, -RZ, RZ, 1482, -0.11553955078125 ;  /* 0x65caaf65ff0c7431 */ /* 0x008fe400000001ff */
[----:B------:R-:W-:Y:S01]  /*3fc0*/  IMAD.MOV.U32 R5, RZ, RZ, -0x2a4e9b2b ;  /* 0xd5b164d5ff057424 */ /* 0x000fe200078e00ff */
[----:B------:R-:W-:Y:S01]  /*3fd0*/  MOV R15, 0x8101808 ;  /* 0x08101808000f7802 */ /* 0x000fe20000000f00 */
[----:B------:R-:W-:Y:S01]  /*3fe0*/  IMAD.MOV.U32 R7, RZ, RZ, -0x56b61f57 ;  /* 0xa949e0a9ff077424 */ /* 0x000fe200078e00ff */
[----:B------:R2:W-:Y:S01]  /*3ff0*/  STL.128 [R1+0xbe0], R8 ;  /* 0x000be00801007387 */ /* 0x0005e20000100c00 */
[----:B------:R-:W-:-:S02]  /*4000*/  IMAD.MOV.U32 R13, RZ, RZ, 0x7af48e7a ;  /* 0x7af48e7aff0d7424 */ /* 0x000fc400078e00ff */
[----:B-1----:R-:W-:Y:S02]  /*4010*/  HFMA2 R18, -RZ, RZ, 0.020660400390625, 7316 ;  /* 0x254a6f25ff127431 */ /* 0x002fe400000001ff */
[----:B------:R-:W-:Y:S01]  /*4020*/  IMAD.MOV.U32 R14, RZ, RZ, -0x51b81652 ;  /* 0xae47e9aeff0e7424 */ /* 0x000fe200078e00ff */
[----:B------:R1:W-:Y:S01]  /*4030*/  STL.128 [R1+0xbd0], R4 ;  /* 0x000bd00401007387 */ /* 0x0003e20000100c00 */
[----:B------:R-:W-:Y:S02]  /*4040*/  IMAD.MOV.U32 R16, RZ, RZ, -0x45902a46 ;  /* 0xba6fd5baff107424 */ /* 0x000fe400078e00ff */
[----:B------:R-:W-:Y:S01]  /*4050*/  IMAD.MOV.U32 R17, RZ, RZ, 0x78f08878 ;  /* 0x78f08878ff117424 */ /* 0x000fe200078e00ff */
[----:B0-----:R-:W-:Y:S01]  /*4060*/  MOV R21, 0xa657f1a6 ;  /* 0xa657f1a600157802 */ /* 0x001fe20000000f00 */
[----:B------:R-:W-:Y:S01]  /*4070*/  IMAD.MOV.U32 R19, RZ, RZ, 0x2e5c722e ;  /* 0x2e5c722eff137424 */ /* 0x000fe200078e00ff */
[----:B------:R0:W-:Y:S01]  /*4080*/  STL.128 [R1+0xbf0], R12 ;  /* 0x000bf00c01007387 */ /* 0x0001e20000100c00 */
[----:B------:R-:W-:-:S02]  /*4090*/  IMAD.MOV.U32 R20, RZ, RZ, 0x1c38241c ;  /* 0x1c38241cff147424 */ /* 0x000fc400078e00ff */
[----:B------:R-:W-:Y:S01]  /*40a0*/  IMAD.MOV.U32 R22, RZ, RZ, -0x4b8c384c ;  /* 0xb473c7b4ff167424 */ /* 0x000fe200078e00ff */
[----:B------:R3:W-:Y:S01]  /*40b0*/  STL.128 [R1+0xc00], R16 ;  /* 0x000c001001007387 */ /* 0x0007e20000100c00 */
[----:B------:R-:W-:Y:S02]  /*40c0*/  IMAD.MOV.U32 R23, RZ, RZ, -0x3968ae3a ;  /* 0xc69751c6ff177424 */ /* 0x000fe400078e00ff */
[----:B--2---:R-:W-:Y:S02]  /*40d0*/  HFMA2 R10, -RZ, RZ, -0.00021517276763916015625, -9.9837779998779296875e-05 ;  /* 0x8b0d868bff0a7431 */ /* 0x004fe400000001ff */
[----:B------:R-:W-:Y:S02]  /*40e0*/  IMAD.MOV.U32 R8, RZ, RZ, 0x4b96dd4b ;  /* 0x4b96dd4bff087424 */ /* 0x000fe400078e00ff */
[----:B------:R-:W-:Y:S02]  /*40f0*/  IMAD.MOV.U32 R9, RZ, RZ, -0x429e2343 ;  /* 0xbd61dcbdff097424 */ /* 0x000fe400078e00ff */
[----:B-1----:R-:W-:-:S02]  /*4100*/  HFMA2 R4, -RZ, RZ, -2454, 0.01544189453125 ;  /* 0xe8cb23e8ff047431 */ /* 0x002fc400000001ff */
        /* <DEDUP_REMOVED lines=8> */
[----:B------:R-:W-:Y:S02]  /*4190*/  IMAD.MOV.U32 R14, RZ, RZ, -0x4a8e3b4b ;  /* 0xb571c4b5ff0e7424 */ /* 0x000fe400078e00ff */
[----:B---3--:R-:W-:-:S02]  /*41a0*/  HFMA2 R16, -RZ, RZ, 9.125, -137 ;  /* 0x4890d848ff107431 */ /* 0x008fc400000001ff */
[----:B------:R-:W-:Y:S01]  /*41b0*/  IMAD.MOV.U32 R15, RZ, RZ, 0x66ccaa66 ;  /* 0x66ccaa66ff0f7424 */ /* 0x000fe200078e00ff */
[----:B------:R2:W-:Y:S01]  /*41c0*/  STL.128 [R1+0xc20], R4 ;  /* 0x000c200401007387 */ /* 0x0005e20000100c00 */
[----:B------:R-:W-:Y:S01]  /*41d0*/  IMAD.MOV.U32 R17, RZ, RZ, 0x3060503 ;  /* 0x03060503ff117424 */ /* 0x000fe200078e00ff */
[----:B------:R-:W-:Y:S01]  /*41e0*/  MOV R19, 0xe1c120e ;  /* 0x0e1c120e00137802 */ /* 0x000fe20000000f00 */
[----:B------:R-:W-:Y:S01]  /*41f0*/  IMAD.MOV.U32 R18, RZ, RZ, -0x908fe0a ;  /* 0xf6f701f6ff127424 */ /* 0x000fe200078e00ff */
[----:B------:R3:W-:Y:S01]  /*4200*/  STL.128 [R1+0xc40], R12 ;  /* 0x000c400c01007387 */ /* 0x0007e20000100c00 */
[----:B-1----:R-:W-:Y:S02]  /*4210*/  HFMA2 R22, -RZ, RZ, 122.875, -43744 ;  /* 0x57aef957ff167431 */ /* 0x002fe400000001ff */
[----:B------:R-:W-:Y:S01]  /*4220*/  IMAD.MOV.U32 R20, RZ, RZ, 0x61c2a361 ;  /* 0x61c2a361ff147424 */ /* 0x000fe200078e00ff */
[----:B------:R1:W-:Y:S01]  /*4230*/  STL.128 [R1+0xc50], R16 ;  /* 0x000c501001007387 */ /* 0x0003e20000100c00 */
[----:B------:R-:W-:-:S02]  /*4240*/  IMAD.MOV.U32 R21, RZ, RZ, 0x356a5f35 ;  /* 0x356a5f35ff157424 */ /* 0x000fc400078e00ff */
[----:B0-----:R-:W-:Y:S02]  /*4250*/  HFMA2 R8, -RZ, RZ, -748.5, 0.60986328125 ;  /* 0xe1d938e1ff087431 */ /* 0x001fe400000001ff */
[----:B------:R-:W-:Y:S01]  /*4260*/  IMAD.MOV.U32 R23, RZ, RZ, -0x46962f47 ;  /* 0xb969d0b9ff177424 */ /* 0x000fe200078e00ff */
[----:B------:R-:W-:Y:S01]  /*4270*/  MOV R11, 0x11223311 ;  /* 0x11223311000b7802 */ /* 0x000fe20000000f00 */
[----:B------:R-:W-:Y:S01]  /*4280*/  IMAD.MOV.U32 R9, RZ, RZ, -0x714ec08 ;  /* 0xf8eb13f8ff097424 */ /* 0x000fe200078e00ff */
[----:B--2---:R-:W-:Y:S01]  /*4290*/  MOV R5, 0xc19958c1 ;  /* 0xc19958c100057802 */ /* 0x004fe20000000f00 */
[----:B------:R-:W-:Y:S01]  /*42a0*/  IMAD.MOV.U32 R4, RZ, RZ, -0x79e86e7a ;  /* 0x86179186ff047424 */ /* 0x000fe200078e00ff */
[----:B------:R0:W-:Y:S01]  /*42b0*/  STL.128 [R1+0xc60], R20 ;  /* 0x000c601401007387 */ /* 0x0001e20000100c00 */
[----:B------:R-:W-:Y:S02]  /*42c0*/  IMAD.MOV.U32 R6, RZ, RZ, 0x1d3a271d ;  /* 0x1d3a271dff067424 */ /* 0x000fe400078e00ff */
[----:B---3--:R-:W-:-:S02]  /*42d0*/  HFMA2 R14, -RZ, RZ, -0.0003678798675537109375, -0.0001695156097412109375 ;  /* 0x8e07898eff0e7431 */ /* 0x008fc400000001ff */
[----:B------:R-:W-:Y:S02]  /*42e0*/  IMAD.MOV.U32 R7, RZ, RZ, -0x61d84662 ;  /* 0x9e27b99eff077424 */ /* 0x000fe400078e00ff */
[----:B------:R-:W-:Y:S02]  /*42f0*/  IMAD.MOV.U32 R10, RZ, RZ, -0x67d44c68 ;  /* 0x982bb398ff0a7424 */ /* 0x000fe400078e00ff */
[----:B------:R-:W-:Y:S01]  /*4300*/  IMAD.MOV.U32 R12, RZ, RZ, 0x69d2bb69 ;  /* 0x69d2bb69ff0c7424 */ /* 0x000fe200078e00ff */
[----:B------:R2:W-:Y:S01]  /*4310*/  STL.128 [R1+0xc70], R4 ;  /* 0x000c700401007387 */ /* 0x0005e20000100c00 */
[----:B------:R-:W-:Y:S01]  /*4320*/  IMAD.MOV.U32 R13, RZ, RZ, -0x26568f27 ;  /* 0xd9a970d9ff0d7424 */ /* 0x000fe200078e00ff */
[----:B-1----:R-:W-:Y:S01]  /*4330*/  MOV R17, 0x1e3c221e ;  /* 0x1e3c221e00117802 */ /* 0x002fe20000000f00 */
[----:B------:R-:W-:Y:S01]  /*4340*/  IMAD.MOV.U32 R15, RZ, RZ, -0x6bcc586c ;  /* 0x9433a794ff0f7424 */ /* 0x000fe200078e00ff */
[----:B------:R1:W-:Y:S01]  /*4350*/  STL.128 [R1+0xc80], R8 ;  /* 0x000c800801007387 */ /* 0x0003e20000100c00 */
[----:B------:R-:W-:-:S02]  /*4360*/  IMAD.MOV.U32 R16, RZ, RZ, -0x64d24965 ;  /* 0x9b2db69bff107424 */ /* 0x000fc400078e00ff */
[----:B------:R-:W-:Y:S01]  /*4370*/  IMAD.MOV.U32 R18, RZ, RZ, -0x78ea6d79 ;  /* 0x87159287ff127424 */ /* 0x000fe200078e00ff */
[----:B------:R3:W-:Y:S01]  /*4380*/  STL.128 [R1+0xc90], R12 ;  /* 0x000c900c01007387 */ /* 0x0007e20000100c00 */
[----:B0-----:R-:W-:Y:S02]  /*4390*/  HFMA2 R20, -RZ, RZ, -26.109375, 11.609375 ;  /* 0xce8749ceff147431 */ /* 0x001fe400000001ff */
[----:B------:R-:W-:Y:S01]  /*43a0*/  IMAD.MOV.U32 R19, RZ, RZ, -0x1636df17 ;  /* 0xe9c920e9ff137424 */ /* 0x000fe200078e00ff */
[----:B------:R-:W-:Y:S01]  /*43b0*/  MOV R23, 0xdfa57adf ;  /* 0xdfa57adf00177802 */ /* 0x000fe20000000f00 */
[----:B------:R-:W-:Y:S02]  /*43c0*/  IMAD.MOV.U32 R21, RZ, RZ, 0x55aaff55 ;  /* 0x55aaff55ff157424 */ /* 0x000fe400078e00ff */
[----:B------:R-:W-:Y:S01]  /*43d0*/  IMAD.MOV.U32 R22, RZ, RZ, 0x28507828 ;  /* 0x28507828ff167424 */ /* 0x000fe200078e00ff */
[----:B------:R0:W-:Y:S01]  /*43e0*/  STL.128 [R1+0xca0], R16 ;  /* 0x000ca01001007387 */ /* 0x0001e20000100c00 */
[----:B--2---:R-:W-:-:S02]  /*43f0*/  HFMA2 R6, -RZ, RZ, -0.00015366077423095703125, -8.165836334228515625e-06 ;  /* 0x89098089ff067431 */ /* 0x004fc400000001ff */
[----:B------:R-:W-:Y:S02]  /*4400*/  IMAD.MOV.U32 R4, RZ, RZ, -0x73fc7074 ;  /* 0x8c038f8cff047424 */ /* 0x000fe400078e00ff */
[----:B------:R-:W-:Y:S01]  /*4410*/  IMAD.MOV.U32 R5, RZ, RZ, -0x5ea6075f ;  /* 0xa159f8a1ff057424 */ /* 0x000fe200078e00ff */
[----:B-1----:R-:W-:Y:S01]  /*4420*/  MOV R9, 0xe6d731e6 ;  /* 0xe6d731e600097802 */ /* 0x002fe20000000f00 */
[----:B------:R-:W-:Y:S01]  /*4430*/  IMAD.MOV.U32 R7, RZ, RZ, 0xd1a170d ;  /* 0x0d1a170dff077424 */ /* 0x000fe200078e00ff */
[----:B------:R1:W-:Y:S01]  /*4440*/  STL.128 [R1+0xcb0], R20 ;  /* 0x000cb01401007387 */ /* 0x0003e20000100c00 */
[----:B------:R-:W-:Y:S02]  /*4450*/  IMAD.MOV.U32 R8, RZ, RZ, -0x409a2541 ;  /* 0xbf65dabfff087424 */ /* 0x000fe400078e00ff */
[----:B---3--:R-:W-:Y:S02]  /*4460*/  HFMA2 R12, -RZ, RZ, 2.75390625, -3.626953125 ;  /* 0x4182c341ff0c7431 */ /* 0x008fe400000001ff */
[----:B------:R-:W-:Y:S01]  /*4470*/  IMAD.MOV.U32 R13, RZ, RZ, -0x66d64f67 ;  /* 0x9929b099ff0d7424 */ /* 0x000fe200078e00ff */
[----:B------:R-:W-:Y:S01]  /*4480*/  MOV R15, 0xf1e110f ;  /* 0x0f1e110f000f7802 */ /* 0x000fe20000000f00 */
[----:B------:R-:W-:Y:S01]  /*4490*/  IMAD.MOV.U32 R14, RZ, RZ, 0x2d5a772d ;  /* 0x2d5a772dff0e7424 */ /* 0x000fe200078e00ff */
[----:B------:R2:W-:Y:S01]  /*44a0*/  STL.128 [R1+0xcc0], R4 ;  /* 0x000cc00401007387 */ /* 0x0005e20000100c00 */
[----:B------:R-:W-:-:S02]  /*44b0*/  IMAD.MOV.U32 R10, RZ, RZ, 0x4284c642 ;  /* 0x4284c642ff0a7424 */ /* 0x000fc400078e00ff */
[----:B------:R-:W-:Y:S01]  /*44c0*/  IMAD.MOV.U32 R11, RZ, RZ, 0x68d0b868 ;  /* 0x68d0b868ff0b7424 */ /* 0x000fe200078e00ff */
[----:B------:R3:W-:Y:S01]  /*44d0*/  STL.128 [R1+0xce0], R12 ;  /* 0x000ce00c01007387 */ /* 0x0007e20000100c00 */
[----:B0-----:R-:W-:Y:S02]  /*44e0*/  HFMA2 R18, -RZ, RZ, -0.92822265625, -107.6875 ;  /* 0xbb6dd6bbff127431 */ /* 0x001fe400000001ff */
[----:B------:R-:W-:Y:S01]  /*44f0*/  IMAD.MOV.U32 R16, RZ, RZ, -0x4f843450 ;  /* 0xb07bcbb0ff107424 */ /* 0x000fe200078e00ff */
[----:B------:R0:W-:Y:S01]  /*4500*/  STL.128 [R1+0xcd0], R8 ;  /* 0x000cd00801007387 */ /* 0x0001e20000100c00 */
[----:B------:R-:W-:Y:S01]  /*4510*/  IMAD.MOV.U32 R17, RZ, RZ, 0x54a8fc54 ;  /* 0x54a8fc54ff117424 */ /* 0x000fe200078e00ff */
[----:B-1----:R-:W-:Y:S01]  /*4520*/  MOV R21, 0xf8847c7c ;  /* 0xf8847c7c00157802 */ /* 0x002fe20000000f00 */
[----:B------:R-:W-:Y:S02]  /*4530*/  IMAD.MOV.U32 R20, RZ, RZ, -0x395a9c9d ;  /* 0xc6a56363ff147424 */ /* 0x000fe400078e00ff */
[----:B------:R-:W-:-:S02]  /*4540*/  IMAD.MOV.U32 R22, RZ, RZ, -0x11668889 ;  /* 0xee997777ff167424 */ /* 0x000fc400078e00ff */
[----:B------:R-:W-:Y:S02]  /*4550*/  IMAD.MOV.U32 R23, RZ, RZ, -0x9728485 ;  /* 0xf68d7b7bff177424 */ /* 0x000fe400078e00ff */
[----:B--2---:R-:W-:Y:S01]  /*4560*/  HFMA2 R7, -RZ, RZ, -0.0006504058837890625, -5.76953125 ;  /* 0x9154c5c5ff077431 */ /* 0x004fe200000001ff */
[----:B------:R-:W-:Y:S01]  /*4570*/  MOV R4, 0xff0df2f2 ;  /* 0xff0df2f200047802 */ /* 0x000fe20000000f00 */
[----:B------:R-:W-:Y:S02]  /*4580*/  IMAD.MOV.U32 R5, RZ, RZ, -0x29429495 ;  /* 0xd6bd6b6bff057424 */ /* 0x000fe400078e00ff */
[----:B---3--:R-:W-:Y:S02]  /*4590*/  HFMA2 R13, -RZ, RZ, -0.33642578125, -125.4375 ;  /* 0xb562d7d7ff0d7431 */ /* 0x008fe400000001ff */
[----:B------:R-:W-:Y:S01]  /*45a0*/  IMAD.MOV.U32 R6, RZ, RZ, -0x214e9091 ;  /* 0xdeb16f6fff067424 */ /* 0x000fe200078e00ff */
[----:B------:R1:W-:Y:S01]  /*45b0*/  STL.128 [R1+0xd00], R20 ;  /* 0x000d001401007387 */ /* 0x0003e20000100c00 */
[----:B------:R-:W-:Y:S01]  /*45c0*/  IMAD.MOV.U32 R12, RZ, RZ, -0x18e60102 ;  /* 0xe719fefeff0c7424 */ /* 0x000fe200078e00ff */
[----:B0-----:R-:W-:Y:S01]  /*45d0*/  MOV R10, 0xcea96767 ;  /* 0xcea96767000a7802 */ /* 0x001fe20000000f00 */
[----:B------:R-:W-:Y:S01]  /*45e0*/  IMAD.MOV.U32 R8, RZ, RZ, 0x60503030 ;  /* 0x60503030ff087424 */ /* 0x000fe200078e00ff */
[----:B------:R0:W-:Y:S01]  /*45f0*/  STL.128 [R1+0xd10], R4 ;  /* 0x000d100401007387 */ /* 0x0001e20000100c00 */
[----:B------:R-:W-:-:S02]  /*4600*/  IMAD.MOV.U32 R9, RZ, RZ, 0x2030101 ;  /* 0x02030101ff097424 */ /* 0x000fc400078e00ff */
[----:B------:R-:W-:Y:S02]  /*4610*/  IMAD.MOV.U32 R11, RZ, RZ, 0x567d2b2b ;  /* 0x567d2b2bff0b7424 */ /* 0x000fe400078e00ff */
[----:B------:R-:W-:Y:S02]  /*4620*/  IMAD.MOV.U32 R14, RZ, RZ, 0x4de6abab ;  /* 0x4de6ababff0e7424 */ /* 0x000fe400078e00ff */
[----:B------:R-:W-:Y:S01]  /*4630*/  IMAD.MOV.U32 R15, RZ, RZ, -0x1365898a ;  /* 0xec9a7676ff0f7424 */ /* 0x000fe200078e00ff */
[----:B------:R2:W-:Y:S01]  /*4640*/  STL.128 [R1+0xd20], R8 ;  /* 0x000d200801007387 */ /* 0x0005e20000100c00 */
[----:B------:R-:W-:-:S03]  /*4650*/  IMAD.MOV.U32 R19, RZ, RZ, 0x162c3a16 ;  /* 0x162c3a16ff137424 */ /* 0x000fc600078e00ff */
[----:B------:R3:W-:Y:S01]  /*4660*/  STL.128 [R1+0xd30], R12 ;  /* 0x000d300c01007387 */ /* 0x0007e20000100c00 */
[----:B-1----:R-:W-:Y:S02]  /*4670*/  HFMA2 R22, -RZ, RZ, -0.0004141330718994140625, 7.27734375 ;  /* 0x8ec94747ff167431 */ /* 0x002fe400000001ff */
[----:B------:R-:W-:Y:S02]  /*4680*/  IMAD.MOV.U32 R20, RZ, RZ, -0x10ea0506 ;  /* 0xef15fafaff147424 */ /* 0x000fe400078e00ff */
[----:B0-----:R-:W-:Y:S01]  /*4690*/  IMAD.MOV.U32 R4, RZ, RZ, 0x41ecadad ;  /* 0x41ecadadff047424 */ /* 0x001fe200078e00ff */
[----:B------:R-:W-:Y:S01]  /*46a0*/  MOV R5, 0xb367d4d4 ;  /* 0xb367d4d400057802 */ /* 0x000fe20000000f00 */
[----:B------:R-:W-:Y:S01]  /*46b0*/  IMAD.MOV.U32 R6, RZ, RZ, 0x5ffda2a2 ;  /* 0x5ffda2a2ff067424 */ /* 0x000fe200078e00ff */
[----:B------:R0:W-:Y:S01]  /*46c0*/  STL.128 [R1+0xcf0], R16 ;  /* 0x000cf01001007387 */ /* 0x0001e20000100c00 */
[----:B------:R-:W-:Y:S02]  /*46d0*/  IMAD.MOV.U32 R7, RZ, RZ, 0x45eaafaf ;  /* 0x45eaafafff077424 */ /* 0x000fe400078e00ff */
[----:B------:R-:W-:-:S02]  /*46e0*/  IMAD.MOV.U32 R21, RZ, RZ, -0x4d14a6a7 ;  /* 0xb2eb5959ff157424 */ /* 0x000fc400078e00ff */
[----:B--2---:R-:W-:Y:S02]  /*46f0*/  HFMA2 R8, -RZ, RZ, 0.01512908935546875, -0.0045013427734375 ;  /* 0x23bf9c9cff087431 */ /* 0x004fe400000001ff */
[----:B------:R-:W-:Y:S01]  /*4700*/  IMAD.MOV.U32 R23, RZ, RZ, -0x4f40f10 ;  /* 0xfb0bf0f0ff177424 */ /* 0x000fe200078e00ff */
[----:B------:R-:W-:Y:S01]  /*4710*/  MOV R11, 0x9b5bc0c0 ;  /* 0x9b5bc0c0000b7802 */ /* 0x000fe20000000f00 */
[----:B------:R-:W-:Y:S02]  /*4720*/  IMAD.MOV.U32 R9, RZ, RZ, 0x53f7a4a4 ;  /* 0x53f7a4a4ff097424 */ /* 0x000fe400078e00ff */
[----:B---3--:R-:W-:Y:S02]  /*4730*/  HFMA2 R14, -RZ, RZ, 1.419921875, -0.000924587249755859375 ;  /* 0x3dae9393ff0e7431 */ /* 0x008fe400000001ff */
[----:B------:R-:W-:Y:S01]  /*4740*/  IMAD.MOV.U32 R10, RZ, RZ, -0x1b698d8e ;  /* 0xe4967272ff0a7424 */ /* 0x000fe200078e00ff */
[----:B------:R1:W-:Y:S01]  /*4750*/  STL.128 [R1+0xd60], R4 ;  /* 0x000d600401007387 */ /* 0x0003e20000100c00 */
[----:B------:R-:W-:-:S02]  /*4760*/  IMAD.MOV.U32 R12, RZ, RZ, 0x75c2b7b7 ;  /* 0x75c2b7b7ff0c7424 */ /* 0x000fc400078e00ff */
[----:B------:R-:W-:Y:S01]  /*4770*/  IMAD.MOV.U32 R13, RZ, RZ, -0x1ee30203 ;  /* 0xe11cfdfdff0d7424 */ /* 0x000fe200078e00ff */
[----:B------:R2:W-:Y:S01]  /*4780*/  STL.128 [R1+0xd50], R20 ;  /* 0x000d501401007387 */ /* 0x0005e20000100c00 */
[----:B0-----:R-:W-:Y:S01]  /*4790*/  MOV R16, 0x8f45caca ;  /* 0x8f45caca00107802 */ /* 0x001fe20000000f00 */
[----:B------:R-:W-:Y:S01]  /*47a0*/  IMAD.MOV.U32 R17, RZ, RZ, 0x1f9d8282 ;  /* 0x1f9d8282ff117424 */ /* 0x000fe200078e00ff */
[----:B------:R-:W-:Y:S01]  /*47b0*/  MOV R19, 0xfa877d7d ;  /* 0xfa877d7d00137802 */ /* 0x000fe20000000f00 */
[----:B------:R-:W-:Y:S01]  /*47c0*/  IMAD.MOV.U32 R18, RZ, RZ, -0x76bf3637 ;  /* 0x8940c9c9ff127424 */ /* 0x000fe200078e00ff */
[----:B------:R0:W-:Y:S01]  /*47d0*/  STL.128 [R1+0xd70], R8 ;  /* 0x000d700801007387 */ /* 0x0001e20000100c00 */
[----:B------:R-:W-:-:S03]  /*47e0*/  IMAD.MOV.U32 R15, RZ, RZ, 0x4c6a2626 ;  /* 0x4c6a2626ff0f7424 */ /* 0x000fc600078e00ff */
[----:B------:R3:W-:Y:S01]  /*47f0*/  STL.128 [R1+0xd40], R16 ;  /* 0x000d401001007387 */ /* 0x0007e20000100c00 */
[----:B-1----:R-:W-:-:S03]  /*4800*/  HFMA2 R6, -RZ, RZ, 809.5, 0.1622314453125 ;  /* 0x62533131ff067431 */ /* 0x002fc600000001ff */
[----:B------:R1:W-:Y:S01]  /*4810*/  STL.128 [R1+0xd80], R12 ;  /* 0x000d800c01007387 */ /* 0x0003e20000100c00 */
[----:B------:R-:W-:Y:S02]  /*4820*/  IMAD.MOV.U32 R4, RZ, RZ, -0x1d6c8e8f ;  /* 0xe2937171ff047424 */ /* 0x000fe400078e00ff */
[----:B--2---:R-:W-:Y:S02]  /*4830*/  HFMA2 R20, -RZ, RZ, 2232, 0.2626953125 ;  /* 0x685c3434ff147431 */ /* 0x004fe400000001ff */
[----:B------:R-:W-:Y:S01]  /*4840*/  IMAD.MOV.U32 R5, RZ, RZ, -0x548c2728 ;  /* 0xab73d8d8ff057424 */ /* 0x000fe200078e00ff */
[----:B------:R-:W-:Y:S01]  /*4850*/  MOV R23, 0xf908f1f1 ;  /* 0xf908f1f100177802 */ /* 0x000fe20000000f00 */
[----:B------:R-:W-:Y:S02]  /*4860*/  IMAD.MOV.U32 R7, RZ, RZ, 0x2a3f1515 ;  /* 0x2a3f1515ff077424 */ /* 0x000fe400078e00ff */
[----:B0-----:R-:W-:Y:S01]  /*4870*/  IMAD.MOV.U32 R8, RZ, RZ, 0x80c0404 ;  /* 0x080c0404ff087424 */ /* 0x001fe200078e00ff */
[----:B------:R-:W-:Y:S01]  /*4880*/  MOV R9, 0x9552c7c7 ;  /* 0x9552c7c700097802 */ /* 0x000fe20000000f00 */
[----:B------:R-:W-:Y:S01]  /*4890*/  IMAD.MOV.U32 R10, RZ, RZ, 0x46652323 ;  /* 0x46652323ff0a7424 */ /* 0x000fe200078e00ff */
[----:B------:R0:W-:Y:S01]  /*48a0*/  STL.128 [R1+0xdb0], R4 ;  /* 0x000db00401007387 */ /* 0x0001e20000100c00 */
[----:B---3--:R-:W-:Y:S01]  /*48b0*/  IMAD.MOV.U32 R16, RZ, RZ, 0x6c5a3636 ;  /* 0x6c5a3636ff107424 */ /* 0x008fe200078e00ff */
[----:B------:R-:W-:Y:S01]  /*48c0*/  MOV R17, 0x7e413f3f ;  /* 0x7e413f3f00117802 */ /* 0x000fe20000000f00 */
[----:B------:R-:W-:-:S02]  /*48d0*/  IMAD.MOV.U32 R18, RZ, RZ, -0xafd0809 ;  /* 0xf502f7f7ff127424 */ /* 0x000fc400078e00ff */
[----:B------:R-:W-:Y:S02]  /*48e0*/  IMAD.MOV.U32 R19, RZ, RZ, -0x7cb03334 ;  /* 0x834fccccff137424 */ /* 0x000fe400078e00ff */
[----:B-1----:R-:W-:Y:S02]  /*48f0*/  HFMA2 R12, -RZ, RZ, 0.1298828125, 0.0019989013671875 ;  /* 0x30281818ff0c7431 */ /* 0x002fe400000001ff */
        /* <DEDUP_REMOVED lines=8> */
[----:B0-----:R-:W-:Y:S02]  /*4980*/  HFMA2 R4, -RZ, RZ, 0.000745296478271484375, 0.00015366077423095703125 ;  /* 0x121b0909ff047431 */ /* 0x001fe400000001ff */
[----:B------:R-:W-:Y:S01]  /*4990*/  IMAD.MOV.U32 R5, RZ, RZ, 0x1d9e8383 ;  /* 0x1d9e8383ff057424 */ /* 0x000fe200078e00ff */
[----:B------:R0:W-:Y:S01]  /*49a0*/  STL.128 [R1+0xda0], R20 ;  /* 0x000da01401007387 */ /* 0x0001e20000100c00 */
[----:B------:R-:W-:Y:S01]  /*49b0*/  IMAD.MOV.U32 R6, RZ, RZ, 0x58742c2c ;  /* 0x58742c2cff067424 */ /* 0x000fe200078e00ff */
[----:B------:R-:W-:Y:S02]  /*49c0*/  MOV R7, 0x342e1a1a ;  /* 0x342e1a1a00077802 */ /* 0x000fe40000000f00 */
[----:B------:R3:W-:Y:S01]  /*49d0*/  STL.128 [R1+0xdd0], R12 ;  /* 0x000dd00c01007387 */ /* 0x0007e20000100c00 */
[----:B-1----:R-:W-:Y:S02]  /*49e0*/  HFMA2 R18, -RZ, RZ, 0.0037136077880859375, -7.62939453125e-06 ;  /* 0x1b9b8080ff127431 */ /* 0x002fe400000001ff */
[----:B------:R-:W-:Y:S01]  /*49f0*/  IMAD.MOV.U32 R16, RZ, RZ, 0xe090707 ;  /* 0x0e090707ff107424 */ /* 0x000fe200078e00ff */
[----:B------:R1:W-:Y:S01]  /*4a00*/  STL.128 [R1+0xe00], R4 ;  /* 0x000e000401007387 */ /* 0x0003e20000100c00 */
[----:B------:R-:W-:-:S02]  /*4a10*/  IMAD.MOV.U32 R17, RZ, RZ, 0x24361212 ;  /* 0x24361212ff117424 */ /* 0x000fc400078e00ff */
[----:B--2---:R-:W-:Y:S02]  /*4a20*/  HFMA2 R10, -RZ, RZ, -0.30810546875, 203.25 ;  /* 0xb4ee5a5aff0a7431 */ /* 0x004fe400000001ff */
[----:B------:R-:W-:Y:S02]  /*4a30*/  IMAD.MOV.U32 R19, RZ, RZ, -0x20c21d1e ;  /* 0xdf3de2e2ff137424 */ /* 0x000fe400078e00ff */
[----:B------:R-:W-:Y:S01]  /*4a40*/  IMAD.MOV.U32 R8, RZ, RZ, 0x362d1b1b ;  /* 0x362d1b1bff087424 */ /* 0x000fe200078e00ff */
[----:B0-----:R-:W-:Y:S01]  /*4a50*/  MOV R21, 0x4e692727 ;  /* 0x4e69272700157802 */ /* 0x001fe20000000f00 */
[----:B------:R-:W-:Y:S01]  /*4a60*/  IMAD.MOV.U32 R20, RZ, RZ, -0x32d91415 ;  /* 0xcd26ebebff147424 */ /* 0x000fe200078e00ff */
[----:B------:R0:W-:Y:S01]  /*4a70*/  STL.128 [R1+0xde0], R16 ;  /* 0x000de01001007387 */ /* 0x0001e20000100c00 */
[----:B------:R-:W-:Y:S01]  /*4a80*/  IMAD.MOV.U32 R22, RZ, RZ, 0x7fcdb2b2 ;  /* 0x7fcdb2b2ff167424 */ /* 0x000fe200078e00ff */
[----:B---3--:R-:W-:Y:S01]  /*4a90*/  MOV R13, 0x764d3b3b ;  /* 0x764d3b3b000d7802 */ /* 0x008fe20000000f00 */
[----:B------:R-:W-:-:S02]  /*4aa0*/  IMAD.MOV.U32 R23, RZ, RZ, -0x15608a8b ;  /* 0xea9f7575ff177424 */ /* 0x000fc400078e00ff */
[----:B------:R-:W-:Y:S02]  /*4ab0*/  IMAD.MOV.U32 R9, RZ, RZ, -0x234d9192 ;  /* 0xdcb26e6eff097424 */ /* 0x000fe400078e00ff */
[----:B------:R-:W-:Y:S01]  /*4ac0*/  IMAD.MOV.U32 R11, RZ, RZ, 0x5bfba0a0 ;  /* 0x5bfba0a0ff0b7424 */ /* 0x000fe200078e00ff */
[----:B------:R2:W-:Y:S01]  /*4ad0*/  STL.128 [R1+0xdf0], R20 ;  /* 0x000df01401007387 */ /* 0x0005e20000100c00 */
[----:B------:R-:W-:Y:S01]  /*4ae0*/  IMAD.MOV.U32 R12, RZ, RZ, -0x5b09adae ;  /* 0xa4f65252ff0c7424 */ /* 0x000fe200078e00ff */
[----:B-1----:R-:W-:Y:S01]  /*4af0*/  MOV R5, 0xe31ffcfc ;  /* 0xe31ffcfc00057802 */ /* 0x002fe20000000f00 */
[----:B------:R-:W-:Y:S01]  /*4b00*/  IMAD.MOV.U32 R14, RZ, RZ, -0x489e292a ;  /* 0xb761d6d6ff0e7424 */ /* 0x000fe200078e00ff */
[----:B------:R1:W-:Y:S01]  /*4b10*/  STL.128 [R1+0xe10], R8 ;  /* 0x000e100801007387 */ /* 0x0003e20000100c00 */
[----:B------:R-:W-:Y:S02]  /*4b20*/  IMAD.MOV.U32 R15, RZ, RZ, 0x7dceb3b3 ;  /* 0x7dceb3b3ff0f7424 */ /* 0x000fe400078e00ff */
[----:B------:R-:W-:-:S02]  /*4b30*/  IMAD.MOV.U32 R4, RZ, RZ, 0x40602020 ;  /* 0x40602020ff047424 */ /* 0x000fc400078e00ff */
[----:B0-----:R-:W-:Y:S02]  /*4b40*/  HFMA2 R16, -RZ, RZ, 51.84375, 0.040313720703125 ;  /* 0x527b2929ff107431 */ /* 0x001fe400000001ff */
[----:B------:R-:W-:Y:S01]  /*4b50*/  IMAD.MOV.U32 R6, RZ, RZ, 0x79c8b1b1 ;  /* 0x79c8b1b1ff067424 */ /* 0x000fe200078e00ff */
[----:B------:R0:W-:Y:S01]  /*4b60*/  STL.128 [R1+0xe20], R12 ;  /* 0x000e200c01007387 */ /* 0x0001e20000100c00 */
[----:B------:R-:W-:Y:S01]  /*4b70*/  IMAD.MOV.U32 R7, RZ, RZ, -0x4912a4a5 ;  /* 0xb6ed5b5bff077424 */ /* 0x000fe200078e00ff */
[----:B------:R-:W-:Y:S01]  /*4b80*/  MOV R19, 0x13978484 ;  /* 0x1397848400137802 */ /* 0x000fe20000000f00 */
[----:B------:R-:W-:Y:S02]  /*4b90*/  IMAD.MOV.U32 R17, RZ, RZ, -0x22c11c1d ;  /* 0xdd3ee3e3ff117424 */ /* 0x000fe400078e00ff */
[----:B------:R-:W-:Y:S02]  /*4ba0*/  IMAD.MOV.U32 R18, RZ, RZ, 0x5e712f2f ;  /* 0x5e712f2fff127424 */ /* 0x000fe400078e00ff */
[----:B--2---:R-:W-:-:S02]  /*4bb0*/  HFMA2 R23, -RZ, RZ, -2.5859375, -6068 ;  /* 0xc12cededff177431 */ /* 0x004fc400000001ff */
[----:B------:R-:W-:Y:S01]  /*4bc0*/  IMAD.MOV.U32 R20, RZ, RZ, -0x590aacad ;  /* 0xa6f55353ff147424 */ /* 0x000fe200078e00ff */
[----:B------:R2:W-:Y:S01]  /*4bd0*/  STL.128 [R1+0xe50], R4 ;  /* 0x000e500401007387 */ /* 0x0005e20000100c00 */
[----:B------:R-:W-:Y:S02]  /*4be0*/  IMAD.MOV.U32 R21, RZ, RZ, -0x46972e2f ;  /* 0xb968d1d1ff157424 */ /* 0x000fe400078e00ff */
[----:B-1----:R-:W-:Y:S02]  /*4bf0*/  HFMA2 R8, -RZ, RZ, -75.875, 3284 ;  /* 0xd4be6a6aff087431 */ /* 0x002fe400000001ff */
[----:B------:R-:W-:Y:S01]  /*4c00*/  IMAD.MOV.U32 R22, RZ, RZ, RZ ;  /* 0x000000ffff167224 */ /* 0x000fe200078e00ff */
[----:B------:R-:W-:Y:S01]  /*4c10*/  MOV R11, 0x724b3939 ;  /* 0x724b3939000b7802 */ /* 0x000fe20000000f00 */
[----:B------:R-:W-:Y:S01]  /*4c20*/  IMAD.MOV.U32 R9, RZ, RZ, -0x72b93435 ;  /* 0x8d46cbcbff097424 */ /* 0x000fe200078e00ff */
[----:B------:R1:W-:Y:S01]  /*4c30*/  STL.128 [R1+0xe30], R16 ;  /* 0x000e301001007387 */ /* 0x0003e20000100c00 */
[----:B------:R-:W-:-:S02]  /*4c40*/  IMAD.MOV.U32 R10, RZ, RZ, 0x67d9bebe ;  /* 0x67d9bebeff0a7424 */ /* 0x000fc400078e00ff */
[----:B0-----:R-:W-:Y:S02]  /*4c50*/  HFMA2 R14, -RZ, RZ, -0.1533203125, 139 ;  /* 0xb0e85858ff0e7431 */ /* 0x001fe400000001ff */
[----:B------:R-:W-:Y:S01]  /*4c60*/  IMAD.MOV.U32 R12, RZ, RZ, -0x6b21b5b6 ;  /* 0x94de4a4aff0c7424 */ /* 0x000fe200078e00ff */
[----:B------:R0:W-:Y:S01]  /*4c70*/  STL.128 [R1+0xe40], R20 ;  /* 0x000e401401007387 */ /* 0x0001e20000100c00 */
[----:B------:R-:W-:Y:S02]  /*4c80*/  IMAD.MOV.U32 R13, RZ, RZ, -0x672bb3b4 ;  /* 0x98d44c4cff0d7424 */ /* 0x000fe400078e00ff */
[----:B------:R-:W-:Y:S01]  /*4c90*/  IMAD.MOV.U32 R15, RZ, RZ, -0x7ab53031 ;  /* 0x854acfcfff0f7424 */ /* 0x000fe200078e00ff */
[----:B------:R3:W-:Y:S01]  /*4ca0*/  STL.128 [R1+0xe60], R8 ;  /* 0x000e600801007387 */ /* 0x0007e20000100c00 */
[----:B--2---:R-:W-:Y:S02]  /*4cb0*/  HFMA2 R6, -RZ, RZ, 6.139278411865234375e-05, 3.063678741455078125e-05 ;  /* 0x04060202ff067431 */ /* 0x004fe400000001ff */
[----:B------:R-:W-:Y:S01]  /*4cc0*/  IMAD.MOV.U32 R4, RZ, RZ, -0x7530babb ;  /* 0x8acf4545ff047424 */ /* 0x000fe200078e00ff */
[----:B------:R2:W-:Y:S01]  /*4cd0*/  STL.128 [R1+0xe70], R12 ;  /* 0x000e700c01007387 */ /* 0x0005e20000100c00 */
[----:B------:R-:W-:-:S02]  /*4ce0*/  IMAD.MOV.U32 R5, RZ, RZ, -0x16ef0607 ;  /* 0xe910f9f9ff057424 */ /* 0x000fc400078e00ff */
[----:B------:R-:W-:Y:S01]  /*4cf0*/  IMAD.MOV.U32 R7, RZ, RZ, -0x17e8081 ;  /* 0xfe817f7fff077424 */ /* 0x000fe200078e00ff */
[----:B-1----:R-:W-:Y:S01]  /*4d00*/  MOV R17, 0xc52aefef ;  /* 0xc52aefef00117802 */ /* 0x002fe20000000f00 */
[----:B------:R-:W-:Y:S02]  /*4d10*/  IMAD.MOV.U32 R16, RZ, RZ, -0x44942f30 ;  /* 0xbb6bd0d0ff107424 */ /* 0x000fe400078e00ff */
[----:B------:R-:W-:Y:S02]  /*4d20*/  IMAD.MOV.U32 R18, RZ, RZ, 0x4fe5aaaa ;  /* 0x4fe5aaaaff127424 */ /* 0x000fe400078e00ff */
[----:B0-----:R-:W-:Y:S02]  /*4d30*/  HFMA2 R20, -RZ, RZ, -0.00010329484939575195312, 3.630859375 ;  /* 0x86c54343ff147431 */ /* 0x001fe400000001ff */
[----:B------:R-:W-:Y:S01]  /*4d40*/  IMAD.MOV.U32 R19, RZ, RZ, -0x12e90405 ;  /* 0xed16fbfbff137424 */ /* 0x000fe200078e00ff */
[----:B------:R-:W-:Y:S01]  /*4d50*/  MOV R23, 0x11948585 ;  /* 0x1194858500177802 */ /* 0x000fe20000000f00 */
[----:B------:R-:W-:Y:S01]  /*4d60*/  IMAD.MOV.U32 R21, RZ, RZ, -0x6528b2b3 ;  /* 0x9ad74d4dff157424 */ /* 0x000fe200078e00ff */
[----:B---3--:R-:W-:Y:S01]  /*4d70*/  MOV R9, 0x78443c3c ;  /* 0x78443c3c00097802 */ /* 0x008fe20000000f00 */
[----:B------:R-:W-:Y:S01]  /*4d80*/  IMAD.MOV.U32 R8, RZ, RZ, -0x5f0fafb0 ;  /* 0xa0f05050ff087424 */ /* 0x000fe200078e00ff */
[----:B------:R0:W-:Y:S01]  /*4d90*/  STL.128 [R1+0xe80], R16 ;  /* 0x000e801001007387 */ /* 0x0001e20000100c00 */
[----:B------:R-:W-:-:S02]  /*4da0*/  IMAD.MOV.U32 R10, RZ, RZ, 0x25ba9f9f ;  /* 0x25ba9f9fff0a7424 */ /* 0x000fc400078e00ff */
[----:B--2---:R-:W-:Y:S02]  /*4db0*/  HFMA2 R12, -RZ, RZ, -0.01357269287109375, 42.53125 ;  /* 0xa2f35151ff0c7431 */ /* 0x004fe400000001ff */
[----:B------:R-:W-:Y:S01]  /*4dc0*/  IMAD.MOV.U32 R11, RZ, RZ, 0x4be3a8a8 ;  /* 0x4be3a8a8ff0b7424 */ /* 0x000fe200078e00ff */
[----:B------:R-:W-:Y:S01]  /*4dd0*/  MOV R15, 0x58a8f8f ;  /* 0x058a8f8f000f7802 */ /* 0x000fe20000000f00 */
[----:B------:R-:W-:Y:S01]  /*4de0*/  IMAD.MOV.U32 R22, RZ, RZ, 0x66553333 ;  /* 0x66553333ff167424 */ /* 0x000fe200078e00ff */
[----:B------:R1:W-:Y:S01]  /*4df0*/  STL.128 [R1+0xea0], R4 ;  /* 0x000ea00401007387 */ /* 0x0003e20000100c00 */
[----:B------:R-:W-:Y:S02]  /*4e00*/  IMAD.MOV.U32 R13, RZ, RZ, 0x5dfea3a3 ;  /* 0x5dfea3a3ff0d7424 */ /* 0x000fe400078e00ff */
[----:B------:R-:W-:Y:S01]  /*4e10*/  IMAD.MOV.U32 R14, RZ, RZ, -0x7f3fbfc0 ;  /* 0x80c04040ff0e7424 */ /* 0x000fe200078e00ff */
[----:B------:R2:W-:Y:S04]  /*4e20*/  STL.128 [R1+0xeb0], R8 ;  /* 0x000eb00801007387 */ /* 0x0005e80000100c00 */
[----:B------:R3:W-:Y:S01]  /*4e30*/  STL.128 [R1+0xe90], R20 ;  /* 0x000e901401007387 */ /* 0x0007e20000100c00 */
[----:B0-----:R-:W-:-:S02]  /*4e40*/  HFMA2 R18, -RZ, RZ, 8768, 0.52734375 ;  /* 0x70483838ff127431 */ /* 0x001fc400000001ff */
[----:B------:R-:W-:Y:S01]  /*4e50*/  IMAD.MOV.U32 R16, RZ, RZ, 0x3fad9292 ;  /* 0x3fad9292ff107424 */ /* 0x000fe200078e00ff */
[----:B------:R0:W-:Y:S01]  /*4e60*/  STL.128 [R1+0xec0], R12 ;  /* 0x000ec00c01007387 */ /* 0x0001e20000100c00 */
[----:B------:R-:W-:Y:S02]  /*4e70*/  IMAD.MOV.U32 R17, RZ, RZ, 0x21bc9d9d ;  /* 0x21bc9d9dff117424 */ /* 0x000fe400078e00ff */
[----:B------:R-:W-:Y:S02]  /*4e80*/  IMAD.MOV.U32 R19, RZ, RZ, -0xefb0a0b ;  /* 0xf104f5f5ff137424 */ /* 0x000fe400078e00ff */
[----:B-1----:R-:W-:Y:S02]  /*4e90*/  HFMA2 R4, -RZ, RZ, 0.0081787109375, 0.00049591064453125 ;  /* 0x20301010ff047431 */ /* 0x002fe400000001ff */
[----:B------:R-:W-:Y:S01]  /*4ea0*/  IMAD.MOV.U32 R5, RZ, RZ, -0x1ae50001 ;  /* 0xe51affffff057424 */ /* 0x000fe200078e00ff */
[----:B------:R-:W-:Y:S01]  /*4eb0*/  MOV R7, 0xbf6dd2d2 ;  /* 0xbf6dd2d200077802 */ /* 0x000fe20000000f00 */
[----:B------:R-:W-:-:S02]  /*4ec0*/  IMAD.MOV.U32 R6, RZ, RZ, -0x2f10c0d ;  /* 0xfd0ef3f3ff067424 */ /* 0x000fc400078e00ff */
[----:B--2---:R-:W-:Y:S02]  /*4ed0*/  HFMA2 R10, -RZ, RZ, 0.0242462158203125, 0.000863552093505859375 ;  /* 0x26351313ff0a7431 */ /* 0x004fe400000001ff */
[----:B------:R-:W-:Y:S01]  /*4ee0*/  IMAD.MOV.U32 R8, RZ, RZ, -0x7eb33233 ;  /* 0x814ccdcdff087424 */ /* 0x000fe200078e00ff */
[----:B------:R1:W-:Y:S01]  /*4ef0*/  STL.128 [R1+0xed0], R16 ;  /* 0x000ed01001007387 */ /* 0x0003e20000100c00 */
[----:B------:R-:W-:Y:S01]  /*4f00*/  IMAD.MOV.U32 R9, RZ, RZ, 0x18140c0c ;  /* 0x18140c0cff097424 */ /* 0x000fe200078e00ff */
[----:B---3--:R-:W-:Y:S01]  /*4f10*/  MOV R21, 0x77c1b6b6 ;  /* 0x77c1b6b600157802 */ /* 0x008fe20000000f00 */
[----:B------:R-:W-:Y:S01]  /*4f20*/  IMAD.MOV.U32 R20, RZ, RZ, 0x63dfbcbc ;  /* 0x63dfbcbcff147424 */ /* 0x000fe200078e00ff */
[----:B------:R2:W-:Y:S01]  /*4f30*/  STL.128 [R1+0xef0], R4 ;  /* 0x000ef00401007387 */ /* 0x0005e20000100c00 */
[----:B------:R-:W-:Y:S01]  /*4f40*/  IMAD.MOV.U32 R22, RZ, RZ, -0x508a2526 ;  /* 0xaf75dadaff167424 */ /* 0x000fe200078e00ff */
[----:B0-----:R-:W-:Y:S01]  /*4f50*/  MOV R13, 0x35a29797 ;  /* 0x35a29797000d7802 */ /* 0x001fe20000000f00 */
[----:B------:R-:W-:-:S02]  /*4f60*/  IMAD.MOV.U32 R23, RZ, RZ, 0x42632121 ;  /* 0x42632121ff177424 */ /* 0x000fc400078e00ff */
[----:B------:R-:W-:Y:S02]  /*4f70*/  IMAD.MOV.U32 R11, RZ, RZ, -0x3cd01314 ;  /* 0xc32fececff0b7424 */ /* 0x000fe400078e00ff */
[----:B------:R-:W-:Y:S01]  /*4f80*/  IMAD.MOV.U32 R12, RZ, RZ, -0x411ea0a1 ;  /* 0xbee15f5fff0c7424 */ /* 0x000fe200078e00ff */
[----:B------:R0:W-:Y:S01]  /*4f90*/  STL.128 [R1+0xee0], R20 ;  /* 0x000ee01401007387 */ /* 0x0001e20000100c00 */
[----:B------:R-:W-:Y:S02]  /*4fa0*/  IMAD.MOV.U32 R14, RZ, RZ, -0x7733bbbc ;  /* 0x88cc4444ff0e7424 */ /* 0x000fe400078e00ff */
[----:B------:R-:W-:Y:S01]  /*4fb0*/  IMAD.MOV.U32 R15, RZ, RZ, 0x2e391717 ;  /* 0x2e391717ff0f7424 */ /* 0x000fe200078e00ff */
[----:B------:R3:W-:Y:S01]  /*4fc0*/  STL.128 [R1+0xf00], R8 ;  /* 0x000f000801007387 */ /* 0x0007e20000100c00 */
[----:B-1----:R-:W-:Y:S02]  /*4fd0*/  HFMA2 R16, -RZ, RZ, -0.000895977020263671875, -4.765625 ;  /* 0x9357c4c4ff107431 */ /* 0x002fe400000001ff */
[----:B------:R-:W-:Y:S01]  /*4fe0*/  IMAD.MOV.U32 R17, RZ, RZ, 0x55f2a7a7 ;  /* 0x55f2a7a7ff117424 */ /* 0x000fe200078e00ff */
[----:B------:R-:W-:Y:S01]  /*4ff0*/  MOV R19, 0x7a473d3d ;  /* 0x7a473d3d00137802 */ /* 0x000fe20000000f00 */
[----:B------:R1:W-:Y:S01]  /*5000*/  STL.128 [R1+0xf10], R12 ;  /* 0x000f100c01007387 */ /* 0x0003e20000100c00 */
[----:B--2---:R-:W-:Y:S01]  /*5010*/  IMAD.MOV.U32 R4, RZ, RZ, -0x3f5f9fa0 ;  /* 0xc0a06060ff047424 */ /* 0x004fe200078e00ff */
[----:B------:R-:W-:Y:S01]  /*5020*/  MOV R5, 0x19988181 ;  /* 0x1998818100057802 */ /* 0x000fe20000000f00 */
[----:B------:R-:W-:-:S02]  /*5030*/  IMAD.MOV.U32 R6, RZ, RZ, -0x612eb0b1 ;  /* 0x9ed14f4fff067424 */ /* 0x000fc400078e00ff */
[----:B------:R-:W-:Y:S02]  /*5040*/  IMAD.MOV.U32 R7, RZ, RZ, -0x5c802324 ;  /* 0xa37fdcdcff077424 */ /* 0x000fe400078e00ff */
[----:B------:R-:W-:Y:S02]  /*5050*/  IMAD.MOV.U32 R18, RZ, RZ, -0x37d8182 ;  /* 0xfc827e7eff127424 */ /* 0x000fe400078e00ff */
[----:B0-----:R-:W-:Y:S02]  /*5060*/  HFMA2 R22, -RZ, RZ, 0.1927490234375, 0.0024890899658203125 ;  /* 0x322b1919ff167431 */ /* 0x001fe400000001ff */
[----:B------:R-:W-:Y:S01]  /*5070*/  IMAD.MOV.U32 R20, RZ, RZ, -0x37539b9c ;  /* 0xc8ac6464ff147424 */ /* 0x000fe200078e00ff */
[----:B------:R0:W-:Y:S01]  /*5080*/  STL.128 [R1+0xf40], R4 ;  /* 0x000f400401007387 */ /* 0x0001e20000100c00 */
[----:B------:R-:W-:Y:S02]  /*5090*/  IMAD.MOV.U32 R21, RZ, RZ, -0x4518a2a3 ;  /* 0xbae75d5dff157424 */ /* 0x000fe400078e00ff */
[----:B---3--:R-:W-:-:S02]  /*50a0*/  HFMA2 R8, -RZ, RZ, 4.3984375, 0.0119781494140625 ;  /* 0x44662222ff087431 */ /* 0x008fc400000001ff */
[----:B------:R-:W-:Y:S01]  /*50b0*/  IMAD.MOV.U32 R23, RZ, RZ, -0x196a8c8d ;  /* 0xe6957373ff177424 */ /* 0x000fe200078e00ff */
[----:B------:R-:W-:Y:S01]  /*50c0*/  MOV R11, 0xb838888 ;  /* 0x0b838888000b7802 */ /* 0x000fe20000000f00 */
[----:B------:R-:W-:Y:S02]  /*50d0*/  IMAD.MOV.U32 R9, RZ, RZ, 0x547e2a2a ;  /* 0x547e2a2aff097424 */ /* 0x000fe400078e00ff */
[----:B-1----:R-:W-:Y:S02]  /*50e0*/  HFMA2 R14, -RZ, RZ, 4006, -0.58984375 ;  /* 0x6bd3b8b8ff0e7431 */ /* 0x002fe400000001ff */
[----:B------:R-:W-:Y:S01]  /*50f0*/  IMAD.MOV.U32 R10, RZ, RZ, 0x3bab9090 ;  /* 0x3bab9090ff0a7424 */ /* 0x000fe200078e00ff */
[----:B------:R1:W-:Y:S01]  /*5100*/  STL.128 [R1+0xf20], R16 ;  /* 0x000f201001007387 */ /* 0x0003e20000100c00 */
[----:B------:R-:W-:Y:S02]  /*5110*/  IMAD.MOV.U32 R12, RZ, RZ, -0x7335b9ba ;  /* 0x8cca4646ff0c7424 */ /* 0x000fe400078e00ff */
[----:B------:R-:W-:Y:S01]  /*5120*/  IMAD.MOV.U32 R13, RZ, RZ, -0x38d61112 ;  /* 0xc729eeeeff0d7424 */ /* 0x000fe200078e00ff */
[----:B------:R2:W-:Y:S01]  /*5130*/  STL.128 [R1+0xf30], R20 ;  /* 0x000f301401007387 */ /* 0x0005e20000100c00 */
[----:B------:R-:W-:-:S02]  /*5140*/  IMAD.MOV.U32 R15, RZ, RZ, 0x283c1414 ;  /* 0x283c1414ff0f7424 */ /* 0x000fc400078e00ff */
[----:B0-----:R-:W-:Y:S01]  /*5150*/  HFMA2 R6, -RZ, RZ, 8.84375, 0.01617431640625 ;  /* 0x486c2424ff067431 */ /* 0x001fe200000001ff */
[----:B------:R0:W-:Y:S01]  /*5160*/  STL.128 [R1+0xf50], R8 ;  /* 0x000f500801007387 */ /* 0x0001e20000100c00 */
[----:B------:R-:W-:Y:S02]  /*5170*/  IMAD.MOV.U32 R4, RZ, RZ, -0x6d24b6b7 ;  /* 0x92db4949ff047424 */ /* 0x000fe400078e00ff */
[----:B------:R-:W-:Y:S01]  /*5180*/  IMAD.MOV.U32 R5, RZ, RZ, 0xc0a0606 ;  /* 0x0c0a0606ff057424 */ /* 0x000fe200078e00ff */
[----:B------:R3:W-:Y:S01]  /*5190*/  STL.128 [R1+0xf60], R12 ;  /* 0x000f600c01007387 */ /* 0x0007e20000100c00 */
[----:B------:R-:W-:Y:S02]  /*51a0*/  IMAD.MOV.U32 R7, RZ, RZ, -0x471ba3a4 ;  /* 0xb8e45c5cff077424 */ /* 0x000fe400078e00ff */
[----:B-1----:R-:W-:Y:S01]  /*51b0*/  IMAD.MOV.U32 R16, RZ, RZ, -0x58862122 ;  /* 0xa779dedeff107424 */ /* 0x002fe200078e00ff */
[----:B------:R-:W-:Y:S01]  /*51c0*/  MOV R17, 0xbce25e5e ;  /* 0xbce25e5e00117802 */ /* 0x000fe20000000f00 */
[----:B------:R-:W-:Y:S01]  /*51d0*/  IMAD.MOV.U32 R18, RZ, RZ, 0x161d0b0b ;  /* 0x161d0b0bff127424 */ /* 0x000fe200078e00ff */
[----:B------:R1:W-:Y:S01]  /*51e0*/  STL.128 [R1+0xf90], R4 ;  /* 0x000f900401007387 */ /* 0x0003e20000100c00 */
[----:B------:R-:W-:-:S02]  /*51f0*/  IMAD.MOV.U32 R19, RZ, RZ, -0x52892425 ;  /* 0xad76dbdbff137424 */ /* 0x000fc400078e00ff */
[----:B--2---:R-:W-:Y:S02]  /*5200*/  HFMA2 R20, -RZ, RZ, -231.375, -624 ;  /* 0xdb3be0e0ff147431 */ /* 0x004fe400000001ff */
[----:B------:R-:W-:Y:S01]  /*5210*/  IMAD.MOV.U32 R21, RZ, RZ, 0x64563232 ;  /* 0x64563232ff157424 */ /* 0x000fe200078e00ff */
[----:B------:R-:W-:Y:S01]  /*5220*/  MOV R23, 0x141e0a0a ;  /* 0x141e0a0a00177802 */ /* 0x000fe20000000f00 */
[----:B------:R-:W-:Y:S01]  /*5230*/  IMAD.MOV.U32 R22, RZ, RZ, 0x744e3a3a ;  /* 0x744e3a3aff167424 */ /* 0x000fe200078e00ff */
[----:B0-----:R-:W-:Y:S01]  /*5240*/  MOV R9, 0xbd6ed3d3 ;  /* 0xbd6ed3d300097802 */ /* 0x001fe20000000f00 */
[----:B------:R-:W-:Y:S01]  /*5250*/  IMAD.MOV.U32 R8, RZ, RZ, -0x60a23d3e ;  /* 0x9f5dc2c2ff087424 */ /* 0x000fe200078e00ff */
[----:B------:R0:W-:Y:S01]  /*5260*/  STL.128 [R1+0xf70], R16 ;  /* 0x000f701001007387 */ /* 0x0001e20000100c00 */
[----:B------:R-:W-:Y:S02]  /*5270*/  IMAD.MOV.U32 R10, RZ, RZ, 0x43efacac ;  /* 0x43efacacff0a7424 */ /* 0x000fe400078e00ff */
[----:B---3--:R-:W-:-:S02]  /*5280*/  HFMA2 R12, -RZ, RZ, 0.70703125, -0.000679492950439453125 ;  /* 0x39a89191ff0c7431 */ /* 0x008fc400000001ff */
[----:B------:R-:W-:Y:S01]  /*5290*/  IMAD.MOV.U32 R11, RZ, RZ, -0x3b599d9e ;  /* 0xc4a66262ff0b7424 */ /* 0x000fe200078e00ff */
[----:B------:R-:W-:Y:S01]  /*52a0*/  MOV R15, 0xf28b7979 ;  /* 0xf28b7979000f7802 */ /* 0x000fe20000000f00 */
[----:B------:R-:W-:Y:S01]  /*52b0*/  IMAD.MOV.U32 R13, RZ, RZ, 0x31a49595 ;  /* 0x31a49595ff0d7424 */ /* 0x000fe200078e00ff */
[----:B------:R2:W-:Y:S01]  /*52c0*/  STL.128 [R1+0xf80], R20 ;  /* 0x000f801401007387 */ /* 0x0005e20000100c00 */
[----:B------:R-:W-:Y:S02]  /*52d0*/  IMAD.MOV.U32 R14, RZ, RZ, -0x2cc81b1c ;  /* 0xd337e4e4ff0e7424 */ /* 0x000fe400078e00ff */
[----:B-1----:R-:W-:Y:S02]  /*52e0*/  HFMA2 R4, -RZ, RZ, -150.5, 4528 ;  /* 0xd8b46c6cff047431 */ /* 0x002fe400000001ff */
[----:B------:R-:W-:Y:S01]  /*52f0*/  IMAD.MOV.U32 R5, RZ, RZ, -0x5305a9aa ;  /* 0xacfa5656ff057424 */ /* 0x000fe200078e00ff */
[----:B------:R1:W-:Y:S01]  /*5300*/  STL.128 [R1+0xfa0], R8 ;  /* 0x000fa00801007387 */ /* 0x0003e20000100c00 */
[----:B------:R-:W-:Y:S01]  /*5310*/  IMAD.MOV.U32 R6, RZ, RZ, -0xcf80b0c ;  /* 0xf307f4f4ff067424 */ /* 0x000fe200078e00ff */
[----:B------:R-:W-:-:S02]  /*5320*/  MOV R7, 0xcf25eaea ;  /* 0xcf25eaea00077802 */ /* 0x000fc40000000f00 */
[----:B------:R3:W-:Y:S01]  /*5330*/  STL.128 [R1+0xfb0], R12 ;  /* 0x000fb00c01007387 */ /* 0x0007e20000100c00 */
[----:B0-----:R-:W-:Y:S02]  /*5340*/  HFMA2 R18, -RZ, RZ, 6500, 0.450927734375 ;  /* 0x6e593737ff127431 */ /* 0x001fe400000001ff */
[----:B------:R-:W-:Y:S01]  /*5350*/  IMAD.MOV.U32 R16, RZ, RZ, -0x2acd1819 ;  /* 0xd532e7e7ff107424 */ /* 0x000fe200078e00ff */
[----:B------:R0:W-:Y:S01]  /*5360*/  STL.128 [R1+0xfe0], R4 ;  /* 0x000fe00401007387 */ /* 0x0001e20000100c00 */
[----:B------:R-:W-:Y:S02]  /*5370*/  IMAD.MOV.U32 R17, RZ, RZ, -0x74bc3738 ;  /* 0x8b43c8c8ff117424 */ /* 0x000fe400078e00ff */
[----:B------:R-:W-:Y:S01]  /*5380*/  IMAD.MOV.U32 R19, RZ, RZ, -0x25489293 ;  /* 0xdab76d6dff137424 */ /* 0x000fe200078e00ff */
[----:B--2---:R-:W-:Y:S01]  /*5390*/  MOV R21, 0xb164d5d5 ;  /* 0xb164d5d500157802 */ /* 0x004fe20000000f00 */
[----:B------:R-:W-:Y:S02]  /*53a0*/  IMAD.MOV.U32 R20, RZ, RZ, 0x18c8d8d ;  /* 0x018c8d8dff147424 */ /* 0x000fe400078e00ff */
[----:B------:R-:W-:-:S02]  /*53b0*/  IMAD.MOV.U32 R22, RZ, RZ, -0x632db1b2 ;  /* 0x9cd24e4eff167424 */ /* 0x000fc400078e00ff */
[----:B-1----:R-:W-:Y:S02]  /*53c0*/  HFMA2 R10, -RZ, RZ, 7.91015625, -0.1043701171875 ;  /* 0x47e9aeaeff0a7431 */ /* 0x002fe400000001ff */
[----:B------:R-:W-:Y:S01]  /*53d0*/  IMAD.MOV.U32 R23, RZ, RZ, 0x49e0a9a9 ;  /* 0x49e0a9a9ff177424 */ /* 0x000fe200078e00ff */
[----:B------:R1:W-:Y:S01]  /*53e0*/  STL.128 [R1+0xfc0], R16 ;  /* 0x000fc01001007387 */ /* 0x0003e20000100c00 */
[----:B------:R-:W-:Y:S01]  /*53f0*/  IMAD.MOV.U32 R8, RZ, RZ, -0x35509a9b ;  /* 0xcaaf6565ff087424 */ /* 0x000fe200078e00ff */
[----:B---3--:R-:W-:Y:S01]  /*5400*/  MOV R13, 0xf0887878 ;  /* 0xf0887878000d7802 */ /* 0x008fe20000000f00 */
[----:B------:R-:W-:Y:S01]  /*5410*/  IMAD.MOV.U32 R9, RZ, RZ, -0xb718586 ;  /* 0xf48e7a7aff097424 */ /* 0x000fe200078e00ff */
[----:B------:R2:W-:Y:S01]  /*5420*/  STL.128 [R1+0xfd0], R20 ;  /* 0x000fd01401007387 */ /* 0x0005e20000100c00 */
[----:B------:R-:W-:Y:S01]  /*5430*/  IMAD.MOV.U32 R11, RZ, RZ, 0x10180808 ;  /* 0x10180808ff0b7424 */ /* 0x000fe200078e00ff */
[----:B0-----:R-:W-:Y:S01]  /*5440*/  MOV R5, 0x61dcbdbd ;  /* 0x61dcbdbd00057802 */ /* 0x001fe20000000f00 */
[----:B------:R-:W-:-:S02]  /*5450*/  IMAD.MOV.U32 R12, RZ, RZ, 0x6fd5baba ;  /* 0x6fd5babaff0c7424 */ /* 0x000fc400078e00ff */
[----:B------:R-:W-:Y:S01]  /*5460*/  IMAD.MOV.U32 R14, RZ, RZ, 0x4a6f2525 ;  /* 0x4a6f2525ff0e7424 */ /* 0x000fe200078e00ff */
[----:B------:R0:W-:Y:S01]  /*5470*/  STL.128 [R1+0xff0], R8 ;  /* 0x000ff00801007387 */ /* 0x0001e20000100c00 */
[----:B------:R-:W-:Y:S02]  /*5480*/  IMAD.MOV.U32 R15, RZ, RZ, 0x5c722e2e ;  /* 0x5c722e2eff0f7424 */ /* 0x000fe400078e00ff */
[----:B------:R-:W-:Y:S02]  /*5490*/  IMAD.MOV.U32 R4, RZ, RZ, -0x6922b4b5 ;  /* 0x96dd4b4bff047424 */ /* 0x000fe400078e00ff */
[----:B------:R-:W-:Y:S01]  /*54a0*/  IMAD.MOV.U32 R6, RZ, RZ, 0xd868b8b ;  /* 0x0d868b8bff067424 */ /* 0x000fe200078e00ff */
[----:B------:R3:W-:Y:S01]  /*54b0*/  STL.128 [R1+0x1000], R12 ;  /* 0x0010000c01007387 */ /* 0x0007e20000100c00 */
[----:B-1----:R-:W-:Y:S02]  /*54c0*/  HFMA2 R16, -RZ, RZ, 0.517578125, 0.0040130615234375 ;  /* 0x38241c1cff107431 */ /* 0x002fe400000001ff */
[----:B------:R-:W-:Y:S01]  /*54d0*/  IMAD.MOV.U32 R7, RZ, RZ, 0xf858a8a ;  /* 0x0f858a8aff077424 */ /* 0x000fe200078e00ff */
[----:B------:R-:W-:Y:S01]  /*54e0*/  MOV R19, 0x9751c6c6 ;  /* 0x9751c6c600137802 */ /* 0x000fe20000000f00 */
[----:B--2---:R-:W-:-:S02]  /*54f0*/  HFMA2 R22, -RZ, RZ, -2360, 18240 ;  /* 0xe89c7474ff167431 */ /* 0x004fc400000001ff */
[----:B------:R-:W-:Y:S02]  /*5500*/  IMAD.MOV.U32 R17, RZ, RZ, 0x57f1a6a6 ;  /* 0x57f1a6a6ff117424 */ /* 0x000fe400078e00ff */
[----:B------:R-:W-:Y:S01]  /*5510*/  IMAD.MOV.U32 R18, RZ, RZ, 0x73c7b4b4 ;  /* 0x73c7b4b4ff127424 */ /* 0x000fe200078e00ff */
[----:B------:R1:W-:Y:S01]  /*5520*/  STL.128 [R1+0x1030], R4 ;  /* 0x0010300401007387 */ /* 0x0003e20000100c00 */
[----:B------:R-:W-:Y:S02]  /*5530*/  IMAD.MOV.U32 R20, RZ, RZ, -0x34dc1718 ;  /* 0xcb23e8e8ff147424 */ /* 0x000fe400078e00ff */
[----:B0-----:R-:W-:Y:S02]  /*5540*/  HFMA2 R8, -RZ, RZ, -584, 9088 ;  /* 0xe0907070ff087431 */ /* 0x001fe400000001ff */
[----:B------:R-:W-:Y:S01]  /*5550*/  IMAD.MOV.U32 R21, RZ, RZ, -0x5e832223 ;  /* 0xa17cddddff157424 */ /* 0x000fe200078e00ff */
[----:B------:R-:W-:Y:S01]  /*5560*/  MOV R11, 0xccaa6666 ;  /* 0xccaa6666000b7802 */ /* 0x000fe20000000f00 */
[----:B------:R-:W-:Y:S01]  /*5570*/  IMAD.MOV.U32 R23, RZ, RZ, 0x3e211f1f ;  /* 0x3e211f1fff177424 */ /* 0x000fe200078e00ff */
[----:B------:R0:W-:Y:S01]  /*5580*/  STL.128 [R1+0x1010], R16 ;  /* 0x0010101001007387 */ /* 0x0001e20000100c00 */
[----:B------:R-:W-:-:S02]  /*5590*/  IMAD.MOV.U32 R9, RZ, RZ, 0x7c423e3e ;  /* 0x7c423e3eff097424 */ /* 0x000fc400078e00ff */
[----:B---3--:R-:W-:Y:S02]  /*55a0*/  HFMA2 R14, -RZ, RZ, -28688, -28512 ;  /* 0xf701f6f6ff0e7431 */ /* 0x008fe400000001ff */
[----:B------:R-:W-:Y:S01]  /*55b0*/  IMAD.MOV.U32 R10, RZ, RZ, 0x71c4b5b5 ;  /* 0x71c4b5b5ff0a7424 */ /* 0x000fe200078e00ff */
[----:B------:R2:W-:Y:S01]  /*55c0*/  STL.128 [R1+0x1020], R20 ;  /* 0x0010201401007387 */ /* 0x0005e20000100c00 */
[----:B------:R-:W-:Y:S02]  /*55d0*/  IMAD.MOV.U32 R12, RZ, RZ, -0x6f27b7b8 ;  /* 0x90d84848ff0c7424 */ /* 0x000fe400078e00ff */
[----:B------:R-:W-:Y:S01]  /*55e0*/  IMAD.MOV.U32 R13, RZ, RZ, 0x6050303 ;  /* 0x06050303ff0d7424 */ /* 0x000fe200078e00ff */
[----:B------:R3:W-:Y:S01]  /*55f0*/  STL.128 [R1+0x1040], R8 ;  /* 0x0010400801007387 */ /* 0x0007e20000100c00 */
[----:B------:R-:W-:Y:S02]  /*5600*/  IMAD.MOV.U32 R15, RZ, RZ, 0x1c120e0e ;  /* 0x1c120e0eff0f7424 */ /* 0x000fe400078e00ff */
[----:B-1----:R-:W-:-:S02]  /*5610*/  HFMA2 R6, -RZ, RZ, 0.060150146484375, -0.0022430419921875 ;  /* 0x2bb39898ff067431 */ /* 0x002fc400000001ff */
[----:B------:R-:W-:Y:S02]  /*5620*/  IMAD.MOV.U32 R4, RZ, RZ, -0x26c71e1f ;  /* 0xd938e1e1ff047424 */ /* 0x000fe400078e00ff */
[----:B------:R-:W-:Y:S01]  /*5630*/  IMAD.MOV.U32 R5, RZ, RZ, -0x14ec0708 ;  /* 0xeb13f8f8ff057424 */ /* 0x000fe200078e00ff */
[----:B------:R1:W-:Y:S01]  /*5640*/  STL.128 [R1+0x1050], R12 ;  /* 0x0010500c01007387 */ /* 0x0003e20000100c00 */
[----:B------:R-:W-:Y:S01]  /*5650*/  IMAD.MOV.U32 R7, RZ, RZ, 0x22331111 ;  /* 0x22331111ff077424 */ /* 0x000fe200078e00ff */
[----:B0-----:R-:W-:Y:S01]  /*5660*/  MOV R17, 0x6a5f3535 ;  /* 0x6a5f353500117802 */ /* 0x001fe20000000f00 */
[----:B------:R-:W-:Y:S02]  /*5670*/  IMAD.MOV.U32 R16, RZ, RZ, -0x3d5c9e9f ;  /* 0xc2a36161ff107424 */ /* 0x000fe400078e00ff */
[----:B------:R-:W-:Y:S02]  /*5680*/  IMAD.MOV.U32 R18, RZ, RZ, -0x5106a8a9 ;  /* 0xaef95757ff127424 */ /* 0x000fe400078e00ff */
[----:B--2---:R-:W-:-:S02]  /*5690*/  HFMA2 R20, -RZ, RZ, 0.00184726715087890625, -9.953975677490234375e-05 ;  /* 0x17918686ff147431 */ /* 0x004fc400000001ff */
[----:B------:R-:W-:Y:S01]  /*56a0*/  IMAD.MOV.U32 R19, RZ, RZ, 0x69d0b9b9 ;  /* 0x69d0b9b9ff137424 */ /* 0x000fe200078e00ff */
[----:B------:R-:W-:Y:S01]  /*56b0*/  MOV R23, 0x27b99e9e ;  /* 0x27b99e9e00177802 */ /* 0x000fe20000000f00 */
[----:B------:R-:W-:Y:S01]  /*56c0*/  IMAD.MOV.U32 R21, RZ, RZ, -0x66a73e3f ;  /* 0x9958c1c1ff157424 */ /* 0x000fe200078e00ff */
[----:B---3--:R-:W-:Y:S01]  /*56d0*/  MOV R9, 0xa970d9d9 ;  /* 0xa970d9d900097802 */ /* 0x008fe20000000f00 */
[----:B------:R-:W-:Y:S01]  /*56e0*/  IMAD.MOV.U32 R8, RZ, RZ, -0x2d449697 ;  /* 0xd2bb6969ff087424 */ /* 0x000fe200078e00ff */
[----:B------:R0:W-:Y:S01]  /*56f0*/  STL.128 [R1+0x1060], R16 ;  /* 0x0010601001007387 */ /* 0x0001e20000100c00 */
[----:B------:R-:W-:Y:S02]  /*5700*/  IMAD.MOV.U32 R10, RZ, RZ, 0x7898e8e ;  /* 0x07898e8eff0a7424 */ /* 0x000fe400078e00ff */
[----:B------:R-:W-:Y:S02]  /*5710*/  IMAD.MOV.U32 R11, RZ, RZ, 0x33a79494 ;  /* 0x33a79494ff0b7424 */ /* 0x000fe400078e00ff */
[----:B-1----:R-:W-:-:S02]  /*5720*/  HFMA2 R12, -RZ, RZ, 0.0892333984375, -0.0037136077880859375 ;  /* 0x2db69b9bff0c7431 */ /* 0x002fc400000001ff */
[----:B------:R-:W-:Y:S01]  /*5730*/  IMAD.MOV.U32 R22, RZ, RZ, 0x3a271d1d ;  /* 0x3a271d1dff167424 */ /* 0x000fe200078e00ff */
[----:B------:R-:W-:Y:S01]  /*5740*/  MOV R15, 0xc920e9e9 ;  /* 0xc920e9e9000f7802 */ /* 0x000fe20000000f00 */
[----:B------:R-:W-:Y:S01]  /*5750*/  IMAD.MOV.U32 R13, RZ, RZ, 0x3c221e1e ;  /* 0x3c221e1eff0d7424 */ /* 0x000fe200078e00ff */
[----:B------:R1:W-:Y:S01]  /*5760*/  STL.128 [R1+0x1080], R4 ;  /* 0x0010800401007387 */ /* 0x0003e20000100c00 */
[----:B------:R-:W-:-:S03]  /*5770*/  IMAD.MOV.U32 R14, RZ, RZ, 0x15928787 ;  /* 0x15928787ff0e7424 */ /* 0x000fc600078e00ff */
[----:B------:R2:W-:Y:S01]  /*5780*/  STL.128 [R1+0x1090], R8 ;  /* 0x0010900801007387 */ /* 0x0005e20000100c00 */
[----:B0-----:R-:W-:-:S03]  /*5790*/  HFMA2 R18, -RZ, RZ, 35.75, 0.032470703125 ;  /* 0x50782828ff127431 */ /* 0x001fc600000001ff */
[----:B------:R0:W-:Y:S01]  /*57a0*/  STL.128 [R1+0x1070], R20 ;  /* 0x0010701401007387 */ /* 0x0001e20000100c00 */
[----:B------:R-:W-:Y:S02]  /*57b0*/  IMAD.MOV.U32 R16, RZ, RZ, -0x78b63132 ;  /* 0x8749ceceff107424 */ /* 0x000fe400078e00ff */
[----:B------:R-:W-:Y:S01]  /*57c0*/  IMAD.MOV.U32 R17, RZ, RZ, -0x5500aaab ;  /* 0xaaff5555ff117424 */ /* 0x000fe200078e00ff */
[----:B------:R3:W-:Y:S01]  /*57d0*/  STL.128 [R1+0x10a0], R12 ;  /* 0x0010a00c01007387 */ /* 0x0007e20000100c00 */
[----:B------:R-:W-:Y:S02]  /*57e0*/  IMAD.MOV.U32 R19, RZ, RZ, -0x5a852021 ;  /* 0xa57adfdfff137424 */ /* 0x000fe400078e00ff */
[----:B-1----:R-:W-:Y:S02]  /*57f0*/  HFMA2 R4, -RZ, RZ, 1498, -1.9365234375 ;  /* 0x65dabfbfff047431 */ /* 0x002fe400000001ff */
[----:B------:R-:W-:Y:S01]  /*5800*/  IMAD.MOV.U32 R5, RZ, RZ, -0x28ce191a ;  /* 0xd731e6e6ff057424 */ /* 0x000fe200078e00ff */
[----:B------:R-:W-:Y:S01]  /*5810*/  MOV R7, 0xd0b86868 ;  /* 0xd0b8686800077802 */ /* 0x000fe20000000f00 */
[----:B------:R-:W-:-:S02]  /*5820*/  IMAD.MOV.U32 R6, RZ, RZ, -0x7b39bdbe ;  /* 0x84c64242ff067424 */ /* 0x000fc400078e00ff */
[----:B--2---:R-:W-:Y:S02]  /*5830*/  HFMA2 R10, -RZ, RZ, 206.875, 0.08087158203125 ;  /* 0x5a772d2dff0a7431 */ /* 0x004fe400000001ff */
[----:B------:R-:W-:Y:S01]  /*5840*/  IMAD.MOV.U32 R8, RZ, RZ, -0x7d3cbebf ;  /* 0x82c34141ff087424 */ /* 0x000fe200078e00ff */
[----:B------:R1:W-:Y:S01]  /*5850*/  STL.128 [R1+0x10b0], R16 ;  /* 0x0010b01001007387 */ /* 0x0003e20000100c00 */
[----:B------:R-:W-:Y:S02]  /*5860*/  IMAD.MOV.U32 R9, RZ, RZ, 0x29b09999 ;  /* 0x29b09999ff097424 */ /* 0x000fe400078e00ff */
[----:B0-----:R-:W-:Y:S01]  /*5870*/  IMAD.MOV.U32 R20, RZ, RZ, 0x38f8c8c ;  /* 0x038f8c8cff147424 */ /* 0x001fe200078e00ff */
[----:B------:R-:W-:Y:S01]  /*5880*/  MOV R21, 0x59f8a1a1 ;  /* 0x59f8a1a100157802 */ /* 0x000fe20000000f00 */
[----:B------:R-:W-:Y:S01]  /*5890*/  IMAD.MOV.U32 R22, RZ, RZ, 0x9808989 ;  /* 0x09808989ff167424 */ /* 0x000fe200078e00ff */
[----:B------:R1:W-:Y:S01]  /*58a0*/  STL.128 [R1+0x10d0], R4 ;  /* 0x0010d00401007387 */ /* 0x0003e20000100c00 */
[----:B------:R-:W-:Y:S01]  /*58b0*/  IMAD.MOV.U32 R23, RZ, RZ, 0x1a170d0d ;  /* 0x1a170d0dff177424 */ /* 0x000fe200078e00ff */
[----:B---3--:R-:W-:Y:S01]  /*58c0*/  MOV R13, 0xa8fc5454 ;  /* 0xa8fc5454000d7802 */ /* 0x008fe20000000f00 */
[----:B------:R-:W-:-:S02]  /*58d0*/  IMAD.MOV.U32 R11, RZ, RZ, 0x1e110f0f ;  /* 0x1e110f0fff0b7424 */ /* 0x000fc400078e00ff */
[----:B------:R-:W-:Y:S01]  /*58e0*/  IMAD.MOV.U32 R12, RZ, RZ, 0x7bcbb0b0 ;  /* 0x7bcbb0b0ff0c7424 */ /* 0x000fe200078e00ff */
[----:B------:R1:W-:Y:S01]  /*58f0*/  STL.128 [R1+0x10c0], R20 ;  /* 0x0010c01401007387 */ /* 0x0003e20000100c00 */
[----:B------:R-:W-:Y:S02]  /*5900*/  IMAD.MOV.U32 R14, RZ, RZ, 0x6dd6bbbb ;  /* 0x6dd6bbbbff0e7424 */ /* 0x000fe400078e00ff */
[----:B------:R-:W-:Y:S01]  /*5910*/  IMAD.MOV.U32 R15, RZ, RZ, 0x2c3a1616 ;  /* 0x2c3a1616ff0f7424 */ /* 0x000fe200078e00ff */
[----:B------:R1:W-:Y:S04]  /*5920*/  STL.128 [R1+0x10e0], R8 ;  /* 0x0010e00801007387 */ /* 0x0003e80000100c00 */
[----:B------:R1:W-:Y:S02]  /*5930*/  STL.128 [R1+0x10f0], R12 ;  /* 0x0010f00c01007387 */ /* 0x0003e40000100c00 */
.L_x_30:
[----:B----4-:R-:W2:Y:S04]  /*5940*/  LDL.64 R32, [R2] ;  /* 0x0000000002207983 */ /* 0x010ea80000100a00 */
[----:B------:R-:W3:Y:S04]  /*5950*/  LDL.128 R28, [R37+-0x10] ;  /* 0xfffff000251c7983 */ /* 0x000ee80000100c00 */
[----:B-1----:R-:W4:Y:S04]  /*5960*/  LDL.128 R16, [R42+-0x10] ;  /* 0xfffff0002a107983 */ /* 0x002f280000100c00 */
[----:B------:R-:W4:Y:S04]  /*5970*/  LDL.128 R20, [R43+-0x10] ;  /* 0xfffff0002b147983 */ /* 0x000f280000100c00 */
[----:B------:R-:W4:Y:S04]  /*5980*/  LDL.128 R24, [R44+-0x10] ;  /* 0xfffff0002c187983 */ /* 0x000f280000100c00 */
[----:B------:R-:W4:Y:S04]  /*5990*/  LDL.128 R12, [R37] ;  /* 0x00000000250c7983 */ /* 0x000f280000100c00 */
[----:B------:R-:W4:Y:S01]  /*59a0*/  LDL.128 R8, [R43] ;  /* 0x000000002b087983 */ /* 0x000f220000100c00 */
[----:B--2---:R-:W-:-:S02]  /*59b0*/  PRMT R5, R32, 0x7770, RZ ;  /* 0x0000777020057816 */ /* 0x004fc400000000ff */
[C---:B------:R-:W-:Y:S02]  /*59c0*/  PRMT R4, R32.reuse, 0x7771, RZ ;  /* 0x0000777120047816 */ /* 0x040fe400000000ff */
[C---:B------:R-:W-:Y:S01]  /*59d0*/  PRMT R45, R32.reuse, 0x7772, RZ ;  /* 0x00007772202d7816 */ /* 0x040fe200000000ff */
[----:B------:R-:W-:Y:S04]  /*59e0*/  STS.U8 [UR5+-0x3], R5 ;  /* 0xfffffd05ff007988 */ /* 0x000fe80008000005 */
[----:B---3--:R-:W-:Y:S04]  /*59f0*/  STS [UR6+-0x10], R28 ;  /* 0xfffff01cff007988 */ /* 0x008fe80008000806 */
[----:B----4-:R-:W-:Y:S04]  /*5a00*/  STS [UR8+-0x10], R16 ;  /* 0xfffff010ff007988 */ /* 0x010fe80008000808 */
[----:B------:R-:W-:Y:S04]  /*5a10*/  STS [UR4+-0x10], R20 ;  /* 0xfffff014ff007988 */ /* 0x000fe80008000804 */
        /* <DEDUP_REMOVED lines=12> */
[----:B0-----:R0:W2:Y:S04]  /*5ae0*/  LDL.128 R4, [R42] ;  /* 0x000000002a047983 */ /* 0x0010a80000100c00 */
[----:B------:R-:W-:Y:S04]  /*5af0*/  STS.U8 [UR5], R32 ;  /* 0x00000020ff007988 */ /* 0x000fe80008000005 */
[----:B------:R1:W-:Y:S04]  /*5b00*/  STS [UR6+-0x4], R31 ;  /* 0xfffffc1fff007988 */ /* 0x0003e80008000806 */
[----:B-1----:R1:W3:Y:S01]  /*5b10*/  LDL.128 R28, [R44] ;  /* 0x000000002c1c7983 */ /* 0x0022e20000100c00 */
[----:B------:R-:W-:-:S03]  /*5b20*/  PRMT R20, R33, 0x7770, RZ ;  /* 0x0000777021147816 */ /* 0x000fc600000000ff */
[----:B------:R4:W-:Y:S01]  /*5b30*/  STS [UR8+-0x4], R19 ;  /* 0xfffffc13ff007988 */ /* 0x0009e20008000808 */
[----:B------:R-:W-:-:S03]  /*5b40*/  PRMT R17, R33, 0x7771, RZ ;  /* 0x0000777121117816 */ /* 0x000fc600000000ff */
[----:B------:R4:W-:Y:S01]  /*5b50*/  STS [UR4+-0x4], R23 ;  /* 0xfffffc17ff007988 */ /* 0x0009e20008000804 */
[----:B------:R-:W-:-:S03]  /*5b60*/  UIADD3 UR9, UPT, UPT, UR9, 0x8, URZ ;  /* 0x0000000809097890 */ /* 0x000fc6000fffe0ff */
[----:B------:R4:W-:Y:S04]  /*5b70*/  STS [UR7+-0x4], R27 ;  /* 0xfffffc1bff007988 */ /* 0x0009e80008000807 */
[----:B------:R4:W-:Y:S01]  /*5b80*/  STS.U8 [UR5+0x1], R20 ;  /* 0x00000114ff007988 */ /* 0x0009e20008000005 */
[----:B------:R-:W-:-:S03]  /*5b90*/  PRMT R16, R33, 0x7773, RZ ;  /* 0x0000777321107816 */ /* 0x000fc600000000ff */
[----:B------:R4:W-:Y:S01]  /*5ba0*/  STS [UR6], R12 ;  /* 0x0000000cff007988 */ /* 0x0009e20008000806 */
[----:B------:R-:W-:Y:S01]  /*5bb0*/  PRMT R33, R33, 0x7772, RZ ;  /* 0x0000777221217816 */ /* 0x000fe200000000ff */
[----:B------:R-:W-:Y:S01]  /*5bc0*/  UISETP.NE.AND UP0, UPT, UR9, 0x107, UPT ;  /* 0x000001070900788c */ /* 0x000fe2000bf05270 */
[----:B------:R-:W-:Y:S01]  /*5bd0*/  VIADD R2, R2, 0x8 ;  /* 0x0000000802027836 */ /* 0x000fe20000000000 */
[----:B0-----:R-:W-:Y:S01]  /*5be0*/  IADD3 R42, PT, PT, R42, 0x20, RZ ;  /* 0x000000202a2a7810 */ /* 0x001fe20007ffe0ff */
[----:B------:R-:W-:Y:S02]  /*5bf0*/  VIADD R37, R37, 0x20 ;  /* 0x0000002025257836 */ /* 0x000fe40000000000 */
[----:B------:R-:W-:Y:S02]  /*5c00*/  VIADD R43, R43, 0x20 ;  /* 0x000000202b2b7836 */ /* 0x000fe40000000000 */
[----:B-1----:R-:W-:Y:S01]  /*5c10*/  VIADD R44, R44, 0x20 ;  /* 0x000000202c2c7836 */ /* 0x002fe20000000000 */
[----:B--2---:R4:W-:Y:S04]  /*5c20*/  STS [UR8], R4 ;  /* 0x00000004ff007988 */ /* 0x0049e80008000808 */
[----:B------:R4:W-:Y:S04]  /*5c30*/  STS [UR4], R8 ;  /* 0x00000008ff007988 */ /* 0x0009e80008000804 */
        /* <DEDUP_REMOVED lines=22> */
.L_x_29:
[----:B------:R-:W-:Y:S05]  /*5da0*/  BSYNC.RECONVERGENT B0 ;  /* 0x0000000000007941 */ /* 0x000fea0003800200 */
.L_x_28:
[----:B----4-:R-:W1:Y:S01]  /*5db0*/  LDC.64 R4, c[0x0][0x3b0] ;  /* 0x0000ec00ff047b82 */ /* 0x010e620000000a00 */
[----:B-----5:R-:W-:-:S05]  /*5dc0*/  LOP3.LUT R11, R0, R3, RZ, 0x3c, !PT ;  /* 0x00000003000b7212 */ /* 0x020fca00078e3cff */
[----:B------:R2:W-:Y:S04]  /*5dd0*/  STG.E desc[UR36][R40.64+0xc], R11 ;  /* 0x00000c0b28007986 */ /* 0x0005e8000c101924 */
[----:B-1----:R-:W3:Y:S04]  /*5de0*/  LDG.E R12, desc[UR36][R4.64+0x4] ;  /* 0x00000424040c7981 */ /* 0x002ee8000c1e1900 */
[----:B------:R-:W4:Y:S04]  /*5df0*/  LDG.E R13, desc[UR36][R4.64] ;  /* 0x00000024040d7981 */ /* 0x000f28000c1e1900 */
[----:B------:R-:W2:Y:S04]  /*5e00*/  LDG.E R19, desc[UR36][R4.64+0x8] ;  /* 0x0000082404137981 */ /* 0x000ea8000c1e1900 */
        /* <DEDUP_REMOVED lines=8> */
[----:B------:R-:W2:Y:S01]  /*5e90*/  LDG.E R7, desc[UR36][R4.64+0x2c] ;  /* 0x00002c2404077981 */ /* 0x000ea2000c1e1900 */
[----:B------:R-:W1:Y:S01]  /*5ea0*/  S2UR UR6, SR_CgaCtaId ;  /* 0x00000000000679c3 */ /* 0x000e620000008800 */
[----:B------:R-:W-:-:S02]  /*5eb0*/  UMOV UR4, 0x400 ;  /* 0x0000040000047882 */ /* 0x000fc40000000000 */
[----:B------:R-:W-:Y:S01]  /*5ec0*/  UIADD3 UR5, UPT, UPT, UR4, 0x100, URZ ;  /* 0x0000010004057890 */ /* 0x000fe2000fffe0ff */
[----:B------:R-:W2:Y:S01]  /*5ed0*/  LDG.E R2, desc[UR36][R4.64+0x30] ;  /* 0x0000302404027981 */ /* 0x000ea2000c1e1900 */
[----:B------:R-:W-:Y:S02]  /*5ee0*/  UIADD3 UR7, UPT, UPT, UR4, 0x500, URZ ;  /* 0x0000050004077890 */ /* 0x000fe4000fffe0ff */
[----:B------:R-:W-:Y:S01]  /*5ef0*/  UIADD3 UR8, UPT, UPT, UR4, 0x900, URZ ;  /* 0x0000090004087890 */ /* 0x000fe2000fffe0ff */
[----:B------:R-:W2:Y:S01]  /*5f00*/  LDG.E R6, desc[UR36][R4.64+0x34] ;  /* 0x0000342404067981 */ /* 0x000ea2000c1e1900 */
[----:B------:R-:W-:-:S03]  /*5f10*/  UIADD3 UR9, UPT, UPT, UR4, 0xd00, URZ ;  /* 0x00000d0004097890 */ /* 0x000fc6000fffe0ff */
[----:B------:R-:W2:Y:S04]  /*5f20*/  LDG.E R3, desc[UR36][R4.64+0x38] ;  /* 0x0000382404037981 */ /* 0x000ea8000c1e1900 */
[----:B------:R-:W2:Y:S01]  /*5f30*/  LDG.E R0, desc[UR36][R4.64+0x3c] ;  /* 0x00003c2404007981 */ /* 0x000ea2000c1e1900 */
[----:B-1----:R-:W-:Y:S02]  /*5f40*/  ULEA UR5, UR6, UR5, 0x18 ;  /* 0x0000000506057291 */ /* 0x002fe4000f8ec0ff */
[----:B------:R-:W-:Y:S02]  /*5f50*/  ULEA UR7, UR6, UR7, 0x18 ;  /* 0x0000000706077291 */ /* 0x000fe4000f8ec0ff */
[----:B------:R-:W-:Y:S02]  /*5f60*/  ULEA UR8, UR6, UR8, 0x18 ;  /* 0x0000000806087291 */ /* 0x000fe4000f8ec0ff */
[----:B------:R-:W-:Y:S01]  /*5f70*/  ULEA UR9, UR6, UR9, 0x18 ;  /* 0x0000000906097291 */ /* 0x000fe2000f8ec0ff */
[----:B---3--:R-:W-:-:S02]  /*5f80*/  LOP3.LUT R21, R12, R35, RZ, 0x3c, !PT ;  /* 0x000000230c157212 */ /* 0x008fc400078e3cff */
[----:B----4-:R-:W-:-:S03]  /*5f90*/  LOP3.LUT R20, R13, R36, RZ, 0x3c, !PT ;  /* 0x000000240d147212 */ /* 0x010fc600078e3cff */
[----:B------:R-:W-:Y:S01]  /*5fa0*/  IMAD.SHL.U32 R14, R21, 0x4, RZ ;  /* 0x00000004150e7824 */ /* 0x000fe200078e00ff */
[----:B--2---:R-:W-:Y:S02]  /*5fb0*/  LOP3.LUT R28, R19, R34, RZ, 0x3c, !PT ;  /* 0x00000022131c7212 */ /* 0x004fe400078e3cff */
[----:B------:R-:W-:Y:S02]  /*5fc0*/  SHF.R.U32.HI R12, RZ, 0x6, R21 ;  /* 0x00000006ff0c7819 */ /* 0x000fe40000011615 */
[----:B------:R-:W-:Y:S02]  /*5fd0*/  LOP3.LUT R24, R24, R11, RZ, 0x3c, !PT ;  /* 0x0000000b18187212 */ /* 0x000fe400078e3cff */
[----:B------:R-:W-:Y:S02]  /*5fe0*/  SHF.L.U32 R11, R20, 0x2, RZ ;  /* 0x00000002140b7819 */ /* 0x000fe400000006ff */
[--C-:B------:R-:W-:Y:S02]  /*5ff0*/  SHF.R.U32.HI R13, RZ, 0xe, R28.reuse ;  /* 0x0000000eff0d7819 */ /* 0x100fe4000001161c */
        /* <DEDUP_REMOVED lines=8> */
[----:B------:R-:W-:Y:S02]  /*6080*/  LOP3.LUT R13, R22, 0x3fc, RZ, 0xc0, !PT ;  /* 0x000003fc160d7812 */ /* 0x000fe400078ec0ff */
[--C-:B------:R-:W-:Y:S01]  /*6090*/  SHF.R.U32.HI R26, RZ, 0x16, R20.reuse ;  /* 0x00000016ff1a7819 */ /* 0x100fe20000011614 */
[----:B------:R-:W-:Y:S01]  /*60a0*/  IMAD.SHL.U32 R22, R28, 0x4, RZ ;  /* 0x000000041c167824 */ /* 0x000fe200078e00ff */
[----:B------:R-:W-:Y:S01]  /*60b0*/  SHF.R.U32.HI R19, RZ, 0xe, R20 ;  /* 0x0000000eff137819 */ /* 0x000fe20000011614 */
[----:B------:R-:W-:Y:S01]  /*60c0*/  LDS R11, [R11+UR5] ;  /* 0x000000050b0b7984 */ /* 0x000fe20008000800 */
[----:B------:R-:W-:Y:S02]  /*60d0*/  SHF.R.U32.HI R27, RZ, 0x16, R21 ;  /* 0x00000016ff1b7819 */ /* 0x000fe40000011615 */
[--C-:B------:R-:W-:Y:S01]  /*60e0*/  SHF.R.U32.HI R23, RZ, 0x6, R24.reuse ;  /* 0x00000006ff177819 */ /* 0x100fe20000011618 */
[----:B------:R-:W1:Y:S01]  /*60f0*/  LDS R30, [R30+UR8] ;  /* 0x000000081e1e7984 */ /* 0x000e620008000800 */
[----:B------:R-:W-:-:S02]  /*6100*/  SHF.R.U32.HI R25, RZ, 0x16, R24 ;  /* 0x00000016ff197819 */ /* 0x000fc40000011618 */
[----:B------:R-:W-:Y:S01]  /*6110*/  SHF.R.U32.HI R20, RZ, 0x6, R20 ;  /* 0x00000006ff147819 */ /* 0x000fe20000011614 */
[----:B------:R-:W-:Y:S01]  /*6120*/  LDS R12, [R12+UR5] ;  /* 0x000000050c0c7984 */ /* 0x000fe20008000800 */
[----:B------:R-:W-:Y:S02]  /*6130*/  SHF.R.U32.HI R21, RZ, 0xe, R21 ;  /* 0x0000000eff157819 */ /* 0x000fe40000011615 */
[----:B------:R-:W-:Y:S01]  /*6140*/  SHF.L.U32 R24, R24, 0x2, RZ ;  /* 0x0000000218187819 */ /* 0x000fe200000006ff */
[----:B------:R-:W-:Y:S01]  /*6150*/  LDS R14, [R14+UR7] ;  /* 0x000000070e0e7984 */ /* 0x000fe20008000800 */
[----:B------:R-:W-:Y:S02]  /*6160*/  LOP3.LUT R26, R26, 0x3fc, RZ, 0xc0, !PT ;  /* 0x000003fc1a1a7812 */ /* 0x000fe400078ec0ff */
[----:B------:R-:W-:Y:S01]  /*6170*/  LOP3.LUT R19, R19, 0x3fc, RZ, 0xc0, !PT ;  /* 0x000003fc13137812 */ /* 0x000fe200078ec0ff */
[----:B------:R-:W2:Y:S01]  /*6180*/  LDS R13, [R13+UR8] ;  /* 0x000000080d0d7984 */ /* 0x000ea20008000800 */
[----:B------:R-:W-:-:S02]  /*6190*/  LOP3.LUT R22, R22, 0x3fc, RZ, 0xc0, !PT ;  /* 0x000003fc16167812 */ /* 0x000fc400078ec0ff */
[----:B------:R-:W-:Y:S01]  /*61a0*/  LOP3.LUT R23, R23, 0x3fc, RZ, 0xc0, !PT ;  /* 0x000003fc17177812 */ /* 0x000fe200078ec0ff */
[----:B------:R-:W3:Y:S01]  /*61b0*/  LDS R26, [R26+UR9] ;  /* 0x000000091a1a7984 */ /* 0x000ee20008000800 */
        /* <DEDUP_REMOVED lines=8> */
[----:B------:R-:W4:Y:S01]  /*6240*/  LDS R23, [R23+UR7] ;  /* 0x0000000717177984 */ /* 0x000f220008000800 */
[----:B------:R-:W-:-:S03]  /*6250*/  LOP3.LUT R28, R28, 0x3fc, RZ, 0xc0, !PT ;  /* 0x000003fc1c1c7812 */ /* 0x000fc600078ec0ff */
[----:B------:R-:W-:Y:S04]  /*6260*/  LDS R20, [R20+UR7] ;  /* 0x0000000714147984 */ /* 0x000fe80008000800 */
[----:B------:R-:W-:Y:S04]  /*6270*/  LDS R21, [R21+UR8] ;  /* 0x0000000815157984 */ /* 0x000fe80008000800 */
[----:B------:R-:W0:Y:S04]  /*6280*/  LDS R24, [R24+UR5] ;  /* 0x0000000518187984 */ /* 0x000e280008000800 */
[----:B------:R-:W0:Y:S04]  /*6290*/  LDS R25, [R25+UR9] ;  /* 0x0000000919197984 */ /* 0x000e280008000800 */
[----:B------:R-:W0:Y:S04]  /*62a0*/  LDS R27, [R27+UR9] ;  /* 0x000000091b1b7984 */ /* 0x000e280008000800 */
[----:B------:R-:W0:Y:S01]  /*62b0*/  LDS R28, [R28+UR9] ;  /* 0x000000091c1c7984 */ /* 0x000e220008000800 */
[----:B-1----:R-:W-:-:S02]  /*62c0*/  LOP3.LUT R29, R30, R29, R11, 0x96, !PT ;  /* 0x0000001d1e1d7212 */ /* 0x002fc400078e960b */
[----:B--2---:R-:W-:Y:S01]  /*62d0*/  LOP3.LUT R30, R13, R14, R12, 0x96, !PT ;  /* 0x0000000e0d1e7212 */ /* 0x004fe200078e960c */
[----:B------:R-:W2:Y:S03]  /*62e0*/  LDG.E R11, desc[UR36][R4.64+0x44] ;  /* 0x00004424040b7981 */ /* 0x000ea6000c1e1900 */
[----:B---3--:R-:W-:Y:S01]  /*62f0*/  LOP3.LUT R17, R17, R30, R26, 0x96, !PT ;  /* 0x0000001e11117212 */ /* 0x008fe200078e961a */
[----:B------:R-:W3:Y:S04]  /*6300*/  LDG.E R13, desc[UR36][R4.64+0x40] ;  /* 0x00004024040d7981 */ /* 0x000ee8000c1e1900 */
[----:B------:R-:W2:Y:S01]  /*6310*/  LDG.E R14, desc[UR36][R4.64+0x48] ;  /* 0x00004824040e7981 */ /* 0x000ea2000c1e1900 */
[----:B----4-:R-:W-:-:S03]  /*6320*/  LOP3.LUT R19, R19, R23, R22, 0x96, !PT ;  /* 0x0000001713137212 */ /* 0x010fc600078e9616 */
[----:B------:R-:W4:Y:S01]  /*6330*/  LDG.E R12, desc[UR36][R4.64+0x4c] ;  /* 0x00004c24040c7981 */ /* 0x000f22000c1e1900 */
[----:B0-----:R-:W-:Y:S01]  /*6340*/  LOP3.LUT R20, R21, R20, R24, 0x96, !PT ;  /* 0x0000001415147212 */ /* 0x001fe200078e9618 */
[----:B------:R-:W-:Y:S01]  /*6350*/  IMAD.SHL.U32 R21, R17, 0x4, RZ ;  /* 0x0000000411157824 */ /* 0x000fe200078e00ff */
[----:B------:R-:W-:Y:S02]  /*6360*/  LOP3.LUT R18, R18, R29, R25, 0x96, !PT ;  /* 0x0000001d12127212 */ /* 0x000fe400078e9619 */
[----:B------:R-:W-:Y:S02]  /*6370*/  LOP3.LUT R24, R16, R19, R27, 0x96, !PT ;  /* 0x0000001310187212 */ /* 0x000fe400078e961b */
[----:B------:R-:W-:Y:S02]  /*6380*/  LOP3.LUT R21, R21, 0x3fc, RZ, 0xc0, !PT ;  /* 0x000003fc15157812 */ /* 0x000fe400078ec0ff */
[----:B------:R-:W-:Y:S01]  /*6390*/  LOP3.LUT R20, R15, R20, R28, 0x96, !PT ;  /* 0x000000140f147212 */ /* 0x000fe200078e961c */
[----:B------:R-:W-:Y:S01]  /*63a0*/  IMAD.SHL.U32 R15, R18, 0x4, RZ ;  /* 0x00000004120f7824 */ /* 0x000fe200078e00ff */
[----:B------:R-:W-:Y:S01]  /*63b0*/  SHF.R.U32.HI R16, RZ, 0x6, R17 ;  /* 0x00000006ff107819 */ /* 0x000fe20000011611 */
[----:B------:R0:W-:Y:S01]  /*63c0*/  LDS R26, [R21+UR5] ;  /* 0x00000005151a7984 */ /* 0x0001e20008000800 */
[----:B------:R-:W-:-:S02]  /*63d0*/  SHF.R.U32.HI R19, RZ, 0xe, R24 ;  /* 0x0000000eff137819 */ /* 0x000fc40000011618 */
        /* <DEDUP_REMOVED lines=8> */
[--C-:B------:R-:W-:Y:S01]  /*6460*/  SHF.R.U32.HI R15, RZ, 0xe, R18.reuse ;  /* 0x0000000eff0f7819 */ /* 0x100fe20000011612 */
[----:B------:R-:W-:Y:S01]  /*6470*/  LDS R29, [R29+UR7] ;  /* 0x000000071d1d7984 */ /* 0x000fe20008000800 */
[--C-:B------:R-:W-:Y:S02]  /*6480*/  SHF.R.U32.HI R22, RZ, 0x16, R18.reuse ;  /* 0x00000016ff167819 */ /* 0x100fe40000011612 */
[----:B------:R-:W-:Y:S01]  /*6490*/  SHF.R.U32.HI R16, RZ, 0x6, R18 ;  /* 0x00000006ff107819 */ /* 0x000fe20000011612 */
[----:B------:R-:W1:Y:S01]  /*64a0*/  LDS R30, [R30+UR8] ;  /* 0x000000081e1e7984 */ /* 0x000e620008000800 */
[--C-:B------:R-:W-:Y:S02]  /*64b0*/  SHF.R.U32.HI R19, RZ, 0x6, R20.reuse ;  /* 0x00000006ff137819 */ /* 0x100fe40000011614 */
[----:B0-----:R-:W-:Y:S01]  /*64c0*/  SHF.R.U32.HI R21, RZ, 0x16, R20 ;  /* 0x00000016ff157819 */ /* 0x001fe20000011614 */
[----:B------:R-:W-:Y:S01]  /*64d0*/  IMAD.SHL.U32 R20, R20, 0x4, RZ ;  /* 0x0000000414147824 */ /* 0x000fe200078e00ff */
[----:B------:R-:W-:Y:S01]  /*64e0*/  SHF.R.U32.HI R23, RZ, 0x16, R17 ;  /* 0x00000016ff177819 */ /* 0x000fe20000011611 */
[----:B------:R-:W-:Y:S01]  /*64f0*/  LDS R28, [R28+UR7] ;  /* 0x000000071c1c7984 */ /* 0x000fe20008000800 */
[----:B------:R-:W-:-:S02]  /*6500*/  SHF.L.U32 R18, R24, 0x2, RZ ;  /* 0x0000000218127819 */ /* 0x000fc400000006ff */
[----:B------:R-:W-:Y:S01]  /*6510*/  SHF.R.U32.HI R17, RZ, 0xe, R17 ;  /* 0x0000000eff117819 */ /* 0x000fe20000011611 */
[----:B------:R-:W0:Y:S01]  /*6520*/  LDS R27, [R27+UR8] ;  /* 0x000000081b1b7984 */ /* 0x000e220008000800 */
        /* <DEDUP_REMOVED lines=14> */
[----:B------:R-:W-:-:S03]  /*6610*/  LOP3.LUT R24, R24, 0x3fc, RZ, 0xc0, !PT ;  /* 0x000003fc18187812 */ /* 0x000fc600078ec0ff */
[----:B------:R-:W-:Y:S04]  /*6620*/  LDS R17, [R17+UR8] ;  /* 0x0000000811117984 */ /* 0x000fe80008000800 */
[----:B------:R-:W0:Y:S04]  /*6630*/  LDS R20, [R20+UR5] ;  /* 0x0000000514147984 */ /* 0x000e280008000800 */
[----:B------:R-:W0:Y:S04]  /*6640*/  LDS R21, [R21+UR9] ;  /* 0x0000000915157984 */ /* 0x000e280008000800 */
[----:B------:R-:W0:Y:S04]  /*6650*/  LDS R22, [R22+UR9] ;  /* 0x0000000916167984 */ /* 0x000e280008000800 */
[----:B------:R-:W0:Y:S04]  /*6660*/  LDS R23, [R23+UR9] ;  /* 0x0000000917177984 */ /* 0x000e280008000800 */
[----:B------:R-:W0:Y:S01]  /*6670*/  LDS R24, [R24+UR9] ;  /* 0x0000000918187984 */ /* 0x000e220008000800 */
[----:B-1----:R-:W-:-:S02]  /*6680*/  LOP3.LUT R29, R30, R29, R25, 0x96, !PT ;  /* 0x0000001d1e1d7212 */ /* 0x002fc400078e9619 */
[----:B0-----:R-:W-:Y:S01]  /*6690*/  LOP3.LUT R30, R27, R28, R26, 0x96, !PT ;  /* 0x0000001c1b1e7212 */ /* 0x001fe200078e961a */
[----:B------:R-:W4:Y:S04]  /*66a0*/  LDG.E R25, desc[UR36][R4.64+0x5c] ;  /* 0x00005c2404197981 */ /* 0x000f28000c1e1900 */
[----:B------:R-:W4:Y:S04]  /*66b0*/  LDG.E R27, desc[UR36][R4.64+0x50] ;  /* 0x00005024041b7981 */ /* 0x000f28000c1e1900 */
[----:B------:R-:W4:Y:S01]  /*66c0*/  LDG.E R26, desc[UR36][R4.64+0x58] ;  /* 0x00005824041a7981 */ /* 0x000f22000c1e1900 */
[----:B------:R-:W-:-:S03]  /*66d0*/  LOP3.LUT R15, R15, R19, R18, 0x96, !PT ;  /* 0x000000130f0f7212 */ /* 0x000fc600078e9612 */
[----:B------:R-:W4:Y:S01]  /*66e0*/  LDG.E R28, desc[UR36][R4.64+0x54] ;  /* 0x00005424041c7981 */ /* 0x000f22000c1e1900 */
[----:B------:R-:W-:Y:S02]  /*66f0*/  LOP3.LUT R16, R17, R16, R20, 0x96, !PT ;  /* 0x0000001011107212 */ /* 0x000fe400078e9614 */
[----:B------:R-:W-:Y:S02]  /*6700*/  LOP3.LUT R21, R10, R29, R21, 0x96, !PT ;  /* 0x0000001d0a157212 */ /* 0x000fe400078e9615 */
[----:B------:R-:W-:Y:S02]  /*6710*/  LOP3.LUT R22, R9, R30, R22, 0x96, !PT ;  /* 0x0000001e09167212 */ /* 0x000fe400078e9616 */
[----:B------:R-:W-:Y:S02]  /*6720*/  LOP3.LUT R23, R8, R15, R23, 0x96, !PT ;  /* 0x0000000f08177212 */ /* 0x000fe400078e9617 */
[----:B------:R-:W-:Y:S02]  /*6730*/  SHF.R.U32.HI R8, RZ, 0x6, R22 ;  /* 0x00000006ff087819 */ /* 0x000fe40000011616 */
[----:B------:R-:W-:Y:S01]  /*6740*/  LOP3.LUT R30, R7, R16, R24, 0x96, !PT ;  /* 0x00000010071e7212 */ /* 0x000fe200078e9618 */
[----:B------:R-:W-:Y:S01]  /*6750*/  IMAD.SHL.U32 R7, R21, 0x4, RZ ;  /* 0x0000000415077824 */ /* 0x000fe200078e00ff */
[----:B------:R-:W-:-:S02]  /*6760*/  SHF.L.U32 R10, R22, 0x2, RZ ;  /* 0x00000002160a7819 */ /* 0x000fc400000006ff */
[--C-:B------:R-:W-:Y:S02]  /*6770*/  SHF.R.U32.HI R9, RZ, 0xe, R23.reuse ;  /* 0x0000000eff097819 */ /* 0x100fe40000011617 */
        /* <DEDUP_REMOVED lines=12> */
[----:B------:R-:W-:Y:S04]  /*6840*/  LDS R10, [R10+UR7] ;  /* 0x000000070a0a7984 */ /* 0x000fe80008000800 */
[----:B------:R-:W1:Y:S01]  /*6850*/  LDS R9, [R9+UR8] ;  /* 0x0000000809097984 */ /* 0x000e620008000800 */
[----:B0-----:R-:W-:-:S03]  /*6860*/  LOP3.LUT R15, R16, R15, R7, 0x96, !PT ;  /* 0x0000000f100f7212 */ /* 0x001fc600078e9607 */
[----:B------:R-:W4:Y:S01]  /*6870*/  LDG.E R7, desc[UR36][R4.64+0x68] ;  /* 0x0000682404077981 */ /* 0x000f22000c1e1900 */
[----:B-1----:R-:W-:-:S03]  /*6880*/  LOP3.LUT R16, R9, R10, R8, 0x96, !PT ;  /* 0x0000000a09107212 */ /* 0x002fc600078e9608 */
[----:B------:R-:W4:Y:S04]  /*6890*/  LDG.E R10, desc[UR36][R4.64+0x64] ;  /* 0x00006424040a7981 */ /* 0x000f28000c1e1900 */
[----:B------:R-:W4:Y:S01]  /*68a0*/  LDG.E R9, desc[UR36][R4.64+0x60] ;  /* 0x0000602404097981 */ /* 0x000f22000c1e1900 */
[--C-:B------:R-:W-:Y:S01]  /*68b0*/  SHF.R.U32.HI R17, RZ, 0xe, R21.reuse ;  /* 0x0000000eff117819 */ /* 0x100fe20000011615 */
[----:B------:R-:W-:Y:S02]  /*68c0*/  IMAD.SHL.U32 R20, R23, 0x4, RZ ;  /* 0x0000000417147824 */ /* 0x000fe400078e00ff */
[----:B------:R-:W4:Y:S01]  /*68d0*/  LDG.E R8, desc[UR36][R4.64+0x6c] ;  /* 0x00006c2404087981 */ /* 0x000f22000c1e1900 */
[--C-:B------:R-:W-:Y:S02]  /*68e0*/  SHF.R.U32.HI R29, RZ, 0x16, R21.reuse ;  /* 0x00000016ff1d7819 */ /* 0x100fe40000011615 */
[----:B------:R-:W-:-:S02]  /*68f0*/  SHF.R.U32.HI R18, RZ, 0x6, R21 ;  /* 0x00000006ff127819 */ /* 0x000fc40000011615 */
[--C-:B------:R-:W-:Y:S02]  /*6900*/  SHF.R.U32.HI R24, RZ, 0x16, R22.reuse ;  /* 0x00000016ff187819 */ /* 0x100fe40000011616 */
[----:B------:R-:W-:Y:S01]  /*6910*/  SHF.R.U32.HI R19, RZ, 0xe, R22 ;  /* 0x0000000eff137819 */ /* 0x000fe20000011616 */
[----:B------:R-:W-:Y:S01]  /*6920*/  IMAD.SHL.U32 R22, R30, 0x4, RZ ;  /* 0x000000041e167824 */ /* 0x000fe200078e00ff */
[--C-:B------:R-:W-:Y:S02]  /*6930*/  SHF.R.U32.HI R21, RZ, 0x6, R30.reuse ;  /* 0x00000006ff157819 */ /* 0x100fe4000001161e */
        /* <DEDUP_REMOVED lines=15> */
[----:B------:R-:W-:Y:S04]  /*6a30*/  LDS R18, [R18+UR7] ;  /* 0x0000000712127984 */ /* 0x000fe80008000800 */
[----:B------:R-:W-:Y:S04]  /*6a40*/  LDS R19, [R19+UR8] ;  /* 0x0000000813137984 */ /* 0x000fe80008000800 */
[----:B------:R-:W1:Y:S04]  /*6a50*/  LDS R22, [R22+UR5] ;  /* 0x0000000516167984 */ /* 0x000e680008000800 */
[----:B------:R-:W3:Y:S04]  /*6a60*/  LDS R23, [R23+UR9] ;  /* 0x0000000917177984 */ /* 0x000ee80008000800 */
[----:B------:R-:W2:Y:S04]  /*6a70*/  LDS R29, [R29+UR9] ;  /* 0x000000091d1d7984 */ /* 0x000ea80008000800 */
[----:B------:R-:W2:Y:S04]  /*6a80*/  LDS R24, [R24+UR9] ;  /* 0x0000000918187984 */ /* 0x000ea80008000800 */
[----:B------:R-:W2:Y:S01]  /*6a90*/  LDS R31, [R31+UR9] ;  /* 0x000000091f1f7984 */ /* 0x000ea20008000800 */
[----:B0-----:R-:W-:-:S02]  /*6aa0*/  LOP3.LUT R17, R17, R21, R20, 0x96, !PT ;  /* 0x0000001511117212 */ /* 0x001fc400078e9614 */
[----:B-1----:R-:W-:Y:S02]  /*6ab0*/  LOP3.LUT R18, R19, R18, R22, 0x96, !PT ;  /* 0x0000001213127212 */ /* 0x002fe400078e9616 */
[----:B---3--:R-:W-:Y:S02]  /*6ac0*/  LOP3.LUT R15, R2, R15, R23, 0x96, !PT ;  /* 0x0000000f020f7212 */ /* 0x008fe400078e9617 */
[----:B--2---:R-:W-:Y:S02]  /*6ad0*/  LOP3.LUT R29, R6, R16, R29, 0x96, !PT ;  /* 0x00000010061d7212 */ /* 0x004fe400078e961d */
[----:B------:R-:W-:Y:S02]  /*6ae0*/  LOP3.LUT R24, R3, R17, R24, 0x96, !PT ;  /* 0x0000001103187212 */ /* 0x000fe400078e9618 */
[----:B------:R-:W-:Y:S02]  /*6af0*/  SHF.R.U32.HI R2, RZ, 0xe, R15 ;  /* 0x0000000eff027819 */ /* 0x000fe4000001160f */
[----:B------:R-:W-:-:S02]  /*6b00*/  LOP3.LUT R31, R0, R18, R31, 0x96, !PT ;  /* 0x00000012001f7212 */ /* 0x000fc400078e961f */
[----:B------:R-:W-:Y:S02]  /*6b10*/  SHF.L.U32 R0, R15, 0x2, RZ ;  /* 0x000000020f007819 */ /* 0x000fe400000006ff */
[--C-:B------:R-:W-:Y:S02]  /*6b20*/  SHF.R.U32.HI R3, RZ, 0x16, R15.reuse ;  /* 0x00000016ff037819 */ /* 0x100fe4000001160f */
[----:B------:R-:W-:Y:S01]  /*6b30*/  SHF.R.U32.HI R6, RZ, 0x6, R15 ;  /* 0x00000006ff067819 */ /* 0x000fe2000001160f */
[----:B------:R-:W-:Y:S01]  /*6b40*/  IMAD.SHL.U32 R21, R24, 0x4, RZ ;  /* 0x0000000418157824 */ /* 0x000fe200078e00ff */
[----:B------:R-:W-:Y:S02]  /*6b50*/  SHF.R.U32.HI R15, RZ, 0x6, R29 ;  /* 0x00000006ff0f7819 */ /* 0x000fe4000001161d */
[--C-:B------:R-:W-:Y:S01]  /*6b60*/  SHF.R.U32.HI R19, RZ, 0xe, R24.reuse ;  /* 0x0000000eff137819 */ /* 0x100fe20000011618 */
[----:B------:R-:W-:Y:S01]  /*6b70*/  IMAD.SHL.U32 R16, R29, 0x4, RZ ;  /* 0x000000041d107824 */ /* 0x000fe200078e00ff */
[----:B------:R-:W-:-:S02]  /*6b80*/  SHF.R.U32.HI R20, RZ, 0x6, R24 ;  /* 0x00000006ff147819 */ /* 0x000fc40000011618 */
[----:B------:R-:W-:Y:S02]  /*6b90*/  SHF.R.U32.HI R22, RZ, 0x16, R24 ;  /* 0x00000016ff167819 */ /* 0x000fe40000011618 */
[----:B------:R-:W-:Y:S02]  /*6ba0*/  SHF.R.U32.HI R24, RZ, 0x6, R31 ;  /* 0x00000006ff187819 */ /* 0x000fe4000001161f */
[----:B------:R-:W-:Y:S02]  /*6bb0*/  SHF.L.U32 R30, R31, 0x2, RZ ;  /* 0x000000021f1e7819 */ /* 0x000fe400000006ff */
[----:B------:R-:W-:Y:S02]  /*6bc0*/  SHF.R.U32.HI R18, RZ, 0xe, R29 ;  /* 0x0000000eff127819 */ /* 0x000fe4000001161d */
[----:B------:R-:W-:Y:S02]  /*6bd0*/  SHF.R.U32.HI R23, RZ, 0xe, R31 ;  /* 0x0000000eff177819 */ /* 0x000fe4000001161f */
[----:B------:R-:W-:-:S02]  /*6be0*/  LOP3.LUT R0, R0, 0x3fc, RZ, 0xc0, !PT ;  /* 0x000003fc00007812 */ /* 0x000fc400078ec0ff */
[----:B------:R-:W-:Y:S02]  /*6bf0*/  LOP3.LUT R15, R15, 0x3fc, RZ, 0xc0, !PT ;  /* 0x000003fc0f0f7812 */ /* 0x000fe400078ec0ff */
[----:B------:R-:W-:Y:S02]  /*6c00*/  LOP3.LUT R19, R19, 0x3fc, RZ, 0xc0, !PT ;  /* 0x000003fc13137812 */ /* 0x000fe400078ec0ff */
[----:B------:R-:W-:Y:S01]  /*6c10*/  SHF.R.U32.HI R17, RZ, 0x16, R29 ;  /* 0x00000016ff117819 */ /* 0x000fe2000001161d */
[----:B------:R-:W-:Y:S01]  /*6c20*/  LDS R0, [R0+UR5] ;  /* 0x0000000500007984 */ /* 0x000fe20008000800 */
[----:B------:R-:W-:Y:S02]  /*6c30*/  SHF.R.U32.HI R29, RZ, 0x16, R31 ;  /* 0x00000016ff1d7819 */ /* 0x000fe4000001161f */
        /* <DEDUP_REMOVED lines=19> */
[----:B------:R-:W1:Y:S04]  /*6d70*/  LDS R24, [R24+UR7] ;  /* 0x0000000718187984 */ /* 0x000e680008000800 */
[----:B------:R-:W2:Y:S04]  /*6d80*/  LDS R30, [R30+UR5] ;  /* 0x000000051e1e7984 */ /* 0x000ea80008000800 */
[----:B------:R-:W-:Y:S04]  /*6d90*/  LDS R16, [R16+UR5] ;  /* 0x0000000510107984 */ /* 0x000fe80008000800 */
[----:B------:R-:W-:Y:S04]  /*6da0*/  LDS R33, [R20+UR7] ;  /* 0x0000000714217984 */ /* 0x000fe80008000800 */
[----:B------:R-:W3:Y:S04]  /*6db0*/  LDS R23, [R23+UR8] ;  /* 0x0000000817177984 */ /* 0x000ee80008000800 */
[----:B------:R-:W3:Y:S04]  /*6dc0*/  LDS R32, [R29+UR9] ;  /* 0x000000091d207984 */ /* 0x000ee80008000800 */
[----:B------:R-:W4:Y:S04]  /*6dd0*/  LDS R17, [R17+UR9] ;  /* 0x0000000911117984 */ /* 0x000f280008000800 */
[----:B------:R-:W4:Y:S04]  /*6de0*/  LDS R35, [R22+UR9] ;  /* 0x0000000916237984 */ /* 0x000f280008000800 */
[----:B------:R1:W4:Y:S01]  /*6df0*/  LDS R34, [R3+UR9] ;  /* 0x0000000903227984 */ /* 0x0003220008000800 */
[----:B0-----:R-:W-:-:S02]  /*6e00*/  LOP3.LUT R0, R19, R15, R0, 0x96, !PT ;  /* 0x0000000f13007212 */ /* 0x001fc400078e9600 */
[----:B-1----:R-:W-:Y:S01]  /*6e10*/  LOP3.LUT R2, R2, R24, R21, 0x96, !PT ;  /* 0x0000001802027212 */ /* 0x002fe200078e9615 */
[----:B------:R-:W4:Y:S01]  /*6e20*/  LDG.E R3, desc[UR36][R4.64+0x78] ;  /* 0x0000782404037981 */ /* 0x000f22000c1e1900 */
[----:B--2---:R-:W-:Y:S02]  /*6e30*/  LOP3.LUT R6, R31, R6, R30, 0x96, !PT ;  /* 0x000000061f067212 */ /* 0x004fe400078e961e */
[----:B---3--:R-:W-:Y:S02]  /*6e40*/  LOP3.LUT R16, R23, R33, R16, 0x96, !PT ;  /* 0x0000002117107212 */ /* 0x008fe400078e9610 */
[----:B------:R-:W-:Y:S02]  /*6e50*/  LOP3.LUT R32, R13, R0, R32, 0x96, !PT ;  /* 0x000000000d207212 */ /* 0x000fe400078e9620 */
[----:B------:R-:W2:Y:S01]  /*6e60*/  LDG.E R0, desc[UR36][R4.64+0x74] ;  /* 0x0000742404007981 */ /* 0x000ea2000c1e1900 */
[----:B----4-:R-:W-:-:S03]  /*6e70*/  LOP3.LUT R23, R14, R2, R17, 0x96, !PT ;  /* 0x000000020e177212 */ /* 0x010fc600078e9611 */
[----:B------:R-:W3:Y:S01]  /*6e80*/  LDG.E R2, desc[UR36][R4.64+0x70] ;  /* 0x0000702404027981 */ /* 0x000ee2000c1e1900 */
[----:B------:R-:W-:-:S03]  /*6e90*/  LOP3.LUT R35, R12, R6, R35, 0x96, !PT ;  /* 0x000000060c237212 */ /* 0x000fc600078e9623 */
[----:B------:R-:W4:Y:S01]  /*6ea0*/  LDG.E R6, desc[UR36][R4.64+0x7c] ;  /* 0x00007c2404067981 */ /* 0x000f22000c1e1900 */
[----:B------:R-:W-:Y:S01]  /*6eb0*/  LOP3.LUT R34, R11, R16, R34, 0x96, !PT ;  /* 0x000000100b227212 */ /* 0x000fe200078e9622 */
[----:B------:R-:W-:Y:S01]  /*6ec0*/  IMAD.SHL.U32 R11, R32, 0x4, RZ ;  /* 0x00000004200b7824 */ /* 0x000fe200078e00ff */
[--C-:B------:R-:W-:Y:S01]  /*6ed0*/  SHF.R.U32.HI R12, RZ, 0xe, R32.reuse ;  /* 0x0000000eff0c7819 */ /* 0x100fe20000011620 */
[----:B------:R-:W-:Y:S01]  /*6ee0*/  IMAD.SHL.U32 R30, R35, 0x4, RZ ;  /* 0x00000004231e7824 */ /* 0x000fe200078e00ff */
[----:B------:R-:W-:Y:S02]  /*6ef0*/  SHF.L.U32 R21, R23, 0x2, RZ ;  /* 0x0000000217157819 */ /* 0x000fe400000006ff */
[----:B------:R-:W-:Y:S01]  /*6f00*/  SHF.R.U32.HI R24, RZ, 0x6, R35 ;  /* 0x00000006ff187819 */ /* 0x000fe20000011623 */
[----:B------:R-:W-:Y:S01]  /*6f10*/  IMAD.SHL.U32 R16, R34, 0x4, RZ ;  /* 0x0000000422107824 */ /* 0x000fe200078e00ff */
[----:B------:R-:W-:Y:S02]  /*6f20*/  SHF.R.U32.HI R19, RZ, 0xe, R23 ;  /* 0x0000000eff137819 */ /* 0x000fe40000011617 */
[----:B------:R-:W-:-:S02]  /*6f30*/  SHF.R.U32.HI R14, RZ, 0x6, R32 ;  /* 0x00000006ff0e7819 */ /* 0x000fc40000011620 */
[--C-:B------:R-:W-:Y:S02]  /*6f40*/  SHF.R.U32.HI R15, RZ, 0x6, R34.reuse ;  /* 0x00000006ff0f7819 */ /* 0x100fe40000011622 */
[--C-:B------:R-:W-:Y:S02]  /*6f50*/  SHF.R.U32.HI R20, RZ, 0x6, R23.reuse ;  /* 0x00000006ff147819 */ /* 0x100fe40000011617 */
[----:B------:R-:W-:Y:S02]  /*6f60*/  SHF.R.U32.HI R22, RZ, 0x16, R23 ;  /* 0x00000016ff167819 */ /* 0x000fe40000011617 */
[----:B------:R-:W-:Y:S02]  /*6f70*/  SHF.R.U32.HI R18, RZ, 0xe, R34 ;  /* 0x0000000eff127819 */ /* 0x000fe40000011622 */
[----:B------:R-:W-:Y:S02]  /*6f80*/  SHF.R.U32.HI R23, RZ, 0xe, R35 ;  /* 0x0000000eff177819 */ /* 0x000fe40000011623 */
[----:B------:R-:W-:-:S02]  /*6f90*/  LOP3.LUT R12, R12, 0x3fc, RZ, 0xc0, !PT ;  /* 0x000003fc0c0c7812 */ /* 0x000fc400078ec0ff */
[----:B------:R-:W-:Y:S02]  /*6fa0*/  LOP3.LUT R21, R21, 0x3fc, RZ, 0xc0, !PT ;  /* 0x000003fc15157812 */ /* 0x000fe400078ec0ff */
[----:B------:R-:W-:Y:S02]  /*6fb0*/  LOP3.LUT R24, R24, 0x3fc, RZ, 0xc0, !PT ;  /* 0x000003fc18187812 */ /* 0x000fe400078ec0ff */
[----:B------:R-:W-:Y:S01]  /*6fc0*/  SHF.R.U32.HI R17, RZ, 0x16, R34 ;  /* 0x00000016ff117819 */ /* 0x000fe20000011622 */
[----:B------:R-:W-:Y:S01]  /*6fd0*/  LDS R12, [R12+UR8] ;  /* 0x000000080c0c7984 */ /* 0x000fe20008000800 */
[----:B------:R-:W-:Y:S02]  /*6fe0*/  LOP3.LUT R11, R11, 0x3fc, RZ, 0xc0, !PT ;  /* 0x000003fc0b0b7812 */ /* 0x000fe400078ec0ff */
[----:B------:R-:W-:Y:S01]  /*6ff0*/  LOP3.LUT R19, R19, 0x3fc, RZ, 0xc0, !PT ;  /* 0x000003fc13137812 */ /* 0x000fe200078ec0ff */
[----:B------:R-:W-:Y:S01]  /*7000*/  LDS R21, [R21+UR5] ;  /* 0x0000000515157984 */ /* 0x000fe20008000800 */
[----:B------:R-:W-:-:S02]  /*7010*/  SHF.R.U32.HI R29, RZ, 0x16, R35 ;  /* 0x00000016ff1d7819 */ /* 0x000fc40000011623 */
[----:B------:R-:W-:Y:S01]  /*7020*/  LOP3.LUT R14, R14, 0x3fc, RZ, 0xc0, !PT ;  /* 0x000003fc0e0e7812 */ /* 0x000fe200078ec0ff */
[----:B------:R-:W0:Y:S01]  /*7030*/  LDS R24, [R24+UR7] ;  /* 0x0000000718187984 */ /* 0x000e220008000800 */
[----:B------:R-:W-:Y:S02]  /*7040*/  LOP3.LUT R15, R15, 0x3fc, RZ, 0xc0, !PT ;  /* 0x000003fc0f0f7812 */ /* 0x000fe400078ec0ff */
[----:B------:R-:W-:Y:S01]  /*7050*/  LOP3.LUT R30, R30, 0x3fc, RZ, 0xc0, !PT ;  /* 0x000003fc1e1e7812 */ /* 0x000fe200078ec0ff */
[----:B------:R-:W-:Y:S01]  /*7060*/  LDS R11, [R11+UR5] ;  /* 0x000000050b0b7984 */ /* 0x000fe20008000800 */
[----:B------:R-:W-:Y:S02]  /*7070*/  SHF.R.U32.HI R13, RZ, 0x16, R32 ;  /* 0x00000016ff0d7819 */ /* 0x000fe40000011620 */
[----:B------:R-:W-:Y:S01]  /*7080*/  LOP3.LUT R16, R16, 0x3fc, RZ, 0xc0, !PT ;  /* 0x000003fc10107812 */ /* 0x000fe200078ec0ff */
[----:B------:R-:W-:Y:S01]  /*7090*/  LDS R32, [R15+UR7] ;  /* 0x000000070f207984 */ /* 0x000fe20008000800 */
[----:B------:R-:W-:-:S02]  /*70a0*/  LOP3.LUT R18, R18, 0x3fc, RZ, 0xc0, !PT ;  /* 0x000003fc12127812 */ /* 0x000fc400078ec0ff */
[----:B------:R-:W-:Y:S01]  /*70b0*/  LOP3.LUT R23, R23, 0x3fc, RZ, 0xc0, !PT ;  /* 0x000003fc17177812 */ /* 0x000fe200078ec0ff */
[----:B------:R-:W1:Y:S01]  /*70c0*/  LDS R19, [R19+UR8] ;  /* 0x0000000813137984 */ /* 0x000e620008000800 */
        /* <DEDUP_REMOVED lines=20> */
[----:B------:R-:W4:Y:S01]  /*7210*/  LDG.E R11, desc[UR36][R4.64+0x84] ;  /* 0x00008424040b7981 */ /* 0x000f22000c1e1900 */
[----:B------:R-:W-:-:S03]  /*7220*/  LOP3.LUT R26, R26, R12, R17, 0x96, !PT ;  /* 0x0000000c1a1a7212 */ /* 0x000fc600078e9611 */
[----:B------:R-:W4:Y:S01]  /*7230*/  LDG.E R12, desc[UR36][R4.64+0x88] ;  /* 0x00008824040c7981 */ /* 0x000f22000c1e1900 */
[----:B------:R-:W-:-:S03]  /*7240*/  LOP3.LUT R28, R28, R16, R13, 0x96, !PT ;  /* 0x000000101c1c7212 */ /* 0x000fc600078e960d */
[----:B------:R-:W4:Y:S01]  /*7250*/  LDG.E R13, desc[UR36][R4.64+0x80] ;  /* 0x00008024040d7981 */ /* 0x000f22000c1e1900 */
[----:B------:R-:W-:-:S03]  /*7260*/  LOP3.LUT R30, R25, R14, R22, 0x96, !PT ;  /* 0x0000000e191e7212 */ /* 0x000fc600078e9616 */
[----:B------:R-:W4:Y:S01]  /*7270*/  LDG.E R14, desc[UR36][R4.64+0x8c] ;  /* 0x00008c24040e7981 */ /* 0x000f22000c1e1900 */
[----:B------:R-:W-:Y:S01]  /*7280*/  IMAD.SHL.U32 R15, R27, 0x4, RZ ;  /* 0x000000041b0f7824 */ /* 0x000fe200078e00ff */
[--C-:B------:R-:W-:Y:S01]  /*7290*/  SHF.R.U32.HI R16, RZ, 0xe, R27.reuse ;  /* 0x0000000eff107819 */ /* 0x100fe2000001161b */
[----:B------:R-:W-:Y:S01]  /*72a0*/  IMAD.SHL.U32 R25, R26, 0x4, RZ ;  /* 0x000000041a197824 */ /* 0x000fe200078e00ff */
[--C-:B------:R-:W-:Y:S02]  /*72b0*/  SHF.R.U32.HI R17, RZ, 0x16, R27.reuse ;  /* 0x00000016ff117819 */ /* 0x100fe4000001161b */
[----:B------:R-:W-:Y:S02]  /*72c0*/  SHF.R.U32.HI R18, RZ, 0x6, R27 ;  /* 0x00000006ff127819 */ /* 0x000fe4000001161b */
[----:B------:R-:W-:Y:S02]  /*72d0*/  SHF.R.U32.HI R19, RZ, 0x6, R28 ;  /* 0x00000006ff137819 */ /* 0x000fe4000001161c */
[----:B------:R-:W-:-:S02]  /*72e0*/  SHF.L.U32 R20, R28, 0x2, RZ ;  /* 0x000000021c147819 */ /* 0x000fc400000006ff */
[--C-:B------:R-:W-:Y:S02]  /*72f0*/  SHF.R.U32.HI R21, RZ, 0x16, R28.reuse ;  /* 0x00000016ff157819 */ /* 0x100fe4000001161c */
[----:B------:R-:W-:Y:S02]  /*7300*/  SHF.R.U32.HI R22, RZ, 0xe, R28 ;  /* 0x0000000eff167819 */ /* 0x000fe4000001161c */
[----:B------:R-:W-:Y:S02]  /*7310*/  SHF.R.U32.HI R27, RZ, 0xe, R30 ;  /* 0x0000000eff1b7819 */ /* 0x000fe4000001161e */
        /* <DEDUP_REMOVED lines=23> */
[----:B------:R-:W-:Y:S04]  /*7490*/  LDS R25, [R25+UR5] ;  /* 0x0000000519197984 */ /* 0x000fe80008000800 */
[----:B------:R-:W1:Y:S04]  /*74a0*/  LDS R28, [R28+UR7] ;  /* 0x000000071c1c7984 */ /* 0x000e680008000800 */
[----:B------:R-:W1:Y:S04]  /*74b0*/  LDS R17, [R17+UR9] ;  /* 0x0000000911117984 */ /* 0x000e680008000800 */
[----:B------:R-:W1:Y:S04]  /*74c0*/  LDS R36, [R29+UR9] ;  /* 0x000000091d247984 */ /* 0x000e680008000800 */
[----:B------:R-:W1:Y:S01]  /*74d0*/  LDS R34, [R21+UR9] ;  /* 0x0000000915227984 */ /* 0x000e620008000800 */
[----:B0-----:R-:W-:Y:S01]  /*74e0*/  LOP3.LUT R20, R27, R33, R20, 0x96, !PT ;  /* 0x000000211b147212 */ /* 0x001fe200078e9614 */
[----:B------:R-:W-:Y:S01]  /*74f0*/  IMAD.SHL.U32 R30, R30, 0x4, RZ ;  /* 0x000000041e1e7824 */ /* 0x000fe200078e00ff */
[----:B-1----:R-:W-:-:S02]  /*7500*/  LOP3.LUT R15, R23, R32, R15, 0x96, !PT ;  /* 0x00000020170f7212 */ /* 0x002fc400078e960f */
[----:B------:R-:W-:Y:S02]  /*7510*/  LOP3.LUT R16, R16, R28, R25, 0x96, !PT ;  /* 0x0000001c10107212 */ /* 0x000fe400078e9619 */
[----:B------:R-:W-:Y:S02]  /*7520*/  LOP3.LUT R20, R10, R20, R17, 0x96, !PT ;  /* 0x000000140a147212 */ /* 0x000fe400078e9611 */
[----:B------:R-:W4:Y:S01]  /*7530*/  LDG.E R17, desc[UR36][R4.64+0x98] ;  /* 0x0000982404117981 */ /* 0x000f22000c1e1900 */
[----:B------:R-:W-:-:S03]  /*7540*/  LOP3.LUT R36, R9, R15, R36, 0x96, !PT ;  /* 0x0000000f09247212 */ /* 0x000fc600078e9624 */
[----:B------:R-:W4:Y:S01]  /*7550*/  LDG.E R15, desc[UR36][R4.64+0x9c] ;  /* 0x00009c24040f7981 */ /* 0x000f22000c1e1900 */
[----:B------:R-:W-:-:S03]  /*7560*/  LOP3.LUT R34, R7, R16, R34, 0x96, !PT ;  /* 0x0000001007227212 */ /* 0x000fc600078e9622 */
[----:B------:R-:W4:Y:S04]  /*7570*/  LDG.E R16, desc[UR36][R4.64+0x90] ;  /* 0x0000902404107981 */ /* 0x000f28000c1e1900 */
[----:B------:R-:W4:Y:S01]  /*7580*/  LDG.E R7, desc[UR36][R4.64+0x94] ;  /* 0x0000942404077981 */ /* 0x000f22000c1e1900 */
[----:B------:R-:W-:Y:S02]  /*7590*/  LOP3.LUT R18, R18, 0x3fc, RZ, 0xc0, !PT ;  /* 0x000003fc12127812 */ /* 0x000fe400078ec0ff */
[----:B------:R-:W-:Y:S02]  /*75a0*/  LOP3.LUT R30, R30, 0x3fc, RZ, 0xc0, !PT ;  /* 0x000003fc1e1e7812 */ /* 0x000fe400078ec0ff */
[----:B------:R-:W-:Y:S02]  /*75b0*/  SHF.R.U32.HI R26, RZ, 0x16, R26 ;  /* 0x00000016ff1a7819 */ /* 0x000fe4000001161a */
[----:B------:R-:W-:Y:S01]  /*75c0*/  LOP3.LUT R22, R22, 0x3fc, RZ, 0xc0, !PT ;  /* 0x000003fc16167812 */ /* 0x000fe200078ec0ff */
[----:B------:R-:W-:Y:S01]  /*75d0*/  LDS R18, [R18+UR7] ;  /* 0x0000000712127984 */ /* 0x000fe20008000800 */
[----:B------:R-:W-:-:S03]  /*75e0*/  LOP3.LUT R26, R26, 0x3fc, RZ, 0xc0, !PT ;  /* 0x000003fc1a1a7812 */ /* 0x000fc600078ec0ff */
[----:B------:R0:W-:Y:S04]  /*75f0*/  LDS R31, [R22+UR8] ;  /* 0x00000008161f7984 */ /* 0x0001e80008000800 */
[----:B------:R-:W1:Y:S04]  /*7600*/  LDS R30, [R30+UR5] ;  /* 0x000000051e1e7984 */ /* 0x000e680008000800 */
[----:B------:R-:W2:Y:S01]  /*7610*/  LDS R19, [R26+UR9] ;  /* 0x000000091a137984 */ /* 0x000ea20008000800 */
[----:B------:R-:W-:Y:S02]  /*7620*/  SHF.R.U32.HI R9, RZ, 0x6, R20 ;  /* 0x00000006ff097819 */ /* 0x000fe40000011614 */
[----:B------:R-:W-:-:S02]  /*7630*/  SHF.R.U32.HI R10, RZ, 0xe, R34 ;  /* 0x0000000eff0a7819 */ /* 0x000fc40000011622 */
[----:B0-----:R-:W-:Y:S02]  /*7640*/  LOP3.LUT R22, R9, 0x3fc, RZ, 0xc0, !PT ;  /* 0x000003fc09167812 */ /* 0x001fe400078ec0ff */
[----:B------:R-:W-:Y:S01]  /*7650*/  LOP3.LUT R23, R10, 0x3fc, RZ, 0xc0, !PT ;  /* 0x000003fc0a177812 */ /* 0x000fe200078ec0ff */
[----:B------:R-:W4:Y:S04]  /*7660*/  LDG.E R9, desc[UR36][R4.64+0xa4] ;  /* 0x0000a42404097981 */ /* 0x000f28000c1e1900 */
[----:B------:R-:W4:Y:S01]  /*7670*/  LDG.E R10, desc[UR36][R4.64+0xa0] ;  /* 0x0000a024040a7981 */ /* 0x000f22000c1e1900 */
[----:B------:R-:W-:-:S03]  /*7680*/  SHF.R.U32.HI R21, RZ, 0x6, R34 ;  /* 0x00000006ff157819 */ /* 0x000fc60000011622 */
[----:B------:R-:W-:Y:S01]  /*7690*/  LDS R22, [R22+UR7] ;  /* 0x0000000716167984 */ /* 0x000fe20008000800 */
[----:B-1----:R-:W-:-:S04]  /*76a0*/  LOP3.LUT R18, R31, R18, R30, 0x96, !PT ;  /* 0x000000121f127212 */ /* 0x002fc800078e961e */
[----:B--2---:R-:W-:Y:S01]  /*76b0*/  LOP3.LUT R25, R8, R18, R19, 0x96, !PT ;  /* 0x0000001208197212 */ /* 0x004fe200078e9613 */
[----:B------:R-:W-:Y:S01]  /*76c0*/  IMAD.SHL.U32 R18, R20, 0x4, RZ ;  /* 0x0000000414127824 */ /* 0x000fe200078e00ff */
[----:B------:R-:W-:-:S04]  /*76d0*/  SHF.L.U32 R8, R36, 0x2, RZ ;  /* 0x0000000224087819 */ /* 0x000fc800000006ff */
[----:B------:R-:W-:Y:S02]  /*76e0*/  LOP3.LUT R19, R8, 0x3fc, RZ, 0xc0, !PT ;  /* 0x000003fc08137812 */ /* 0x000fe400078ec0ff */
[----:B------:R-:W-:Y:S01]  /*76f0*/  LOP3.LUT R24, R18, 0x3fc, RZ, 0xc0, !PT ;  /* 0x000003fc12187812 */ /* 0x000fe200078ec0ff */
[----:B------:R-:W2:Y:S04]  /*7700*/  LDG.E R8, desc[UR36][R4.64+0xa8] ;  /* 0x0000a82404087981 */ /* 0x000ea8000c1e1900 */
[----:B------:R0:W2:Y:S01]  /*7710*/  LDG.E R18, desc[UR36][R4.64+0xac] ;  /* 0x0000ac2404127981 */ /* 0x0000a2000c1e1900 */
[----:B------:R-:W-:Y:S02]  /*7720*/  SHF.R.U32.HI R27, RZ, 0xe, R25 ;  /* 0x0000000eff1b7819 */ /* 0x000fe40000011619 */
[----:B------:R-:W-:Y:S01]  /*7730*/  LOP3.LUT R26, R21, 0x3fc, RZ, 0xc0, !PT ;  /* 0x000003fc151a7812 */ /* 0x000fe200078ec0ff */
[----:B------:R-:W-:Y:S01]  /*7740*/  LDS R19, [R19+UR5] ;  /* 0x0000000513137984 */ /* 0x000fe20008000800 */
[----:B------:R-:W-:-:S03]  /*7750*/  LOP3.LUT R28, R27, 0x3fc, RZ, 0xc0, !PT ;  /* 0x000003fc1b1c7812 */ /* 0x000fc600078ec0ff */
[----:B------:R1:W3:Y:S04]  /*7760*/  LDS R21, [R23+UR8] ;  /* 0x0000000817157984 */ /* 0x0002e80008000800 */
[----:B------:R-:W-:Y:S04]  /*7770*/  LDS R24, [R24+UR5] ;  /* 0x0000000518187984 */ /* 0x000fe80008000800 */
[----:B------:R0:W-:Y:S04]  /*7780*/  LDS R27, [R26+UR7] ;  /* 0x000000071a1b7984 */ /* 0x0001e80008000800 */
[----:B------:R-:W3:Y:S01]  /*7790*/  LDS R28, [R28+UR8] ;  /* 0x000000081c1c7984 */ /* 0x000ee20008000800 */
[----:B------:R-:W-:-:S02]  /*77a0*/  SHF.R.U32.HI R31, RZ, 0xe, R36 ;  /* 0x0000000eff1f7819 */ /* 0x000fc40000011624 */
[----:B------:R-:W-:Y:S02]  /*77b0*/  SHF.R.U32.HI R29, RZ, 0x16, R20 ;  /* 0x00000016ff1d7819 */ /* 0x000fe40000011614 */
[----:B-1----:R-:W-:Y:S02]  /*77c0*/  SHF.R.U32.HI R23, RZ, 0x6, R36 ;  /* 0x00000006ff177819 */ /* 0x002fe40000011624 */
[----:B------:R-:W-:Y:S02]  /*77d0*/  SHF.R.U32.HI R20, RZ, 0xe, R20 ;  /* 0x0000000eff147819 */ /* 0x000fe40000011614 */
[----:B------:R-:W-:Y:S02]  /*77e0*/  SHF.R.U32.HI R30, RZ, 0x16, R36 ;  /* 0x00000016ff1e7819 */ /* 0x000fe40000011624 */
[----:B0-----:R-:W-:Y:S02]  /*77f0*/  LOP3.LUT R26, R31, 0x3fc, RZ, 0xc0, !PT ;  /* 0x000003fc1f1a7812 */ /* 0x001fe400078ec0ff */
[----:B------:R-:W-:-:S02]  /*7800*/  LOP3.LUT R4, R29, 0x3fc, RZ, 0xc0, !PT ;  /* 0x000003fc1d047812 */ /* 0x000fc400078ec0ff */
[----:B------:R-:W-:Y:S02]  /*7810*/  LOP3.LUT R23, R23, 0x3fc, RZ, 0xc0, !PT ;  /* 0x000003fc17177812 */ /* 0x000fe400078ec0ff */
[----:B------:R-:W-:Y:S01]  /*7820*/  LOP3.LUT R20, R20, 0x3fc, RZ, 0xc0, !PT ;  /* 0x000003fc14147812 */ /* 0x000fe200078ec0ff */
[----:B------:R-:W-:Y:S01]  /*7830*/  LDS R26, [R26+UR8] ;  /* 0x000000081a1a7984 */ /* 0x000fe20008000800 */
[----:B------:R-:W-:-:S03]  /*7840*/  LOP3.LUT R5, R30, 0x3fc, RZ, 0xc0, !PT ;  /* 0x000003fc1e057812 */ /* 0x000fc600078ec0ff */
[----:B------:R-:W-:Y:S04]  /*7850*/  LDS R23, [R23+UR7] ;  /* 0x0000000717177984 */ /* 0x000fe80008000800 */
[----:B------:R-:W-:Y:S01]  /*7860*/  LDS R20, [R20+UR8] ;  /* 0x0000000814147984 */ /* 0x000fe20008000800 */
[----:B---3--:R-:W-:Y:S01]  /*7870*/  LOP3.LUT R21, R21, R22, R19, 0x96, !PT ;  /* 0x0000001615157212 */ /* 0x008fe200078e9613 */
[----:B------:R-:W-:Y:S02]  /*7880*/  IMAD.SHL.U32 R22, R34, 0x4, RZ ;  /* 0x0000000422167824 */ /* 0x000fe400078e00ff */
[----:B------:R-:W0:Y:S03]  /*7890*/  LDS R5, [R5+UR9] ;  /* 0x0000000905057984 */ /* 0x000e260008000800 */
[----:B------:R-:W-:Y:S01]  /*78a0*/  LOP3.LUT R22, R22, 0x3fc, RZ, 0xc0, !PT ;  /* 0x000003fc16167812 */ /* 0x000fe200078ec0ff */
[----:B------:R-:W-:Y:S01]  /*78b0*/  LDS R4, [R4+UR9] ;  /* 0x0000000904047984 */ /* 0x000fe20008000800 */
[----:B------:R-:W-:-:S02]  /*78c0*/  LOP3.LUT R19, R28, R27, R24, 0x96, !PT ;  /* 0x0000001b1c137212 */ /* 0x000fc400078e9618 */
[--C-:B------:R-:W-:Y:S02]  /*78d0*/  SHF.R.U32.HI R28, RZ, 0x6, R25.reuse ;  /* 0x00000006ff1c7819 */ /* 0x100fe40000011619 */
[----:B------:R-:W-:Y:S02]  /*78e0*/  SHF.R.U32.HI R24, RZ, 0x16, R25 ;  /* 0x00000016ff187819 */ /* 0x000fe40000011619 */
[----:B------:R-:W-:Y:S02]  /*78f0*/  SHF.L.U32 R25, R25, 0x2, RZ ;  /* 0x0000000219197819 */ /* 0x000fe400000006ff */
[----:B------:R-:W-:Y:S02]  /*7900*/  LOP3.LUT R28, R28, 0x3fc, RZ, 0xc0, !PT ;  /* 0x000003fc1c1c7812 */ /* 0x000fe400078ec0ff */
[----:B------:R-:W-:Y:S02]  /*7910*/  SHF.R.U32.HI R27, RZ, 0x16, R34 ;  /* 0x00000016ff1b7819 */ /* 0x000fe40000011622 */
[----:B------:R-:W-:-:S02]  /*7920*/  LOP3.LUT R29, R25, 0x3fc, RZ, 0xc0, !PT ;  /* 0x000003fc191d7812 */ /* 0x000fc400078ec0ff */
[----:B------:R-:W-:Y:S01]  /*7930*/  LOP3.LUT R27, R27, 0x3fc, RZ, 0xc0, !PT ;  /* 0x000003fc1b1b7812 */ /* 0x000fe200078ec0ff */
[----:B------:R1:W-:Y:S01]  /*7940*/  LDS R25, [R22+UR5] ;  /* 0x0000000516197984 */ /* 0x0003e20008000800 */
[----:B------:R-:W-:-:S03]  /*7950*/  LOP3.LUT R24, R24, 0x3fc, RZ, 0xc0, !PT ;  /* 0x000003fc18187812 */ /* 0x000fc600078ec0ff */
[----:B------:R-:W3:Y:S04]  /*7960*/  LDS R28, [R28+UR7] ;  /* 0x000000071c1c7984 */ /* 0x000ee80008000800 */
[----:B------:R-:W3:Y:S04]  /*7970*/  LDS R29, [R29+UR5] ;  /* 0x000000051d1d7984 */ /* 0x000ee80008000800 */
[----:B------:R-:W4:Y:S04]  /*7980*/  LDS R24, [R24+UR9] ;  /* 0x0000000918187984 */ /* 0x000f280008000800 */
[----:B------:R-:W4:Y:S01]  /*7990*/  LDS R27, [R27+UR9] ;  /* 0x000000091b1b7984 */ /* 0x000f220008000800 */
[----:B0-----:R-:W-:-:S04]  /*79a0*/  LOP3.LUT R19, R0, R19, R5, 0x96, !PT ;  /* 0x0000001300137212 */ /* 0x001fc800078e9605 */
[--C-:B------:R-:W-:Y:S01]  /*79b0*/  SHF.R.U32.HI R0, RZ, 0x16, R19.reuse ;  /* 0x00000016ff007819 */ /* 0x100fe20000011613 */
[----:B-1----:R-:W-:Y:S01]  /*79c0*/  IMAD.SHL.U32 R22, R19, 0x4, RZ ;  /* 0x0000000413167824 */ /* 0x002fe200078e00ff */
[----:B------:R-:W-:-:S04]  /*79d0*/  SHF.R.U32.HI R5, RZ, 0xe, R19 ;  /* 0x0000000eff057819 */ /* 0x000fc80000011613 */
[----:B------:R-:W-:Y:S02]  /*79e0*/  LOP3.LUT R5, R5, 0x3fc, RZ, 0xc0, !PT ;  /* 0x000003fc05057812 */ /* 0x000fe400078ec0ff */
[----:B---3--:R-:W-:-:S04]  /*79f0*/  LOP3.LUT R25, R26, R28, R25, 0x96, !PT ;  /* 0x0000001c1a197212 */ /* 0x008fc800078e9619 */
[----:B------:R-:W-:Y:S01]  /*7a00*/  LDS R5, [R5+UR8] ;  /* 0x0000000805057984 */ /* 0x000fe20008000800 */
[----:B------:R-:W-:Y:S02]  /*7a10*/  LOP3.LUT R26, R20, R23, R29, 0x96, !PT ;  /* 0x00000017141a7212 */ /* 0x000fe400078e961d */
[----:B------:R-:W-:Y:S02]  /*7a20*/  LOP3.LUT R25, R3, R25, R4, 0x96, !PT ;  /* 0x0000001903197212 */ /* 0x000fe400078e9604 */
[----:B----4-:R-:W-:Y:S02]  /*7a30*/  LOP3.LUT R2, R2, R21, R24, 0x96, !PT ;  /* 0x0000001502027212 */ /* 0x010fe400078e9618 */
[----:B------:R-:W-:Y:S02]  /*7a40*/  LOP3.LUT R26, R6, R26, R27, 0x96, !PT ;  /* 0x0000001a061a7212 */ /* 0x000fe400078e961b */
[----:B------:R-:W-:Y:S01]  /*7a50*/  SHF.R.U32.HI R23, RZ, 0x6, R19 ;  /* 0x00000006ff177819 */ /* 0x000fe20000011613 */
[----:B------:R-:W-:Y:S01]  /*7a60*/  IMAD.SHL.U32 R29, R2, 0x4, RZ ;  /* 0x00000004021d7824 */ /* 0x000fe200078e00ff */
[----:B------:R-:W-:Y:S01]  /*7a70*/  SHF.R.U32.HI R30, RZ, 0xe, R2 ;  /* 0x0000000eff1e7819 */ /* 0x000fe20000011602 */
[----:B------:R-:W-:Y:S01]  /*7a80*/  IMAD.SHL.U32 R28, R26, 0x4, RZ ;  /* 0x000000041a1c7824 */ /* 0x000fe200078e00ff */
[----:B------:R-:W-:-:S02]  /*7a90*/  SHF.L.U32 R20, R25, 0x2, RZ ;  /* 0x0000000219147819 */ /* 0x000fc400000006ff */
[----:B------:R-:W-:Y:S02]  /*7aa0*/  SHF.R.U32.HI R19, RZ, 0x6, R26 ;  /* 0x00000006ff137819 */ /* 0x000fe4000001161a */
[--C-:B------:R-:W-:Y:S02]  /*7ab0*/  SHF.R.U32.HI R3, RZ, 0x16, R2.reuse ;  /* 0x00000016ff037819 */ /* 0x100fe40000011602 */
[----:B------:R-:W-:Y:S02]  /*7ac0*/  SHF.R.U32.HI R24, RZ, 0x6, R2 ;  /* 0x00000006ff187819 */ /* 0x000fe40000011602 */
[--C-:B------:R-:W-:Y:S02]  /*7ad0*/  SHF.R.U32.HI R6, RZ, 0xe, R25.reuse ;  /* 0x0000000eff067819 */ /* 0x100fe40000011619 */
[--C-:B------:R-:W-:Y:S02]  /*7ae0*/  SHF.R.U32.HI R21, RZ, 0x6, R25.reuse ;  /* 0x00000006ff157819 */ /* 0x100fe40000011619 */
        /* <DEDUP_REMOVED lines=25> */
[----:B------:R-:W3:Y:S04]  /*7c80*/  LDS R28, [R28+UR5] ;  /* 0x000000051c1c7984 */ /* 0x000ee80008000800 */
[----:B------:R-:W-:Y:S04]  /*7c90*/  LDS R22, [R22+UR5] ;  /* 0x0000000516167984 */ /* 0x000fe80008000800 */
[----:B------:R-:W-:Y:S04]  /*7ca0*/  LDS R21, [R21+UR7] ;  /* 0x0000000715157984 */ /* 0x000fe80008000800 */
[----:B------:R-:W4:Y:S04]  /*7cb0*/  LDS R4, [R4+UR8] ;  /* 0x0000000804047984 */ /* 0x000f280008000800 */
[----:B------:R-:W4:Y:S04]  /*7cc0*/  LDS R29, [R0+UR9] ;  /* 0x00000009001d7984 */ /* 0x000f280008000800 */
[----:B------:R-:W4:Y:S04]  /*7cd0*/  LDS R30, [R27+UR9] ;  /* 0x000000091b1e7984 */ /* 0x000f280008000800 */
[----:B------:R-:W4:Y:S04]  /*7ce0*/  LDS R31, [R2+UR9] ;  /* 0x00000009021f7984 */ /* 0x000f280008000800 */
[----:B------:R-:W4:Y:S01]  /*7cf0*/  LDS R32, [R3+UR9] ;  /* 0x0000000903207984 */ /* 0x000f220008000800 */
[----:B0-----:R-:W-:-:S02]  /*7d00*/  LOP3.LUT R25, R25, R19, R20, 0x96, !PT ;  /* 0x0000001319197212 */ /* 0x001fc400078e9614 */
[----:B-1----:R-:W-:Y:S02]  /*7d10*/  LOP3.LUT R23, R6, R23, R26, 0x96, !PT ;  /* 0x0000001706177212 */ /* 0x002fe400078e961a */
[----:B---3--:R-:W-:Y:S02]  /*7d20*/  LOP3.LUT R5, R5, R24, R28, 0x96, !PT ;  /* 0x0000001805057212 */ /* 0x008fe400078e961c */
[----:B----4-:R-:W-:Y:S02]  /*7d30*/  LOP3.LUT R22, R4, R21, R22, 0x96, !PT ;  /* 0x0000001504167212 */ /* 0x010fe400078e9616 */
[----:B------:R-:W-:Y:S02]  /*7d40*/  LOP3.LUT R12, R12, R25, R29, 0x96, !PT ;  /* 0x000000190c0c7212 */ /* 0x000fe400078e961d */
[----:B------:R-:W-:-:S03]  /*7d50*/  LOP3.LUT R13, R13, R23, R30, 0x96, !PT ;  /* 0x000000170d0d7212 */ /* 0x000fc600078e961e */
[----:B------:R-:W-:Y:S01]  /*7d60*/  IMAD.SHL.U32 R6, R12, 0x4, RZ ;  /* 0x000000040c067824 */ /* 0x000fe200078e00ff */
[----:B------:R-:W-:Y:S01]  /*7d70*/  LOP3.LUT R5, R14, R5, R31, 0x96, !PT ;  /* 0x000000050e057212 */ /* 0x000fe200078e961f */
[----:B------:R-:W-:Y:S01]  /*7d80*/  IMAD.SHL.U32 R23, R13, 0x4, RZ ;  /* 0x000000040d177824 */ /* 0x000fe200078e00ff */
[----:B------:R-:W-:Y:S02]  /*7d90*/  SHF.R.U32.HI R19, RZ, 0xe, R13 ;  /* 0x0000000eff137819 */ /* 0x000fe4000001160d */
[----:B------:R-:W-:Y:S01]  /*7da0*/  LOP3.LUT R11, R11, R22, R32, 0x96, !PT ;  /* 0x000000160b0b7212 */ /* 0x000fe200078e9620 */
[----:B------:R-:W-:Y:S01]  /*7db0*/  IMAD.SHL.U32 R22, R5, 0x4, RZ ;  /* 0x0000000405167824 */ /* 0x000fe200078e00ff */
[----:B------:R-:W-:Y:S02]  /*7dc0*/  SHF.R.U32.HI R24, RZ, 0x6, R5 ;  /* 0x00000006ff187819 */ /* 0x000fe40000011605 */
[--C-:B------:R-:W-:Y:S02]  /*7dd0*/  SHF.R.U32.HI R2, RZ, 0x16, R13.reuse ;  /* 0x00000016ff027819 */ /* 0x100fe4000001160d */
[----:B------:R-:W-:-:S02]  /*7de0*/  SHF.R.U32.HI R14, RZ, 0x6, R13 ;  /* 0x00000006ff0e7819 */ /* 0x000fc4000001160d */
[--C-:B------:R-:W-:Y:S02]  /*7df0*/  SHF.R.U32.HI R26, RZ, 0xe, R11.reuse ;  /* 0x0000000eff1a7819 */ /* 0x100fe4000001160b */
[----:B------:R-:W-:Y:S02]  /*7e00*/  SHF.R.U32.HI R3, RZ, 0xe, R12 ;  /* 0x0000000eff037819 */ /* 0x000fe4000001160c */
[--C-:B------:R-:W-:Y:S02]  /*7e10*/  SHF.R.U32.HI R13, RZ, 0x6, R11.reuse ;  /* 0x00000006ff0d7819 */ /* 0x100fe4000001160b */
[----:B------:R-:W-:Y:S02]  /*7e20*/  SHF.L.U32 R0, R11, 0x2, RZ ;  /* 0x000000020b007819 */ /* 0x000fe400000006ff */
[----:B------:R-:W-:Y:S02]  /*7e30*/  SHF.R.U32.HI R25, RZ, 0x16, R11 ;  /* 0x00000016ff197819 */ /* 0x000fe4000001160b */
[----:B------:R-:W-:-:S02]  /*7e40*/  LOP3.LUT R19, R19, 0x3fc, RZ, 0xc0, !PT ;  /* 0x000003fc13137812 */ /* 0x000fc400078ec0ff */
[----:B------:R-:W-:Y:S02]  /*7e50*/  LOP3.LUT R6, R6, 0x3fc, RZ, 0xc0, !PT ;  /* 0x000003fc06067812 */ /* 0x000fe400078ec0ff */
[----:B------:R-:W-:Y:S02]  /*7e60*/  LOP3.LUT R24, R24, 0x3fc, RZ, 0xc0, !PT ;  /* 0x000003fc18187812 */ /* 0x000fe400078ec0ff */
[--C-:B------:R-:W-:Y:S01]  /*7e70*/  SHF.R.U32.HI R20, RZ, 0xe, R5.reuse ;  /* 0x0000000eff147819 */ /* 0x100fe20000011605 */
[----:B------:R-:W-:Y:S01]  /*7e80*/  LDS R19, [R19+UR8] ;  /* 0x0000000813137984 */ /* 0x000fe20008000800 */
[----:B------:R-:W-:Y:S02]  /*7e90*/  SHF.R.U32.HI R21, RZ, 0x16, R5 ;  /* 0x00000016ff157819 */ /* 0x000fe40000011605 */
[--C-:B------:R-:W-:Y:S01]  /*7ea0*/  SHF.R.U32.HI R4, RZ, 0x6, R12.reuse ;  /* 0x00000006ff047819 */ /* 0x100fe2000001160c */
[----:B------:R-:W-:Y:S01]  /*7eb0*/  LDS R6, [R6+UR5] ;  /* 0x0000000506067984 */ /* 0x000fe20008000800 */
[----:B------:R-:W-:-:S02]  /*7ec0*/  SHF.R.U32.HI R11, RZ, 0x16, R12 ;  /* 0x00000016ff0b7819 */ /* 0x000fc4000001160c */
[----:B------:R-:W-:Y:S01]  /*7ed0*/  LOP3.LUT R23, R23, 0x3fc, RZ, 0xc0, !PT ;  /* 0x000003fc17177812 */ /* 0x000fe200078ec0ff */
[----:B------:R-:W0:Y:S01]  /*7ee0*/  LDS R24, [R24+UR7] ;  /* 0x0000000718187984 */ /* 0x000e220008000800 */
        /* <DEDUP_REMOVED lines=17> */
[----:B------:R-:W3:Y:S04]  /*8000*/  LDS R22, [R22+UR5] ;  /* 0x0000000516167984 */ /* 0x000ee80008000800 */
[----:B------:R-:W4:Y:S04]  /*8010*/  LDS R0, [R0+UR9] ;  /* 0x0000000900007984 */ /* 0x000f280008000800 */
[----:B------:R-:W-:Y:S04]  /*8020*/  LDS R12, [R12+UR5] ;  /* 0x000000050c0c7984 */ /* 0x000fe80008000800 */
[----:B------:R-:W-:Y:S04]  /*8030*/  LDS R25, [R4+UR7] ;  /* 0x0000000704197984 */ /* 0x000fe80008000800 */
[----:B------:R-:W2:Y:S04]  /*8040*/  LDS R20, [R20+UR8] ;  /* 0x0000000814147984 */ /* 0x000ea80008000800 */
[----:B------:R-:W2:Y:S04]  /*8050*/  LDS R21, [R21+UR9] ;  /* 0x0000000915157984 */ /* 0x000ea80008000800 */
[----:B------:R-:W2:Y:S04]  /*8060*/  LDS R28, [R11+UR9] ;  /* 0x000000090b1c7984 */ /* 0x000ea80008000800 */
[----:B------:R-:W2:Y:S01]  /*8070*/  LDS R2, [R2+UR9] ;  /* 0x0000000902027984 */ /* 0x000ea20008000800 */
[----:B0-----:R-:W-:Y:S01]  /*8080*/  LOP3.LUT R19, R19, R24, R6, 0x96, !PT ;  /* 0x0000001813137212 */ /* 0x001fe200078e9606 */
[----:B------:R-:W-:Y:S01]  /*8090*/  ULEA UR4, UR6, UR4, 0x18 ;  /* 0x0000000406047291 */ /* 0x000fe2000f8ec0ff */
[----:B-1----:R-:W-:-:S02]  /*80a0*/  LOP3.LUT R23, R3, R26, R23, 0x96, !PT ;  /* 0x0000001a03177212 */ /* 0x002fc400078e9617 */
[----:B---3--:R-:W-:Y:S02]  /*80b0*/  LOP3.LUT R5, R5, R14, R22, 0x96, !PT ;  /* 0x0000000e05057212 */ /* 0x008fe400078e9616 */
[----:B----4-:R-:W-:-:S04]  /*80c0*/  LOP3.LUT R17, R17, R19, R0, 0x96, !PT ;  /* 0x0000001311117212 */ /* 0x010fc800078e9600 */
[----:B------:R-:W-:Y:S02]  /*80d0*/  SHF.R.U32.HI R14, RZ, 0x8, R17 ;  /* 0x00000008ff0e7819 */ /* 0x000fe40000011611 */
[----:B--2---:R-:W-:Y:S02]  /*80e0*/  LOP3.LUT R12, R20, R25, R12, 0x96, !PT ;  /* 0x00000019140c7212 */ /* 0x004fe400078e960c */
[----:B------:R-:W-:Y:S02]  /*80f0*/  LOP3.LUT R16, R16, R23, R21, 0x96, !PT ;  /* 0x0000001710107212 */ /* 0x000fe400078e9615 */
[----:B------:R-:W-:Y:S02]  /*8100*/  LOP3.LUT R28, R15, R5, R28, 0x96, !PT ;  /* 0x000000050f1c7212 */ /* 0x000fe400078e961c */
[----:B------:R-:W-:Y:S02]  /*8110*/  SHF.R.U32.HI R15, RZ, 0x10, R17 ;  /* 0x00000010ff0f7819 */ /* 0x000fe40000011611 */
[----:B------:R-:W-:-:S02]  /*8120*/  LOP3.LUT R7, R7, R12, R2, 0x96, !PT ;  /* 0x0000000c07077212 */ /* 0x000fc400078e9602 */
[--C-:B------:R-:W-:Y:S02]  /*8130*/  SHF.R.U32.HI R5, RZ, 0x8, R16.reuse ;  /* 0x00000008ff057819 */ /* 0x100fe40000011610 */
[----:B------:R-:W-:Y:S02]  /*8140*/  SHF.R.U32.HI R6, RZ, 0x10, R16 ;  /* 0x00000010ff067819 */ /* 0x000fe40000011610 */
[--C-:B------:R-:W-:Y:S02]  /*8150*/  SHF.R.U32.HI R23, RZ, 0x10, R28.reuse ;  /* 0x00000010ff177819 */ /* 0x100fe4000001161c */
[C---:B------:R-:W-:Y:S02]  /*8160*/  LOP3.LUT R21, R28.reuse, 0xff, RZ, 0xc0, !PT ;  /* 0x000000ff1c157812 */ /* 0x040fe400078ec0ff */
[----:B------:R-:W-:Y:S02]  /*8170*/  SHF.R.U32.HI R22, RZ, 0x8, R28 ;  /* 0x00000008ff167819 */ /* 0x000fe4000001161c */
[----:B------:R-:W-:-:S02]  /*8180*/  LEA.HI R28, R28, UR4, RZ, 0x8 ;  /* 0x000000041c1c7c11 */ /* 0x000fc4000f8f40ff */
[----:B------:R-:W-:Y:S02]  /*8190*/  LOP3.LUT R15, R15, 0xff, RZ, 0xc0, !PT ;  /* 0x000000ff0f0f7812 */ /* 0x000fe400078ec0ff */
[C---:B------:R-:W-:Y:S02]  /*81a0*/  LOP3.LUT R4, R16.reuse, 0xff, RZ, 0xc0, !PT ;  /* 0x000000ff10047812 */ /* 0x040fe400078ec0ff */
[----:B------:R-:W-:Y:S01]  /*81b0*/  LEA.HI R19, R16, UR4, RZ, 0x8 ;  /* 0x0000000410137c11 */ /* 0x000fe2000f8f40ff */
[----:B------:R-:W-:Y:S01]  /*81c0*/  LDS.U8 R28, [R28] ;  /* 0x000000001c1c7984 */ /* 0x000fe20000000000 */
[--C-:B------:R-:W-:Y:S02]  /*81d0*/  SHF.R.U32.HI R13, RZ, 0x10, R7.reuse ;  /* 0x00000010ff0d7819 */ /* 0x100fe40000011607 */
[----:B------:R-:W-:Y:S01]  /*81e0*/  SHF.R.U32.HI R12, RZ, 0x8, R7 ;  /* 0x00000008ff0c7819 */ /* 0x000fe20000011607 */
[----:B------:R-:W0:Y:S01]  /*81f0*/  LDS.U8 R15, [R15+UR4] ;  /* 0x000000040f0f7984 */ /* 0x000e220008000000 */
[----:B------:R-:W-:-:S02]  /*8200*/  LEA.HI R20, R7, UR4, RZ, 0x8 ;  /* 0x0000000407147c11 */ /* 0x000fc4000f8f40ff */
[----:B------:R-:W-:Y:S01]  /*8210*/  LOP3.LUT R11, R5, 0xff, RZ, 0xc0, !PT ;  /* 0x000000ff050b7812 */ /* 0x000fe200078ec0ff */
[----:B------:R-:W-:Y:S01]  /*8220*/  LDS.U8 R4, [R4+UR4] ;  /* 0x0000000404047984 */ /* 0x000fe20008000000 */
[----:B------:R-:W-:Y:S02]  /*8230*/  LOP3.LUT R16, R6, 0xff, RZ, 0xc0, !PT ;  /* 0x000000ff06107812 */ /* 0x000fe400078ec0ff */
[----:B------:R-:W-:Y:S01]  /*8240*/  LOP3.LUT R23, R23, 0xff, RZ, 0xc0, !PT ;  /* 0x000000ff17177812 */ /* 0x000fe200078ec0ff */
[----:B------:R-:W-:Y:S01]  /*8250*/  LDS.U8 R5, [R19] ;  /* 0x0000000013057984 */ /* 0x000fe20000000000 */
[C---:B------:R-:W-:Y:S02]  /*8260*/  LOP3.LUT R2, R17.reuse, 0xff, RZ, 0xc0, !PT ;  /* 0x000000ff11027812 */ /* 0x040fe400078ec0ff */
[----:B------:R-:W-:Y:S01]  /*8270*/  LEA.HI R0, R17, UR4, RZ, 0x8 ;  /* 0x0000000411007c11 */ /* 0x000fe2000f8f40ff */
[----:B------:R-:W-:Y:S01]  /*8280*/  LDS.U8 R6, [R20] ;  /* 0x0000000014067984 */ /* 0x000fe20000000000 */
[----:B------:R-:W-:-:S02]  /*8290*/  LOP3.LUT R3, R7, 0xff, RZ, 0xc0, !PT ;  /* 0x000000ff07037812 */ /* 0x000fc400078ec0ff */
[----:B------:R-:W-:Y:S01]  /*82a0*/  LOP3.LUT R17, R12, 0xff, RZ, 0xc0, !PT ;  /* 0x000000ff0c117812 */ /* 0x000fe200078ec0ff */
[----:B------:R-:W1:Y:S01]  /*82b0*/  LDS.U8 R24, [R23+UR4] ;  /* 0x0000000417187984 */ /* 0x000e620008000000 */
[----:B------:R-:W-:Y:S02]  /*82c0*/  LOP3.LUT R14, R14, 0xff, RZ, 0xc0, !PT ;  /* 0x000000ff0e0e7812 */ /* 0x000fe400078ec0ff */
[----:B------:R-:W-:Y:S01]  /*82d0*/  LOP3.LUT R7, R13, 0xff, RZ, 0xc0, !PT ;  /* 0x000000ff0d077812 */ /* 0x000fe200078ec0ff */
[----:B------:R-:W-:Y:S01]  /*82e0*/  LDS.U8 R12, [R21+UR4] ;  /* 0x00000004150c7984 */ /* 0x000fe20008000000 */
[----:B------:R-:W-:-:S03]  /*82f0*/  LOP3.LUT R22, R22, 0xff, RZ, 0xc0, !PT ;  /* 0x000000ff16167812 */ /* 0x000fc600078ec0ff */
[----:B------:R-:W2:Y:S04]  /*8300*/  LDS.U8 R13, [R16+UR4] ;  /* 0x00000004100d7984 */ /* 0x000ea80008000000 */
[----:B------:R-:W3:Y:S04]  /*8310*/  LDS.U8 R11, [R11+UR4] ;  /* 0x000000040b0b7984 */ /* 0x000ee80008000000 */
[----:B------:R-:W4:Y:S04]  /*8320*/  LDS.U8 R17, [R17+UR4] ;  /* 0x0000000411117984 */ /* 0x000f280008000000 */
[----:B------:R-:W4:Y:S04]  /*8330*/  LDS.U8 R14, [R14+UR4] ;  /* 0x000000040e0e7984 */ /* 0x000f280008000000 */
[----:B------:R-:W4:Y:S04]  /*8340*/  LDS.U8 R22, [R22+UR4] ;  /* 0x0000000416167984 */ /* 0x000f280008000000 */
[----:B------:R-:W4:Y:S04]  /*8350*/  LDS.U8 R7, [R7+UR4] ;  /* 0x0000000407077984 */ /* 0x000f280008000000 */
[----:B------:R-:W4:Y:S04]  /*8360*/  LDS.U8 R3, [R3+UR4] ;  /* 0x0000000403037984 */ /* 0x000f280008000000 */
[----:B------:R-:W4:Y:S04]  /*8370*/  LDS.U8 R2, [R2+UR4] ;  /* 0x0000000402027984 */ /* 0x000f280008000000 */
[----:B------:R-:W4:Y:S01]  /*8380*/  LDS.U8 R0, [R0] ;  /* 0x0000000000007984 */ /* 0x000f220000000000 */
[----:B0-----:R-:W-:Y:S01]  /*8390*/  LEA R28, R28, R15, 0x8 ;  /* 0x0000000f1c1c7211 */ /* 0x001fe200078e40ff */
[----:B-1----:R-:W-:-:S02]  /*83a0*/  IMAD R15, R5, 0x100, R24 ;  /* 0x00000100050f7824 */ /* 0x002fc400078e0218 */
[----:B--2---:R-:W-:Y:S01]  /*83b0*/  IMAD R13, R6, 0x100, R13 ;  /* 0x00000100060d7824 */ /* 0x004fe200078e020d */
[----:B---3--:R-:W-:Y:S01]  /*83c0*/  LEA R12, R11, R12, 0x8 ;  /* 0x0000000c0b0c7211 */ /* 0x008fe200078e40ff */
[----:B----4-:R-:W-:Y:S02]  /*83d0*/  IMAD R5, R28, 0x100, R17 ;  /* 0x000001001c057824 */ /* 0x010fe400078e0211 */
[----:B------:R-:W-:Y:S01]  /*83e0*/  IMAD R14, R15, 0x100, R14 ;  /* 0x000001000f0e7824 */ /* 0x000fe200078e020e */
[----:B------:R-:W-:Y:S01]  /*83f0*/  LEA R13, R13, R22, 0x8 ;  /* 0x000000160d0d7211 */ /* 0x000fe200078e40ff */
[----:B------:R-:W-:Y:S02]  /*8400*/  IMAD.U32 R5, R5, 0x100, R4 ;  /* 0x0000010005057824 */ /* 0x000fe400078e0004 */
[----:B------:R-:W-:Y:S01]  /*8410*/  IMAD R7, R7, 0x10000, R12 ;  /* 0x0001000007077824 */ /* 0x000fe200078e020c */
[----:B------:R-:W-:Y:S01]  /*8420*/  LEA R4, R14, R3, 0x8 ;  /* 0x000000030e047211 */ /* 0x000fe200078e40ff */
[----:B------:R-:W-:-:S02]  /*8430*/  IMAD.U32 R3, R13, 0x100, R2 ;  /* 0x000001000d037824 */ /* 0x000fc400078e0002 */
[----:B------:R-:W-:Y:S01]  /*8440*/  IMAD R7, R0, 0x1000000, R7 ;  /* 0x0100000000077824 */ /* 0x000fe200078e0207 */
[----:B------:R-:W-:Y:S02]  /*8450*/  LOP3.LUT R5, R10, R5, RZ, 0x3c, !PT ;  /* 0x000000050a057212 */ /* 0x000fe400078e3cff */
        /* <DEDUP_REMOVED lines=20> */
.L_x_27:
[----:B------:R-:W-:Y:S01]  /*85a0*/  MOV R0, 0x0 ;  /* 0x0000000000007802 */ /* 0x000fe20000000f00 */
[----:B------:R-:W-:Y:S02]  /*85b0*/  HFMA2 R4, -RZ, RZ, 0, 9.5367431640625e-07 ;  /* 0x00000010ff047431 */ /* 0x000fe400000001ff */
[----:B------:R-:W-:Y:S01]  /*85c0*/  IMAD.MOV.U32 R5, RZ, RZ, RZ ;  /* 0x000000ffff057224 */ /* 0x000fe200078e00ff */
[----:B------:R1:W2:Y:S06]  /*85d0*/  LDC.64 R6, c[0x4][R0] ;  /* 0x0100000000067b82 */ /* 0x0002ac0000000a00 */
[----:B------:R-:W-:-:S07]  /*85e0*/  LEPC R20, `(.L_x_31) ;  /* 0x000000001014794e */ /* 0x000fce0000000000 */
[----:B012---:R-:W-:Y:S05]  /*85f0*/  CALL.ABS.NOINC R6 ;  /* 0x0000000006007343 */ /* 0x007fea0003c00000 */
.L_x_31:
        /* <DEDUP_REMOVED lines=15> */
[----:B------:R-:W-:-:S02]  /*86f0*/  HFMA2 R25, -RZ, RZ, -19.859375, 1.802734375 ;  /* 0xccf73f36ff197431 */ /* 0x000fc400000001ff */
[----:B------:R-:W-:Y:S02]  /*8700*/  IMAD.MOV.U32 R20, RZ, RZ, 0x7dc982ca ;  /* 0x7dc982caff147424 */ /* 0x000fe400078e00ff */
[----:B------:R-:W-:Y:S01]  /*8710*/  HFMA2 R15, -RZ, RZ, 27312, -127.875 ;  /* 0x76abd7feff0f7431 */ /* 0x000fe200000001ff */
[----:B--2---:R2:W-:Y:S04]  /*8720*/  ST.E desc[UR36][R28.64+0x8], R11 ;  /* 0x0000080b1c007985 */ /* 0x0045e8000c101924 */
[----:B------:R3:W4:Y:S01]  /*8730*/  LDG.E R19, desc[UR36][R6.64+0xc] ;  /* 0x00000c2406137981 */ /* 0x000722000c1e1900 */
[----:B------:R-:W-:Y:S01]  /*8740*/  IMAD.MOV.U32 R21, RZ, RZ, -0xfb8a606 ;  /* 0xf04759faff157424 */ /* 0x000fe200078e00ff */
[----:B------:R-:W-:Y:S01]  /*8750*/  MOV R22, 0xafa2d4ad ;  /* 0xafa2d4ad00167802 */ /* 0x000fe20000000f00 */
[----:B------:R-:W-:Y:S01]  /*8760*/  IMAD.MOV.U32 R23, RZ, RZ, -0x3f8d5b64 ;  /* 0xc072a49cff177424 */ /* 0x000fe200078e00ff */
[----:B------:R-:W-:Y:S01]  /*8770*/  MOV R12, 0x7b777c63 ;  /* 0x7b777c63000c7802 */ /* 0x000fe20000000f00 */
[----:B------:R-:W-:Y:S01]  /*8780*/  IMAD.MOV.U32 R24, RZ, RZ, 0x2693fdb7 ;  /* 0x2693fdb7ff187424 */ /* 0x000fe200078e00ff */
[----:B-1----:R-:W-:Y:S01]  /*8790*/  MOV R9, 0x5bb1fc20 ;  /* 0x5bb1fc2000097802 */ /* 0x002fe20000000f00 */
[----:B------:R-:W-:-:S02]  /*87a0*/  IMAD.MOV.U32 R26, RZ, RZ, -0xe1a5acc ;  /* 0xf1e5a534ff1a7424 */ /* 0x000fc400078e00ff */
[----:B------:R-:W-:Y:S02]  /*87b0*/  HFMA2 R35, -RZ, RZ, 23328, 0.0309295654296875 ;  /* 0x75b227ebff237431 */ /* 0x000fe400000001ff */
[----:B------:R-:W-:Y:S01]  /*87c0*/  IMAD.MOV.U32 R27, RZ, RZ, 0x1531d871 ;  /* 0x1531d871ff1b7424 */ /* 0x000fe200078e00ff */
[----:B---3--:R-:W-:Y:S01]  /*87d0*/  MOV R6, 0xb3d63b52 ;  /* 0xb3d63b5200067802 */ /* 0x008fe20000000f00 */
[----:B------:R-:W-:Y:S01]  /*87e0*/  IMAD.MOV.U32 R13, RZ, RZ, -0x3a90940e ;  /* 0xc56f6bf2ff0d7424 */ /* 0x000fe200078e00ff */
[----:B------:R-:W-:Y:S01]  /*87f0*/  MOV R32, 0xc323c704 ;  /* 0xc323c70400207802 */ /* 0x000fe20000000f00 */
[----:B------:R-:W-:Y:S01]  /*8800*/  IMAD.MOV.U32 R14, RZ, RZ, 0x2b670130 ;  /* 0x2b670130ff0e7424 */ /* 0x000fe200078e00ff */
[----:B------:R-:W-:Y:S01]  /*8810*/  MOV R37, 0xf8eb13f8 ;  /* 0xf8eb13f800257802 */ /* 0x000fe20000000f00 */
[----:B------:R-:W-:Y:S01]  /*8820*/  IMAD.MOV.U32 R4, RZ, RZ, 0x1a2c8309 ;  /* 0x1a2c8309ff047424 */ /* 0x000fe200078e00ff */
[----:B------:R-:W1:Y:S01]  /*8830*/  S2R R0, SR_CgaCtaId ;  /* 0x0000000000007919 */ /* 0x000e620000008800 */
[----:B0-----:R-:W-:Y:S01]  /*8840*/  IMAD.MOV.U32 R5, RZ, RZ, -0x5fa591e5 ;  /* 0xa05a6e1bff057424 */ /* 0x001fe200078e00ff */
[----:B------:R-:W-:Y:S01]  /*8850*/  MOV R3, 0x400 ;  /* 0x0000040000037802 */ /* 0x000fe20000000f00 */
[----:B------:R-:W-:-:S02]  /*8860*/  IMAD.MOV.U32 R7, RZ, RZ, -0x7bd01cd7 ;  /* 0x842fe329ff077424 */ /* 0x000fc400078e00ff */
[----:B------:R-:W-:Y:S02]  /*8870*/  HFMA2 R40, -RZ, RZ, 2980, -0.92626953125 ;  /* 0x69d2bb69ff287431 */ /* 0x000fe400000001ff */
[----:B------:R-:W-:Y:S01]  /*8880*/  IMAD.MOV.U32 R8, RZ, RZ, -0x12ff2ead ;  /* 0xed00d153ff087424 */ /* 0x000fe200078e00ff */
[----:B------:R-:W-:Y:S01]  /*8890*/  MOV R43, 0x9433a794 ;  /* 0x9433a794002b7802 */ /* 0x000fe20000000f00 */
[----:B------:R-:W-:Y:S01]  /*88a0*/  IMAD.MOV.U32 R10, RZ, RZ, 0x39becb6a ;  /* 0x39becb6aff0a7424 */ /* 0x000fe200078e00ff */
[----:B------:R-:W-:Y:S01]  /*88b0*/  BSSY.RECONVERGENT B0, `(.L_x_32) ;  /* 0x0000593000007945 */ /* 0x000fe20003800200 */
[----:B--2---:R-:W-:Y:S02]  /*88c0*/  IMAD.MOV.U32 R11, RZ, RZ, -0x30a7b3b6 ;  /* 0xcf584c4aff0b7424 */ /* 0x004fe400078e00ff */
[----:B------:R-:W-:Y:S02]  /*88d0*/  IMAD.MOV.U32 R33, RZ, RZ, -0x65fa69e8 ;  /* 0x9a059618ff217424 */ /* 0x000fe400078e00ff */
[----:B------:R-:W-:-:S02]  /*88e0*/  IMAD.MOV.U32 R34, RZ, RZ, -0x1d7fedf9 ;  /* 0xe2801207ff227424 */ /* 0x000fc400078e00ff */
[----:B------:R-:W-:Y:S02]  /*88f0*/  IMAD.MOV.U32 R36, RZ, RZ, -0x1e26c71f ;  /* 0xe1d938e1ff247424 */ /* 0x000fe400078e00ff */
[----:B------:R-:W-:Y:S02]  /*8900*/  IMAD.MOV.U32 R38, RZ, RZ, -0x67d44c68 ;  /* 0x982bb398ff267424 */ /* 0x000fe400078e00ff */
[----:B------:R-:W-:Y:S02]  /*8910*/  IMAD.MOV.U32 R39, RZ, RZ, 0x11223311 ;  /* 0x11223311ff277424 */ /* 0x000fe400078e00ff */
[C---:B------:R-:W-:Y:S02]  /*8920*/  VIADD R31, R3.reuse, 0x100 ;  /* 0x00000100031f7836 */ /* 0x040fe40000000000 */
[----:B------:R-:W-:Y:S02]  /*8930*/  IMAD.MOV.U32 R41, RZ, RZ, -0x26568f27 ;  /* 0xd9a970d9ff297424 */ /* 0x000fe400078e00ff */
[----:B------:R-:W-:Y:S01]  /*8940*/  IMAD.MOV.U32 R42, RZ, RZ, -0x71f87672 ;  /* 0x8e07898eff2a7424 */ /* 0x000fe200078e00ff */
[----:B-1----:R-:W-:Y:S01]  /*8950*/  LEA R31, R0, R31, 0x18 ;  /* 0x0000001f001f7211 */ /* 0x002fe200078ec0ff */
[----:B----4-:R0:W-:Y:S04]  /*8960*/  ST.E desc[UR36][R28.64+0xc], R19 ;  /* 0x00000c131c007985 */ /* 0x0101e8000c101924 */
[----:B------:R1:W-:Y:S04]  /*8970*/  STL.128 [R2+0x10], R20 ;  /* 0x0000101402007387 */ /* 0x0003e80000100c00 */
[----:B------:R2:W-:Y:S04]  /*8980*/  STL.128 [R2+0x20], R24 ;  /* 0x0000201802007387 */ /* 0x0005e80000100c00 */
[----:B------:R3:W-:Y:S01]  /*8990*/  STL.128 [R2], R12 ;  /* 0x0000000c02007387 */ /* 0x0007e20000100c00 */
[----:B0-----:R-:W-:-:S03]  /*89a0*/  IADD3 R19, PT, PT, R3, 0xd00, RZ ;  /* 0x00000d0003137810 */ /* 0x001fc60007ffe0ff */
[----:B------:R0:W-:Y:S01]  /*89b0*/  STL.128 [R2+0x40], R4 ;  /* 0x0000400402007387 */ /* 0x0001e20000100c00 */
[----:B------:R-:W-:Y:S01]  /*89c0*/  LEA R30, R0, R19, 0x18 ;  /* 0x00000013001e7211 */ /* 0x000fe200078ec0ff */
        /* <DEDUP_REMOVED lines=8> */
[----:B---3--:R-:W-:Y:S02]  /*8a50*/  HFMA2 R12, -RZ, RZ, -62784, -8000 ;  /* 0xfbaaefd0ff0c7431 */ /* 0x008fe400000001ff */
[----:B------:R-:W-:Y:S01]  /*8a60*/  IMAD.MOV.U32 R27, RZ, RZ, 0x73195d64 ;  /* 0x73195d64ff1b7424 */ /* 0x000fe200078e00ff */
[----:B------:R-:W-:Y:S01]  /*8a70*/  MOV R15, 0xa89f3c50 ;  /* 0xa89f3c50000f7802 */ /* 0x000fe20000000f00 */
[----:B------:R-:W-:Y:S02]  /*8a80*/  IMAD.MOV.U32 R23, RZ, RZ, -0x2d0c00f0 ;  /* 0xd2f3ff10ff177424 */ /* 0x000fe400078e00ff */
[----:B0-----:R-:W-:Y:S02]  /*8a90*/  HFMA2 R4, -RZ, RZ, -275.75, -2.09808349609375e-05 ;  /* 0xdc4f8160ff047431 */ /* 0x001fe400000001ff */
[----:B------:R-:W-:Y:S01]  /*8aa0*/  IMAD.MOV.U32 R13, RZ, RZ, -0x7accb2bd ;  /* 0x85334d43ff0d7424 */ /* 0x000fe200078e00ff */
[----:B------:R0:W-:Y:S01]  /*8ab0*/  STL.128 [R2+0x80], R24 ;  /* 0x0000801802007387 */ /* 0x0001e20000100c00 */
[----:B------:R-:W-:Y:S01]  /*8ac0*/  IMAD.MOV.U32 R14, RZ, RZ, 0x7f02f945 ;  /* 0x7f02f945ff0e7424 */ /* 0x000fe200078e00ff */
[----:B------:R-:W-:Y:S01]  /*8ad0*/  MOV R7, 0xdb0b5ede ;  /* 0xdb0b5ede00077802 */ /* 0x000fe20000000f00 */
[----:B------:R-:W-:Y:S01]  /*8ae0*/  IMAD.MOV.U32 R5, RZ, RZ, -0x776fd5de ;  /* 0x88902a22ff057424 */ /* 0x000fe200078e00ff */
[----:B------:R3:W-:Y:S01]  /*8af0*/  STL.128 [R2+0x70], R20 ;  /* 0x0000701402007387 */ /* 0x0007e20000100c00 */
[----:B------:R-:W-:-:S02]  /*8b00*/  IMAD.MOV.U32 R6, RZ, RZ, 0x14b8ee46 ;  /* 0x14b8ee46ff067424 */ /* 0x000fc400078e00ff */
[----:B-1----:R-:W-:Y:S02]  /*8b10*/  HFMA2 R10, -RZ, RZ, 854, -62.0625 ;  /* 0x62acd3c2ff0a7431 */ /* 0x002fe400000001ff */
[----:B------:R-:W-:Y:S01]  /*8b20*/  IMAD.MOV.U32 R8, RZ, RZ, 0xa3a32e0 ;  /* 0x0a3a32e0ff087424 */ /* 0x000fe200078e00ff */
[----:B------:R1:W-:Y:S01]  /*8b30*/  STL.128 [R2+0x60], R12 ;  /* 0x0000600c02007387 */ /* 0x0003e20000100c00 */
[----:B------:R-:W-:Y:S02]  /*8b40*/  IMAD.MOV.U32 R9, RZ, RZ, 0x5c240649 ;  /* 0x5c240649ff097424 */ /* 0x000fe400078e00ff */
[----:B--2---:R-:W-:Y:S02]  /*8b50*/  HFMA2 R34, -RZ, RZ, 0.00510406494140625, 0.0277862548828125 ;  /* 0x1d3a271dff227431 */ /* 0x004fe400000001ff */
[----:B------:R-:W-:Y:S01]  /*8b60*/  IMAD.MOV.U32 R11, RZ, RZ, 0x79e49591 ;  /* 0x79e49591ff0b7424 */ /* 0x000fe200078e00ff */
[----:B------:R2:W-:Y:S01]  /*8b70*/  STL.128 [R2+0x90], R4 ;  /* 0x0000900402007387 */ /* 0x0005e20000100c00 */
[----:B------:R-:W-:-:S02]  /*8b80*/  IMAD.MOV.U32 R32, RZ, RZ, -0x79e86e7a ;  /* 0x86179186ff207424 */ /* 0x000fc400078e00ff */
[----:B------:R-:W-:Y:S02]  /*8b90*/  IMAD.MOV.U32 R33, RZ, RZ, -0x3e66a73f ;  /* 0xc19958c1ff217424 */ /* 0x000fe400078e00ff */
[----:B0-----:R-:W-:Y:S02]  /*8ba0*/  HFMA2 R26, -RZ, RZ, -0.66748046875, 0.336181640625 ;  /* 0xb9573561ff1a7431 */ /* 0x001fe400000001ff */
[----:B------:R-:W-:Y:S01]  /*8bb0*/  IMAD.MOV.U32 R24, RZ, RZ, 0x66b53e70 ;  /* 0x66b53e70ff187424 */ /* 0x000fe200078e00ff */
[----:B------:R0:W-:Y:S01]  /*8bc0*/  STL.128 [R2+0xa0], R8 ;  /* 0x0000a00802007387 */ /* 0x0001e20000100c00 */
[----:B------:R-:W-:Y:S02]  /*8bd0*/  IMAD.MOV.U32 R25, RZ, RZ, 0xef60348 ;  /* 0x0ef60348ff197424 */ /* 0x000fe400078e00ff */
[----:B---3--:R-:W-:Y:S02]  /*8be0*/  HFMA2 R20, -RZ, RZ, 0.09600830078125, 38720 ;  /* 0x2e2578baff147431 */ /* 0x008fe400000001ff */
[----:B------:R-:W-:Y:S01]  /*8bf0*/  IMAD.MOV.U32 R27, RZ, RZ, -0x61e23e7a ;  /* 0x9e1dc186ff1b7424 */ /* 0x000fe200078e00ff */
[----:B------:R-:W-:Y:S01]  /*8c00*/  MOV R23, 0x8a8bbd4b ;  /* 0x8a8bbd4b00177802 */ /* 0x000fe20000000f00 */
[----:B------:R-:W-:Y:S01]  /*8c10*/  IMAD.MOV.U32 R21, RZ, RZ, -0x394b59e4 ;  /* 0xc6b4a61cff157424 */ /* 0x000fe200078e00ff */
[----:B-1----:R-:W-:Y:S01]  /*8c20*/  MOV R13, 0xa94ed58d ;  /* 0xa94ed58d000d7802 */ /* 0x002fe20000000f00 */
[----:B------:R-:W-:Y:S01]  /*8c30*/  IMAD.MOV.U32 R12, RZ, RZ, 0x6d37c8e7 ;  /* 0x6d37c8e7ff0c7424 */ /* 0x000fe200078e00ff */
[----:B------:R1:W-:Y:S01]  /*8c40*/  STL.128 [R2+0xd0], R24 ;  /* 0x0000d01802007387 */ /* 0x0003e20000100c00 */
[----:B------:R-:W-:-:S02]  /*8c50*/  IMAD.MOV.U32 R14, RZ, RZ, -0x150ba994 ;  /* 0xeaf4566cff0e7424 */ /* 0x000fc400078e00ff */
[----:B--2---:R-:W-:Y:S02]  /*8c60*/  HFMA2 R6, -RZ, RZ, -0.0026683807373046875, 32480 ;  /* 0x997777eeff067431 */ /* 0x004fe400000001ff */
[----:B------:R-:W-:Y:S02]  /*8c70*/  IMAD.MOV.U32 R15, RZ, RZ, 0x8ae7a65 ;  /* 0x08ae7a65ff0f7424 */ /* 0x000fe400078e00ff */
[----:B------:R-:W-:Y:S02]  /*8c80*/  IMAD.MOV.U32 R22, RZ, RZ, 0x1f74dde8 ;  /* 0x1f74dde8ff167424 */ /* 0x000fe400078e00ff */
[----:B------:R-:W-:Y:S01]  /*8c90*/  IMAD.MOV.U32 R4, RZ, RZ, -0x5a9c9c3a ;  /* 0xa56363c6ff047424 */ /* 0x000fe200078e00ff */
[----:B------:R2:W-:Y:S01]  /*8ca0*/  STL.128 [R2+0xb0], R12 ;  /* 0x0000b00c02007387 */ /* 0x0005e20000100c00 */
[----:B------:R-:W-:Y:S01]  /*8cb0*/  IMAD.MOV.U32 R5, RZ, RZ, -0x7b838308 ;  /* 0x847c7cf8ff057424 */ /* 0x000fe200078e00ff */
[----:B0-----:R-:W-:Y:S01]  /*8cc0*/  MOV R9, 0xbd6b6bd6 ;  /* 0xbd6b6bd600097802 */ /* 0x001fe20000000f00 */
[----:B------:R-:W-:Y:S01]  /*8cd0*/  IMAD.MOV.U32 R7, RZ, RZ, -0x7284840a ;  /* 0x8d7b7bf6ff077424 */ /* 0x000fe200078e00ff */
[----:B------:R0:W-:Y:S01]  /*8ce0*/  STL.128 [R2+0xc0], R20 ;  /* 0x0000c01402007387 */ /* 0x0001e20000100c00 */
[----:B------:R-:W-:-:S02]  /*8cf0*/  IMAD.MOV.U32 R8, RZ, RZ, 0xdf2f2ff ;  /* 0x0df2f2ffff087424 */ /* 0x000fc400078e00ff */
[----:B------:R-:W-:Y:S02]  /*8d00*/  IMAD.MOV.U32 R10, RZ, RZ, -0x4e909022 ;  /* 0xb16f6fdeff0a7424 */ /* 0x000fe400078e00ff */
[----:B-1----:R-:W-:Y:S02]  /*8d10*/  HFMA2 R24, -RZ, RZ, 0.0003378391265869140625, -0.010833740234375 ;  /* 0x0d89a18cff187431 */ /* 0x002fe400000001ff */
[----:B------:R-:W-:Y:S01]  /*8d20*/  IMAD.MOV.U32 R25, RZ, RZ, 0x6842e6bf ;  /* 0x6842e6bfff197424 */ /* 0x000fe200078e00ff */
[----:B------:R-:W-:Y:S01]  /*8d30*/  MOV R27, 0x16bb54b0 ;  /* 0x16bb54b0001b7802 */ /* 0x000fe20000000f00 */
[----:B------:R-:W-:Y:S02]  /*8d40*/  IMAD.MOV.U32 R26, RZ, RZ, 0xf2d9941 ;  /* 0x0f2d9941ff1a7424 */ /* 0x000fe400078e00ff */
[----:B------:R-:W-:Y:S02]  /*8d50*/  IMAD.MOV.U32 R11, RZ, RZ, 0x54c5c591 ;  /* 0x54c5c591ff0b7424 */ /* 0x000fe400078e00ff */
[----:B------:R-:W-:-:S02]  /*8d60*/  IMAD.MOV.U32 R35, RZ, RZ, -0x61d84662 ;  /* 0x9e27b99eff237424 */ /* 0x000fc400078e00ff */
[----:B--2---:R-:W-:Y:S02]  /*8d70*/  HFMA2 R12, -RZ, RZ, 33.5, 0.13671875 ;  /* 0x50303060ff0c7431 */ /* 0x004fe400000001ff */
[----:B------:R-:W-:Y:S01]  /*8d80*/  IMAD.MOV.U32 R13, RZ, RZ, 0x3010102 ;  /* 0x03010102ff0d7424 */ /* 0x000fe200078e00ff */
[----:B------:R-:W-:Y:S01]  /*8d90*/  MOV R15, 0x7d2b2b56 ;  /* 0x7d2b2b56000f7802 */ /* 0x000fe20000000f00 */
[----:B------:R-:W-:Y:S01]  /*8da0*/  IMAD.MOV.U32 R14, RZ, RZ, -0x56989832 ;  /* 0xa96767ceff0e7424 */ /* 0x000fe200078e00ff */
[----:B0-----:R-:W-:Y:S01]  /*8db0*/  MOV R21, 0x948ed969 ;  /* 0x948ed96900157802 */ /* 0x001fe20000000f00 */
[----:B------:R-:W-:Y:S01]  /*8dc0*/  IMAD.MOV.U32 R20, RZ, RZ, 0x1198f8e1 ;  /* 0x1198f8e1ff147424 */ /* 0x000fe200078e00ff */
[----:B------:R0:W-:Y:S01]  /*8dd0*/  STL.128 [R2+0xf0], R24 ;  /* 0x0000f01802007387 */ /* 0x0001e20000100c00 */
[----:B------:R-:W-:Y:S02]  /*8de0*/  IMAD.MOV.U32 R22, RZ, RZ, -0x1678e165 ;  /* 0xe9871e9bff167424 */ /* 0x000fe400078e00ff */
[----:B------:R-:W-:-:S05]  /*8df0*/  IMAD.MOV.U32 R23, RZ, RZ, -0x20d7aa32 ;  /* 0xdf2855ceff177424 */ /* 0x000fca00078e00ff */
[----:B------:R1:W-:Y:S04]  /*8e00*/  STL.128 [R2+0xe0], R20 ;  /* 0x0000e01402007387 */ /* 0x0003e80000100c00 */
[----:B------:R2:W-:Y:S04]  /*8e10*/  STL.128 [R1+0x120], R12 ;  /* 0x0001200c01007387 */ /* 0x0005e80000100c00 */
[----:B------:R3:W-:Y:S01]  /*8e20*/  STL.128 [R1+0x100], R4 ;  /* 0x0001000401007387 */ /* 0x0007e20000100c00 */
[----:B0-----:R-:W-:Y:S02]  /*8e30*/  HFMA2 R25, -RZ, RZ, -31296, -0.0168914794921875 ;  /* 0xf7a4a453ff197431 */ /* 0x001fe400000001ff */
[----:B------:R-:W-:-:S02]  /*8e40*/  IMAD.MOV.U32 R24, RZ, RZ, -0x406363dd ;  /* 0xbf9c9c23ff187424 */ /* 0x000fc400078e00ff */
[----:B------:R-:W-:Y:S01]  /*8e50*/  IMAD.MOV.U32 R26, RZ, RZ, -0x698d8d1c ;  /* 0x967272e4ff1a7424 */ /* 0x000fe200078e00ff */
[----:B------:R0:W-:Y:S01]  /*8e60*/  STL.128 [R1+0x110], R8 ;  /* 0x0001100801007387 */ /* 0x0001e20000100c00 */
[----:B------:R-:W-:Y:S02]  /*8e70*/  IMAD.MOV.U32 R27, RZ, RZ, 0x5bc0c09b ;  /* 0x5bc0c09bff1b7424 */ /* 0x000fe400078e00ff */
[----:B-1----:R-:W-:Y:S01]  /*8e80*/  IMAD.MOV.U32 R20, RZ, RZ, -0x135252bf ;  /* 0xecadad41ff147424 */ /* 0x002fe200078e00ff */
[----:B------:R-:W-:Y:S01]  /*8e90*/  MOV R22, 0xfda2a25f ;  /* 0xfda2a25f00167802 */ /* 0x000fe20000000f00 */
[----:B------:R-:W-:Y:S01]  /*8ea0*/  IMAD.MOV.U32 R21, RZ, RZ, 0x67d4d4b3 ;  /* 0x67d4d4b3ff157424 */ /* 0x000fe200078e00ff */
[----:B------:R1:W-:Y:S01]  /*8eb0*/  STL.128 [R1+0x170], R24 ;  /* 0x0001701801007387 */ /* 0x0003e20000100c00 */
[----:B--2---:R-:W-:Y:S02]  /*8ec0*/  HFMA2 R12, -RZ, RZ, 0.0014591217041015625, -56800 ;  /* 0x15fafaefff0c7431 */ /* 0x004fe400000001ff */
[----:B------:R-:W-:Y:S01]  /*8ed0*/  IMAD.MOV.U32 R13, RZ, RZ, -0x14a6a64e ;  /* 0xeb5959b2ff0d7424 */ /* 0x000fe200078e00ff */
[----:B------:R-:W-:Y:S01]  /*8ee0*/  MOV R15, 0xbf0f0fb ;  /* 0x0bf0f0fb000f7802 */ /* 0x000fe20000000f00 */
[----:B------:R-:W-:-:S02]  /*8ef0*/  IMAD.MOV.U32 R14, RZ, RZ, -0x36b8b872 ;  /* 0xc947478eff0e7424 */ /* 0x000fc400078e00ff */
[----:B---3--:R-:W-:Y:S02]  /*8f00*/  HFMA2 R6, -RZ, RZ, -1707, -0.057037353515625 ;  /* 0xe6abab4dff067431 */ /* 0x008fe400000001ff */
[----:B------:R-:W-:Y:S01]  /*8f10*/  IMAD.MOV.U32 R4, RZ, RZ, 0x19fefee7 ;  /* 0x19fefee7ff047424 */ /* 0x000fe200078e00ff */
[----:B------:R2:W-:Y:S01]  /*8f20*/  STL.128 [R1+0xc70], R32 ;  /* 0x000c702001007387 */ /* 0x0005e20000100c00 */
[----:B------:R-:W-:Y:S02]  /*8f30*/  IMAD.MOV.U32 R5, RZ, RZ, 0x62d7d7b5 ;  /* 0x62d7d7b5ff057424 */ /* 0x000fe400078e00ff */
[----:B------:R-:W-:Y:S01]  /*8f40*/  IMAD.MOV.U32 R7, RZ, RZ, -0x65898914 ;  /* 0x9a7676ecff077424 */ /* 0x000fe200078e00ff */
[----:B------:R3:W-:Y:S01]  /*8f50*/  STL.128 [R1+0x150], R12 ;  /* 0x0001500c01007387 */ /* 0x0007e20000100c00 */
[----:B------:R-:W-:Y:S01]  /*8f60*/  IMAD.MOV.U32 R23, RZ, RZ, -0x155050bb ;  /* 0xeaafaf45ff177424 */ /* 0x000fe200078e00ff */
[----:B0-----:R-:W-:Y:S01]  /*8f70*/  MOV R9, 0x9d82821f ;  /* 0x9d82821f00097802 */ /* 0x001fe20000000f00 */
        /* <DEDUP_REMOVED lines=8> */
[----:B------:R4:W-:Y:S01]  /*9000*/  STL.128 [R1+0x140], R8 ;  /* 0x0001400801007387 */ /* 0x0009e20000100c00 */
[----:B------:R-:W-:Y:S01]  /*9010*/  IMAD.MOV.U32 R27, RZ, RZ, 0x5ec3c39d ;  /* 0x5ec3c39dff1b7424 */ /* 0x000fe200078e00ff */
[----:B--2---:R-:W-:Y:S01]  /*9020*/  LEA R32, R0, R3, 0x18 ;  /* 0x0000000300207211 */ /* 0x004fe200078ec0ff */
[----:B------:R-:W-:Y:S02]  /*9030*/  VIADD R34, R1, 0x510 ;  /* 0x0000051001227836 */ /* 0x000fe40000000000 */
[----:B---3--:R-:W-:Y:S02]  /*9040*/  HFMA2 R13, -RZ, RZ, -19024, -0.0207672119140625 ;  /* 0xf4a5a551ff0d7431 */ /* 0x008fe400000001ff */
[----:B------:R-:W-:Y:S01]  /*9050*/  IMAD.MOV.U32 R12, RZ, RZ, 0x5c343468 ;  /* 0x5c343468ff0c7424 */ /* 0x000fe200078e00ff */
[----:B------:R2:W-:Y:S01]  /*9060*/  STL.128 [R1+0x1c0], R24 ;  /* 0x0001c01801007387 */ /* 0x0005e20000100c00 */
[----:B------:R-:W-:-:S02]  /*9070*/  IMAD.MOV.U32 R14, RZ, RZ, 0x34e5e5d1 ;  /* 0x34e5e5d1ff0e7424 */ /* 0x000fc400078e00ff */
[----:B0-----:R-:W-:Y:S02]  /*9080*/  HFMA2 R7, -RZ, RZ, 3148, 0.02459716796875 ;  /* 0x6a26264cff077431 */ /* 0x001fe400000001ff */
[----:B------:R-:W-:Y:S01]  /*9090*/  IMAD.MOV.U32 R15, RZ, RZ, 0x8f1f1f9 ;  /* 0x08f1f1f9ff0f7424 */ /* 0x000fe200078e00ff */
[----:B------:R-:W-:Y:S01]  /*90a0*/  MOV R4, 0xc2b7b775 ;  /* 0xc2b7b77500047802 */ /* 0x000fe20000000f00 */
[----:B------:R-:W-:Y:S02]  /*90b0*/  IMAD.MOV.U32 R5, RZ, RZ, 0x1cfdfde1 ;  /* 0x1cfdfde1ff057424 */ /* 0x000fe400078e00ff */
[----:B-1----:R-:W-:Y:S02]  /*90c0*/  HFMA2 R23, -RZ, RZ, 1.7705078125, 0.0012607574462890625 ;  /* 0x3f15152aff177431 */ /* 0x002fe400000001ff */
[----:B------:R-:W-:Y:S01]  /*90d0*/  IMAD.MOV.U32 R6, RZ, RZ, -0x516c6cc3 ;  /* 0xae93933dff067424 */ /* 0x000fe200078e00ff */
[----:B------:R-:W-:Y:S01]  /*90e0*/  MOV R20, 0x937171e2 ;  /* 0x937171e200147802 */ /* 0x000fe20000000f00 */
[----:B------:R-:W-:Y:S01]  /*90f0*/  IMAD.MOV.U32 R21, RZ, RZ, 0x73d8d8ab ;  /* 0x73d8d8abff157424 */ /* 0x000fe200078e00ff */
[----:B----4-:R-:W-:Y:S01]  /*9100*/  MOV R10, 0x2f7f7f5 ;  /* 0x02f7f7f5000a7802 */ /* 0x010fe20000000f00 */
[----:B------:R-:W-:Y:S01]  /*9110*/  IMAD.MOV.U32 R22, RZ, RZ, 0x53313162 ;  /* 0x53313162ff167424 */ /* 0x000fe200078e00ff */
[----:B------:R0:W-:Y:S01]  /*9120*/  STL.128 [R1+0x1a0], R12 ;  /* 0x0001a00c01007387 */ /* 0x0001e20000100c00 */
[----:B------:R-:W-:Y:S01]  /*9130*/  IMAD.MOV.U32 R8, RZ, RZ, 0x5a36366c ;  /* 0x5a36366cff087424 */ /* 0x000fe200078e00ff */
[----:B------:R-:W-:Y:S01]  /*9140*/  IADD3 R33, PT, PT, R1, 0x110, RZ ;  /* 0x0000011001217810 */ /* 0x000fe20007ffe0ff */
[----:B------:R-:W-:Y:S01]  /*9150*/  IMAD.MOV.U32 R9, RZ, RZ, 0x413f3f7e ;  /* 0x413f3f7eff097424 */ /* 0x000fe200078e00ff */
[----:B------:R1:W-:Y:S01]  /*9160*/  STL.128 [R1+0x180], R4 ;  /* 0x0001800401007387 */ /* 0x0003e20000100c00 */
[----:B------:R-:W-:-:S02]  /*9170*/  IMAD.MOV.U32 R11, RZ, RZ, 0x4fcccc83 ;  /* 0x4fcccc83ff0b7424 */ /* 0x000fc400078e00ff */
[----:B--2---:R-:W-:Y:S01]  /*9180*/  HFMA2 R27, -RZ, RZ, -62464, -0.00850677490234375 ;  /* 0xfba0a05bff1b7431 */ /* 0x004fe200000001ff */
[----:B------:R-:W-:Y:S01]  /*9190*/  MOV R24, 0x2d1b1b36 ;  /* 0x2d1b1b3600187802 */ /* 0x000fe20000000f00 */
[----:B------:R2:W-:Y:S01]  /*91a0*/  STL.128 [R1+0x1b0], R20 ;  /* 0x0001b01401007387 */ /* 0x0005e20000100c00 */
[----:B------:R-:W-:Y:S02]  /*91b0*/  IMAD.MOV.U32 R25, RZ, RZ, -0x4d919124 ;  /* 0xb26e6edcff197424 */ /* 0x000fe400078e00ff */
[----:B------:R-:W-:Y:S01]  /*91c0*/  IMAD.MOV.U32 R26, RZ, RZ, -0x11a5a54c ;  /* 0xee5a5ab4ff1a7424 */ /* 0x000fe200078e00ff */
[----:B------:R3:W-:Y:S01]  /*91d0*/  STL.128 [R1+0x190], R8 ;  /* 0x0001900801007387 */ /* 0x0007e20000100c00 */
[----:B------:R-:W-:Y:S02]  /*91e0*/  VIADD R35, R1, 0x910 ;  /* 0x0000091001237836 */ /* 0x000fe40000000000 */
[----:B0-----:R-:W-:Y:S01]  /*91f0*/  IMAD.MOV.U32 R12, RZ, RZ, 0x26ebebcd ;  /* 0x26ebebcdff0c7424 */ /* 0x001fe200078e00ff */
[----:B------:R-:W-:Y:S01]  /*9200*/  MOV R14, 0xcdb2b27f ;  /* 0xcdb2b27f000e7802 */ /* 0x000fe20000000f00 */
[----:B------:R-:W-:Y:S01]  /*9210*/  IMAD.MOV.U32 R13, RZ, RZ, 0x6927274e ;  /* 0x6927274eff0d7424 */ /* 0x000fe200078e00ff */
[----:B------:R0:W-:Y:S01]  /*9220*/  STL.128 [R1+0x210], R24 ;  /* 0x0002101801007387 */ /* 0x0001e20000100c00 */
[----:B------:R-:W-:-:S02]  /*9230*/  IMAD.MOV.U32 R15, RZ, RZ, -0x608a8a16 ;  /* 0x9f7575eaff0f7424 */ /* 0x000fc400078e00ff */
[----:B-1----:R-:W-:Y:S02]  /*9240*/  HFMA2 R5, -RZ, RZ, -0.0109100341796875, -0.00151729583740234375 ;  /* 0xa1969637ff057431 */ /* 0x002fe400000001ff */
[----:B------:R-:W-:Y:S02]  /*9250*/  IMAD.MOV.U32 R4, RZ, RZ, 0x28181830 ;  /* 0x28181830ff047424 */ /* 0x000fe400078e00ff */
[----:B--2---:R-:W-:Y:S02]  /*9260*/  HFMA2 R21, -RZ, RZ, -0.006359100341796875, -4.7504901885986328125e-05 ;  /* 0x9e83831dff157431 */ /* 0x004fe400000001ff */
[----:B------:R-:W-:Y:S01]  /*9270*/  IMAD.MOV.U32 R6, RZ, RZ, 0xf05050a ;  /* 0x0f05050aff067424 */ /* 0x000fe200078e00ff */
[----:B------:R1:W-:Y:S01]  /*9280*/  STL.128 [R1+0x1f0], R12 ;  /* 0x0001f00c01007387 */ /* 0x0003e20000100c00 */
[----:B------:R-:W-:Y:S02]  /*9290*/  IMAD.MOV.U32 R7, RZ, RZ, -0x4a6565d1 ;  /* 0xb59a9a2fff077424 */ /* 0x000fe400078e00ff */
[----:B---3--:R-:W-:-:S02]  /*92a0*/  HFMA2 R11, -RZ, RZ, 1.470703125, -879.5 ;  /* 0x3de2e2dfff0b7431 */ /* 0x008fc400000001ff */
[----:B------:R-:W-:Y:S01]  /*92b0*/  IMAD.MOV.U32 R20, RZ, RZ, 0x1b090912 ;  /* 0x1b090912ff147424 */ /* 0x000fe200078e00ff */
[----:B------:R-:W-:Y:S01]  /*92c0*/  MOV R8, 0x907070e ;  /* 0x0907070e00087802 */ /* 0x000fe20000000f00 */
[----:B------:R-:W-:Y:S01]  /*92d0*/  IMAD.MOV.U32 R22, RZ, RZ, 0x742c2c58 ;  /* 0x742c2c58ff167424 */ /* 0x000fe200078e00ff */
[----:B------:R2:W-:Y:S01]  /*92e0*/  STL.128 [R1+0x1d0], R4 ;  /* 0x0001d00401007387 */ /* 0x0005e20000100c00 */
[----:B------:R-:W-:Y:S02]  /*92f0*/  IMAD.MOV.U32 R23, RZ, RZ, 0x2e1a1a34 ;  /* 0x2e1a1a34ff177424 */ /* 0x000fe400078e00ff */
[----:B------:R-:W-:Y:S02]  /*9300*/  IMAD.MOV.U32 R9, RZ, RZ, 0x36121224 ;  /* 0x36121224ff097424 */ /* 0x000fe400078e00ff */
[----:B0-----:R-:W-:Y:S02]  /*9310*/  HFMA2 R25, -RZ, RZ, 6.79296875, -15.1015625 ;  /* 0x46cbcb8dff197431 */ /* 0x001fe400000001ff */
[----:B------:R-:W-:Y:S01]  /*9320*/  IMAD.MOV.U32 R10, RZ, RZ, -0x647f7fe5 ;  /* 0x9b80801bff0a7424 */ /* 0x000fe200078e00ff */
[----:B------:R0:W-:Y:S01]  /*9330*/  STL.128 [R1+0x200], R20 ;  /* 0x0002001401007387 */ /* 0x0001e20000100c00 */
[----:B------:R-:W-:-:S02]  /*9340*/  IMAD.MOV.U32 R24, RZ, RZ, -0x4195952c ;  /* 0xbe6a6ad4ff187424 */ /* 0x000fc400078e00ff */
[----:B------:R-:W-:Y:S02]  /*9350*/  IMAD.MOV.U32 R26, RZ, RZ, -0x26414199 ;  /* 0xd9bebe67ff1a7424 */ /* 0x000fe400078e00ff */
[----:B-1----:R-:W-:Y:S01]  /*9360*/  HFMA2 R14, -RZ, RZ, 0, 0 ;  /* 0x00000000ff0e7431 */ /* 0x002fe200000001ff */
[----:B------:R-:W-:Y:S01]  /*9370*/  MOV R12, 0xf55353a6 ;  /* 0xf55353a6000c7802 */ /* 0x000fe20000000f00 */
[----:B------:R-:W-:Y:S01]  /*9380*/  IMAD.MOV.U32 R13, RZ, RZ, 0x68d1d1b9 ;  /* 0x68d1d1b9ff0d7424 */ /* 0x000fe200078e00ff */
[----:B------:R1:W-:Y:S01]  /*9390*/  STL.128 [R1+0x1e0], R8 ;  /* 0x0001e00801007387 */ /* 0x0003e20000100c00 */
[----:B------:R-:W-:Y:S02]  /*93a0*/  IMAD.MOV.U32 R15, RZ, RZ, 0x2cededc1 ;  /* 0x2cededc1ff0f7424 */ /* 0x000fe400078e00ff */
[----:B--2---:R-:W-:Y:S01]  /*93b0*/  IMAD.MOV.U32 R4, RZ, RZ, -0x9adad5c ;  /* 0xf65252a4ff047424 */ /* 0x004fe200078e00ff */
[----:B------:R-:W-:Y:S01]  /*93c0*/  MOV R6, 0x61d6d6b7 ;  /* 0x61d6d6b700067802 */ /* 0x000fe20000000f00 */
[----:B------:R-:W-:Y:S01]  /*93d0*/  IMAD.MOV.U32 R5, RZ, RZ, 0x4d3b3b76 ;  /* 0x4d3b3b76ff057424 */ /* 0x000fe200078e00ff */
[----:B------:R2:W-:Y:S01]  /*93e0*/  STL.128 [R1+0x240], R12 ;  /* 0x0002400c01007387 */ /* 0x0005e20000100c00 */
[----:B------:R-:W-:-:S02]  /*93f0*/  IMAD.MOV.U32 R7, RZ, RZ, -0x314c4c83 ;  /* 0xceb3b37dff077424 */ /* 0x000fc400078e00ff */
[----:B0-----:R-:W-:Y:S01]  /*9400*/  IMAD.MOV.U32 R20, RZ, RZ, 0x60202040 ;  /* 0x60202040ff147424 */ /* 0x001fe200078e00ff */
[----:B------:R-:W-:Y:S01]  /*9410*/  MOV R22, 0xc8b1b179 ;  /* 0xc8b1b17900167802 */ /* 0x000fe20000000f00 */
[----:B------:R-:W-:Y:S01]  /*9420*/  IMAD.MOV.U32 R21, RZ, RZ, 0x1ffcfce3 ;  /* 0x1ffcfce3ff157424 */ /* 0x000fe200078e00ff */
[----:B------:R0:W-:Y:S01]  /*9430*/  STL.128 [R1+0x220], R4 ;  /* 0x0002200401007387 */ /* 0x0001e20000100c00 */
[----:B------:R-:W-:Y:S02]  /*9440*/  IMAD.MOV.U32 R23, RZ, RZ, -0x12a4a44a ;  /* 0xed5b5bb6ff177424 */ /* 0x000fe400078e00ff */
[----:B------:R-:W-:Y:S02]  /*9450*/  IMAD.MOV.U32 R27, RZ, RZ, 0x4b393972 ;  /* 0x4b393972ff1b7424 */ /* 0x000fe400078e00ff */
[----:B-1----:R-:W-:Y:S02]  /*9460*/  HFMA2 R9, -RZ, RZ, 1.7216796875, -1006.5 ;  /* 0x3ee3e3ddff097431 */ /* 0x002fe400000001ff */
[----:B------:R-:W-:Y:S01]  /*9470*/  IMAD.MOV.U32 R8, RZ, RZ, 0x7b292952 ;  /* 0x7b292952ff087424 */ /* 0x000fe200078e00ff */
[----:B------:R1:W-:Y:S01]  /*9480*/  STL.128 [R1+0x250], R20 ;  /* 0x0002501401007387 */ /* 0x0003e20000100c00 */
[----:B------:R-:W-:-:S02]  /*9490*/  IMAD.MOV.U32 R10, RZ, RZ, 0x712f2f5e ;  /* 0x712f2f5eff0a7424 */ /* 0x000fc400078e00ff */
[----:B------:R-:W-:Y:S02]  /*94a0*/  IMAD.MOV.U32 R11, RZ, RZ, -0x687b7bed ;  /* 0x97848413ff0b7424 */ /* 0x000fe400078e00ff */
[----:B--2---:R-:W-:Y:S02]  /*94b0*/  HFMA2 R13, -RZ, RZ, -116.8125, 22.40625 ;  /* 0xd74d4d9aff0d7431 */ /* 0x004fe400000001ff */
[----:B------:R-:W-:Y:S01]  /*94c0*/  IMAD.MOV.U32 R12, RZ, RZ, -0x3abcbc7a ;  /* 0xc5434386ff0c7424 */ /* 0x000fe200078e00ff */
[----:B------:R2:W-:Y:S01]  /*94d0*/  STL.128 [R1+0x260], R24 ;  /* 0x0002601801007387 */ /* 0x0005e20000100c00 */
[----:B------:R-:W-:Y:S02]  /*94e0*/  IMAD.MOV.U32 R14, RZ, RZ, 0x55333366 ;  /* 0x55333366ff0e7424 */ /* 0x000fe400078e00ff */
[----:B------:R-:W-:Y:S02]  /*94f0*/  IMAD.MOV.U32 R15, RZ, RZ, -0x6b7a7aef ;  /* 0x94858511ff0f7424 */ /* 0x000fe400078e00ff */
[----:B0-----:R-:W-:Y:S01]  /*9500*/  HFMA2 R7, -RZ, RZ, 13.6171875, -30.078125 ;  /* 0x4acfcf85ff077431 */ /* 0x001fe200000001ff */
[----:B------:R-:W-:Y:S01]  /*9510*/  MOV R4, 0xde4a4a94 ;  /* 0xde4a4a9400047802 */ /* 0x000fe20000000f00 */
[----:B------:R-:W-:Y:S01]  /*9520*/  IMAD.MOV.U32 R5, RZ, RZ, -0x2bb3b368 ;  /* 0xd44c4c98ff057424 */ /* 0x000fe200078e00ff */
[----:B------:R0:W-:Y:S01]  /*9530*/  STL.128 [R1+0x230], R8 ;  /* 0x0002300801007387 */ /* 0x0001e20000100c00 */
[----:B------:R-:W-:Y:S01]  /*9540*/  IMAD.MOV.U32 R6, RZ, RZ, -0x17a7a750 ;  /* 0xe85858b0ff067424 */ /* 0x000fe200078e00ff */
[----:B-1----:R-:W-:Y:S01]  /*9550*/  MOV R20, 0xcf45458a ;  /* 0xcf45458a00147802 */ /* 0x002fe20000000f00 */
[----:B------:R-:W-:Y:S01]  /*9560*/  IMAD.MOV.U32 R21, RZ, RZ, 0x10f9f9e9 ;  /* 0x10f9f9e9ff157424 */ /* 0x000fe200078e00ff */
[----:B------:R-:W-:Y:S01]  /*9570*/  MOV R23, 0x817f7ffe ;  /* 0x817f7ffe00177802 */ /* 0x000fe20000000f00 */
[----:B------:R-:W-:Y:S01]  /*9580*/  IMAD.MOV.U32 R22, RZ, RZ, 0x6020204 ;  /* 0x06020204ff167424 */ /* 0x000fe200078e00ff */
[----:B------:R1:W-:Y:S01]  /*9590*/  STL.128 [R1+0x290], R12 ;  /* 0x0002900c01007387 */ /* 0x0003e20000100c00 */
[----:B--2---:R-:W-:-:S02]  /*95a0*/  HFMA2 R26, -RZ, RZ, -0.82763671875, -0.006977081298828125 ;  /* 0xba9f9f25ff1a7431 */ /* 0x004fc400000001ff */
[----:B------:R-:W-:Y:S01]  /*95b0*/  IMAD.MOV.U32 R24, RZ, RZ, -0xfafaf60 ;  /* 0xf05050a0ff187424 */ /* 0x000fe200078e00ff */
[----:B------:R2:W-:Y:S01]  /*95c0*/  STL.128 [R1+0x2a0], R20 ;  /* 0x0002a01401007387 */ /* 0x0005e20000100c00 */
[----:B------:R-:W-:Y:S02]  /*95d0*/  IMAD.MOV.U32 R25, RZ, RZ, 0x443c3c78 ;  /* 0x443c3c78ff197424 */ /* 0x000fe400078e00ff */
[----:B------:R-:W-:Y:S01]  /*95e0*/  IMAD.MOV.U32 R27, RZ, RZ, -0x1c5757b5 ;  /* 0xe3a8a84bff1b7424 */ /* 0x000fe200078e00ff */
[----:B------:R3:W-:Y:S01]  /*95f0*/  STL.128 [R1+0x270], R4 ;  /* 0x0002700401007387 */ /* 0x0007e20000100c00 */
[----:B0-----:R-:W-:Y:S01]  /*9600*/  IMAD.MOV.U32 R8, RZ, RZ, 0x6bd0d0bb ;  /* 0x6bd0d0bbff087424 */ /* 0x001fe200078e00ff */
[----:B------:R-:W-:Y:S01]  /*9610*/  MOV R10, 0xe5aaaa4f ;  /* 0xe5aaaa4f000a7802 */ /* 0x000fe20000000f00 */
[----:B------:R-:W-:Y:S01]  /*9620*/  IMAD.MOV.U32 R9, RZ, RZ, 0x2aefefc5 ;  /* 0x2aefefc5ff097424 */ /* 0x000fe200078e00ff */
[----:B------:R0:W-:Y:S01]  /*9630*/  STL.128 [R1+0x2b0], R24 ;  /* 0x0002b01801007387 */ /* 0x0001e20000100c00 */
[----:B------:R-:W-:-:S02]  /*9640*/  IMAD.MOV.U32 R11, RZ, RZ, 0x16fbfbed ;  /* 0x16fbfbedff0b7424 */ /* 0x000fc400078e00ff */
[----:B-1----:R-:W-:Y:S02]  /*9650*/  HFMA2 R14, -RZ, RZ, 23968, -213.875 ;  /* 0x75dadaafff0e7431 */ /* 0x002fe400000001ff */
[----:B------:R-:W-:Y:S01]  /*9660*/  IMAD.MOV.U32 R12, RZ, RZ, -0x2043439d ;  /* 0xdfbcbc63ff0c7424 */ /* 0x000fe200078e00ff */
[----:B------:R1:W-:Y:S01]  /*9670*/  STL.128 [R1+0x280], R8 ;  /* 0x0002800801007387 */ /* 0x0003e20000100c00 */
[----:B------:R-:W-:Y:S01]  /*9680*/  IMAD.MOV.U32 R13, RZ, RZ, -0x3e494989 ;  /* 0xc1b6b677ff0d7424 */ /* 0x000fe200078e00ff */
[----:B--2---:R-:W-:Y:S01]  /*9690*/  MOV R21, 0x1affffe5 ;  /* 0x1affffe500157802 */ /* 0x004fe20000000f00 */
[----:B------:R-:W-:Y:S02]  /*96a0*/  IMAD.MOV.U32 R20, RZ, RZ, 0x30101020 ;  /* 0x30101020ff147424 */ /* 0x000fe400078e00ff */
[----:B------:R-:W-:Y:S01]  /*96b0*/  IMAD.MOV.U32 R22, RZ, RZ, 0xef3f3fd ;  /* 0x0ef3f3fdff167424 */ /* 0x000fe200078e00ff */
[----:B---3--:R-:W-:Y:S01]  /*96c0*/  MOV R5, 0xfea3a35d ;  /* 0xfea3a35d00057802 */ /* 0x008fe20000000f00 */
[----:B------:R-:W-:-:S02]  /*96d0*/  IMAD.MOV.U32 R23, RZ, RZ, 0x6dd2d2bf ;  /* 0x6dd2d2bfff177424 */ /* 0x000fc400078e00ff */
[----:B------:R-:W-:Y:S02]  /*96e0*/  IMAD.MOV.U32 R4, RZ, RZ, -0xcaeae5e ;  /* 0xf35151a2ff047424 */ /* 0x000fe400078e00ff */
[----:B0-----:R-:W-:Y:S02]  /*96f0*/  HFMA2 R24, -RZ, RZ, 19.203125, -22.015625 ;  /* 0x4ccdcd81ff187431 */ /* 0x001fe400000001ff */
[----:B------:R-:W-:Y:S01]  /*9700*/  IMAD.MOV.U32 R6, RZ, RZ, -0x3fbfbf80 ;  /* 0xc0404080ff067424 */ /* 0x000fe200078e00ff */
[----:B------:R0:W-:Y:S01]  /*9710*/  STL.128 [R1+0x2f0], R20 ;  /* 0x0002f01401007387 */ /* 0x0001e20000100c00 */
[----:B------:R-:W-:Y:S01]  /*9720*/  IMAD.MOV.U32 R7, RZ, RZ, -0x757070fb ;  /* 0x8a8f8f05ff077424 */ /* 0x000fe200078e00ff */
[----:B------:R-:W-:Y:S01]  /*9730*/  MOV R27, 0x2fececc3 ;  /* 0x2fececc3001b7802 */ /* 0x000fe20000000f00 */
[----:B------:R-:W-:Y:S02]  /*9740*/  IMAD.MOV.U32 R15, RZ, RZ, 0x63212142 ;  /* 0x63212142ff0f7424 */ /* 0x000fe400078e00ff */
[----:B-1----:R-:W-:-:S02]  /*9750*/  HFMA2 R8, -RZ, RZ, -0.0870361328125, -0.000762462615966796875 ;  /* 0xad92923fff087431 */ /* 0x002fc400000001ff */
[----:B------:R-:W-:Y:S01]  /*9760*/  IMAD.MOV.U32 R9, RZ, RZ, -0x436262df ;  /* 0xbc9d9d21ff097424 */ /* 0x000fe200078e00ff */
[----:B------:R-:W-:Y:S01]  /*9770*/  MOV R11, 0x4f5f5f1 ;  /* 0x04f5f5f1000b7802 */ /* 0x000fe20000000f00 */
[----:B------:R-:W-:Y:S01]  /*9780*/  IMAD.MOV.U32 R10, RZ, RZ, 0x48383870 ;  /* 0x48383870ff0a7424 */ /* 0x000fe200078e00ff */
[----:B------:R1:W-:Y:S01]  /*9790*/  STL.128 [R1+0x2c0], R4 ;  /* 0x0002c00401007387 */ /* 0x0003e20000100c00 */
[----:B------:R-:W-:Y:S02]  /*97a0*/  IMAD.MOV.U32 R25, RZ, RZ, 0x140c0c18 ;  /* 0x140c0c18ff197424 */ /* 0x000fe400078e00ff */
[----:B------:R-:W-:Y:S01]  /*97b0*/  IMAD.MOV.U32 R26, RZ, RZ, 0x35131326 ;  /* 0x35131326ff1a7424 */ /* 0x000fe200078e00ff */
[----:B------:R2:W-:Y:S01]  /*97c0*/  STL.128 [R1+0x2e0], R12 ;  /* 0x0002e00c01007387 */ /* 0x0005e20000100c00 */
[----:B0-----:R-:W-:Y:S02]  /*97d0*/  HFMA2 R22, -RZ, RZ, -42.46875, 30.46875 ;  /* 0xd14f4f9eff167431 */ /* 0x001fe400000001ff */
[----:B------:R-:W-:Y:S01]  /*97e0*/  IMAD.MOV.U32 R20, RZ, RZ, -0x5f9f9f40 ;  /* 0xa06060c0ff147424 */ /* 0x000fe200078e00ff */
[----:B------:R0:W-:Y:S01]  /*97f0*/  STL.128 [R1+0x2d0], R8 ;  /* 0x0002d00801007387 */ /* 0x0001e20000100c00 */
[----:B------:R-:W-:-:S02]  /*9800*/  IMAD.MOV.U32 R21, RZ, RZ, -0x677e7ee7 ;  /* 0x98818119ff157424 */ /* 0x000fc400078e00ff */
[----:B------:R-:W-:Y:S01]  /*9810*/  IMAD.MOV.U32 R23, RZ, RZ, 0x7fdcdca3 ;  /* 0x7fdcdca3ff177424 */ /* 0x000fe200078e00ff */
[----:B------:R3:W-:Y:S01]  /*9820*/  STL.128 [R1+0x300], R24 ;  /* 0x0003001801007387 */ /* 0x0007e20000100c00 */
[----:B-1----:R-:W-:Y:S02]  /*9830*/  HFMA2 R6, -RZ, RZ, -17.0625, 4.53125 ;  /* 0xcc444488ff067431 */ /* 0x002fe400000001ff */
[----:B------:R-:W-:Y:S01]  /*9840*/  IMAD.MOV.U32 R4, RZ, RZ, -0x1ea0a042 ;  /* 0xe15f5fbeff047424 */ /* 0x000fe200078e00ff */
[----:B------:R1:W-:Y:S01]  /*9850*/  STL.128 [R1+0x340], R20 ;  /* 0x0003401401007387 */ /* 0x0003e20000100c00 */
[----:B------:R-:W-:Y:S02]  /*9860*/  IMAD.MOV.U32 R5, RZ, RZ, -0x5d6868cb ;  /* 0xa2979735ff057424 */ /* 0x000fe400078e00ff */
[----:B--2---:R-:W-:Y:S02]  /*9870*/  HFMA2 R12, -RZ, RZ, -0.068603515625, 1224 ;  /* 0xac6464c8ff0c7431 */ /* 0x004fe400000001ff */
[----:B------:R-:W-:Y:S01]  /*9880*/  IMAD.MOV.U32 R7, RZ, RZ, 0x3917172e ;  /* 0x3917172eff077424 */ /* 0x000fe200078e00ff */
[----:B------:R-:W-:Y:S01]  /*9890*/  MOV R15, 0x957373e6 ;  /* 0x957373e6000f7802 */ /* 0x000fe20000000f00 */
[----:B------:R-:W-:-:S02]  /*98a0*/  IMAD.MOV.U32 R13, RZ, RZ, -0x18a2a246 ;  /* 0xe75d5dbaff0d7424 */ /* 0x000fc400078e00ff */
[----:B------:R-:W-:Y:S01]  /*98b0*/  IMAD.MOV.U32 R14, RZ, RZ, 0x2b191932 ;  /* 0x2b191932ff0e7424 */ /* 0x000fe200078e00ff */
[----:B0-----:R-:W-:Y:S01]  /*98c0*/  MOV R9, 0xf2a7a755 ;  /* 0xf2a7a75500097802 */ /* 0x001fe20000000f00 */
[----:B------:R-:W-:Y:S01]  /*98d0*/  IMAD.MOV.U32 R8, RZ, RZ, 0x57c4c493 ;  /* 0x57c4c493ff087424 */ /* 0x000fe200078e00ff */
[----:B------:R0:W-:Y:S01]  /*98e0*/  STL.128 [R1+0x310], R4 ;  /* 0x0003100401007387 */ /* 0x0001e20000100c00 */
[----:B------:R-:W-:Y:S01]  /*98f0*/  IMAD.MOV.U32 R10, RZ, RZ, -0x7d818104 ;  /* 0x827e7efcff0a7424 */ /* 0x000fe200078e00ff */
[----:B---3--:R-:W-:Y:S01]  /*9900*/  MOV R25, 0x7e2a2a54 ;  /* 0x7e2a2a5400197802 */ /* 0x008fe20000000f00 */
[----:B------:R-:W-:Y:S01]  /*9910*/  IMAD.MOV.U32 R11, RZ, RZ, 0x473d3d7a ;  /* 0x473d3d7aff0b7424 */ /* 0x000fe200078e00ff */
[----:B------:R2:W-:Y:S01]  /*9920*/  STL.128 [R1+0x330], R12 ;  /* 0x0003300c01007387 */ /* 0x0005e20000100c00 */
[----:B------:R-:W-:Y:S02]  /*9930*/  IMAD.MOV.U32 R24, RZ, RZ, 0x66222244 ;  /* 0x66222244ff187424 */ /* 0x000fe400078e00ff */
[----:B-1----:R-:W-:-:S02]  /*9940*/  HFMA2 R20, -RZ, RZ, -233.125, 11.140625 ;  /* 0xdb494992ff147431 */ /* 0x002fc400000001ff */
[----:B------:R-:W-:Y:S01]  /*9950*/  IMAD.MOV.U32 R26, RZ, RZ, -0x546f6fc5 ;  /* 0xab90903bff1a7424 */ /* 0x000fe200078e00ff */
[----:B------:R-:W-:Y:S01]  /*9960*/  MOV R23, 0xe45c5cb8 ;  /* 0xe45c5cb800177802 */ /* 0x000fe20000000f00 */
[----:B------:R-:W-:Y:S01]  /*9970*/  IMAD.MOV.U32 R27, RZ, RZ, -0x7c7777f5 ;  /* 0x8388880bff1b7424 */ /* 0x000fe200078e00ff */
[----:B------:R1:W-:Y:S01]  /*9980*/  STL.128 [R1+0x320], R8 ;  /* 0x0003200801007387 */ /* 0x0003e20000100c00 */
[----:B------:R-:W-:Y:S02]  /*9990*/  IMAD.MOV.U32 R21, RZ, RZ, 0xa06060c ;  /* 0x0a06060cff157424 */ /* 0x000fe400078e00ff */
[----:B------:R-:W-:Y:S01]  /*99a0*/  IMAD.MOV.U32 R22, RZ, RZ, 0x6c242448 ;  /* 0x6c242448ff167424 */ /* 0x000fe200078e00ff */
[----:B------:R3:W-:Y:S01]  /*99b0*/  STL.128 [R1+0x350], R24 ;  /* 0x0003501801007387 */ /* 0x0007e20000100c00 */
[----:B0-----:R-:W-:Y:S02]  /*99c0*/  HFMA2 R4, -RZ, RZ, -12.546875, 6.546875 ;  /* 0xca46468cff047431 */ /* 0x001fe400000001ff */
[----:B------:R-:W-:Y:S01]  /*99d0*/  IMAD.MOV.U32 R5, RZ, RZ, 0x29eeeec7 ;  /* 0x29eeeec7ff057424 */ /* 0x000fe200078e00ff */
[----:B------:R-:W-:Y:S01]  /*99e0*/  MOV R7, 0x3c141428 ;  /* 0x3c14142800077802 */ /* 0x000fe20000000f00 */
[----:B------:R-:W-:Y:S01]  /*99f0*/  IMAD.MOV.U32 R6, RZ, RZ, -0x2c474795 ;  /* 0xd3b8b86bff067424 */ /* 0x000fe200078e00ff */
[----:B--2---:R-:W-:Y:S01]  /*9a00*/  MOV R13, 0x56323264 ;  /* 0x56323264000d7802 */ /* 0x004fe20000000f00 */
[----:B------:R-:W-:Y:S01]  /*9a10*/  IMAD.MOV.U32 R12, RZ, RZ, 0x3be0e0db ;  /* 0x3be0e0dbff0c7424 */ /* 0x000fe200078e00ff */
[----:B------:R0:W-:Y:S01]  /*9a20*/  STL.128 [R1+0x390], R20 ;  /* 0x0003901401007387 */ /* 0x0001e20000100c00 */
[----:B------:R-:W-:-:S02]  /*9a30*/  IMAD.MOV.U32 R14, RZ, RZ, 0x4e3a3a74 ;  /* 0x4e3a3a74ff0e7424 */ /* 0x000fc400078e00ff */
[----:B------:R-:W-:Y:S02]  /*9a40*/  IMAD.MOV.U32 R15, RZ, RZ, 0x1e0a0a14 ;  /* 0x1e0a0a14ff0f7424 */ /* 0x000fe400078e00ff */
[----:B-1----:R-:W-:Y:S02]  /*9a50*/  HFMA2 R10, -RZ, RZ, 0.004924774169921875, 0.0002162456512451171875 ;  /* 0x1d0b0b16ff0a7431 */ /* 0x002fe400000001ff */
[----:B------:R-:W-:Y:S01]  /*9a60*/  IMAD.MOV.U32 R8, RZ, RZ, 0x79dedea7 ;  /* 0x79dedea7ff087424 */ /* 0x000fe200078e00ff */
[----:B------:R1:W-:Y:S01]  /*9a70*/  STL.128 [R1+0x360], R4 ;  /* 0x0003600401007387 */ /* 0x0003e20000100c00 */
[----:B------:R-:W-:Y:S02]  /*9a80*/  IMAD.MOV.U32 R9, RZ, RZ, -0x1da1a144 ;  /* 0xe25e5ebcff097424 */ /* 0x000fe400078e00ff */
[----:B---3--:R-:W-:Y:S02]  /*9a90*/  HFMA2 R26, -RZ, RZ, -7856, -0.06658935546875 ;  /* 0xefacac43ff1a7431 */ /* 0x008fe400000001ff */
[----:B------:R-:W-:Y:S01]  /*9aa0*/  IMAD.MOV.U32 R11, RZ, RZ, 0x76dbdbad ;  /* 0x76dbdbadff0b7424 */ /* 0x000fe200078e00ff */
[----:B------:R2:W-:Y:S01]  /*9ab0*/  STL.128 [R1+0x380], R12 ;  /* 0x0003800c01007387 */ /* 0x0005e20000100c00 */
[----:B------:R-:W-:-:S02]  /*9ac0*/  IMAD.MOV.U32 R24, RZ, RZ, 0x5dc2c29f ;  /* 0x5dc2c29fff187424 */ /* 0x000fc400078e00ff */
[----:B------:R-:W-:Y:S01]  /*9ad0*/  IMAD.MOV.U32 R25, RZ, RZ, 0x6ed3d3bd ;  /* 0x6ed3d3bdff197424 */ /* 0x000fe200078e00ff */
[----:B------:R3:W-:Y:S01]  /*9ae0*/  STL.128 [R1+0x370], R8 ;  /* 0x0003700801007387 */ /* 0x0007e20000100c00 */
[----:B------:R-:W-:Y:S01]  /*9af0*/  IMAD.MOV.U32 R27, RZ, RZ, -0x599d9d3c ;  /* 0xa66262c4ff1b7424 */ /* 0x000fe200078e00ff */
[----:B0-----:R-:W-:Y:S01]  /*9b00*/  MOV R21, 0xfa5656ac ;  /* 0xfa5656ac00157802 */ /* 0x001fe20000000f00 */
[----:B------:R-:W-:Y:S02]  /*9b10*/  IMAD.MOV.U32 R20, RZ, RZ, -0x4b939328 ;  /* 0xb46c6cd8ff147424 */ /* 0x000fe400078e00ff */
[----:B------:R-:W-:Y:S01]  /*9b20*/  IMAD.MOV.U32 R22, RZ, RZ, 0x7f4f4f3 ;  /* 0x07f4f4f3ff167424 */ /* 0x000fe200078e00ff */
[----:B------:R0:W-:Y:S01]  /*9b30*/  STL.128 [R1+0x3a0], R24 ;  /* 0x0003a01801007387 */ /* 0x0001e20000100c00 */
[----:B------:R-:W-:Y:S01]  /*9b40*/  IMAD.MOV.U32 R23, RZ, RZ, 0x25eaeacf ;  /* 0x25eaeacfff177424 */ /* 0x000fe200078e00ff */
[----:B-1----:R-:W-:Y:S01]  /*9b50*/  MOV R5, 0xa4959531 ;  /* 0xa495953100057802 */ /* 0x002fe20000000f00 */
[----:B------:R-:W-:-:S02]  /*9b60*/  IMAD.MOV.U32 R4, RZ, RZ, -0x576e6ec7 ;  /* 0xa8919139ff047424 */ /* 0x000fc400078e00ff */
[----:B------:R-:W-:Y:S02]  /*9b70*/  IMAD.MOV.U32 R6, RZ, RZ, 0x37e4e4d3 ;  /* 0x37e4e4d3ff067424 */ /* 0x000fe400078e00ff */
[----:B--2---:R-:W-:Y:S02]  /*9b80*/  HFMA2 R14, -RZ, RZ, -50.4375, 26.4375 ;  /* 0xd24e4e9cff0e7431 */ /* 0x004fe400000001ff */
[----:B------:R-:W-:Y:S01]  /*9b90*/  IMAD.MOV.U32 R7, RZ, RZ, -0x7486860e ;  /* 0x8b7979f2ff077424 */ /* 0x000fe200078e00ff */
[----:B------:R1:W-:Y:S01]  /*9ba0*/  STL.128 [R1+0x3e0], R20 ;  /* 0x0003e01401007387 */ /* 0x0003e20000100c00 */
[----:B------:R-:W-:Y:S02]  /*9bb0*/  IMAD.MOV.U32 R12, RZ, RZ, -0x737272ff ;  /* 0x8c8d8d01ff0c7424 */ /* 0x000fe400078e00ff */
[----:B---3--:R-:W-:Y:S02]  /*9bc0*/  HFMA2 R8, -RZ, RZ, 0.2156982421875, -2005 ;  /* 0x32e7e7d5ff087431 */ /* 0x008fe400000001ff */
[----:B------:R-:W-:Y:S01]  /*9bd0*/  IMAD.MOV.U32 R13, RZ, RZ, 0x64d5d5b1 ;  /* 0x64d5d5b1ff0d7424 */ /* 0x000fe200078e00ff */
[----:B------:R-:W-:Y:S01]  /*9be0*/  MOV R11, 0xb76d6dda ;  /* 0xb76d6dda000b7802 */ /* 0x000fe20000000f00 */
[----:B------:R-:W-:Y:S01]  /*9bf0*/  IMAD.MOV.U32 R15, RZ, RZ, -0x1f5656b7 ;  /* 0xe0a9a949ff0f7424 */ /* 0x000fe200078e00ff */
[----:B------:R2:W-:Y:S01]  /*9c00*/  STL.128 [R1+0x3b0], R4 ;  /* 0x0003b00401007387 */ /* 0x0005e20000100c00 */
[----:B------:R-:W-:-:S02]  /*9c10*/  IMAD.MOV.U32 R9, RZ, RZ, 0x43c8c88b ;  /* 0x43c8c88bff097424 */ /* 0x000fc400078e00ff */
[----:B0-----:R-:W-:Y:S02]  /*9c20*/  HFMA2 R24, -RZ, RZ, -0.11553955078125, 1482 ;  /* 0xaf6565caff187431 */ /* 0x001fe400000001ff */
[----:B------:R-:W-:Y:S01]  /*9c30*/  IMAD.MOV.U32 R10, RZ, RZ, 0x5937376e ;  /* 0x5937376eff0a7424 */ /* 0x000fe200078e00ff */
[----:B------:R-:W-:Y:S01]  /*9c40*/  MOV R27, 0x18080810 ;  /* 0x18080810001b7802 */ /* 0x000fe20000000f00 */
[----:B------:R-:W-:Y:S01]  /*9c50*/  IMAD.MOV.U32 R25, RZ, RZ, -0x7185850c ;  /* 0x8e7a7af4ff197424 */ /* 0x000fe200078e00ff */
[----:B------:R0:W-:Y:S01]  /*9c60*/  STL.128 [R1+0x3d0], R12 ;  /* 0x0003d00c01007387 */ /* 0x0001e20000100c00 */
[----:B------:R-:W-:Y:S02]  /*9c70*/  IMAD.MOV.U32 R26, RZ, RZ, -0x165151b9 ;  /* 0xe9aeae47ff1a7424 */ /* 0x000fe400078e00ff */
[----:B-1----:R-:W-:Y:S02]  /*9c80*/  HFMA2 R22, -RZ, RZ, -9.9837779998779296875e-05, -0.00021517276763916015625 ;  /* 0x868b8b0dff167431 */ /* 0x002fe400000001ff */
[----:B------:R-:W-:Y:S01]  /*9c90*/  IMAD.MOV.U32 R20, RZ, RZ, -0x22b4b46a ;  /* 0xdd4b4b96ff147424 */ /* 0x000fe200078e00ff */
[----:B------:R1:W-:Y:S01]  /*9ca0*/  STL.128 [R1+0x3c0], R8 ;  /* 0x0003c00801007387 */ /* 0x0003e20000100c00 */
[----:B------:R-:W-:-:S02]  /*9cb0*/  IMAD.MOV.U32 R21, RZ, RZ, -0x2342429f ;  /* 0xdcbdbd61ff157424 */ /* 0x000fc400078e00ff */
[----:B------:R-:W-:Y:S02]  /*9cc0*/  IMAD.MOV.U32 R23, RZ, RZ, -0x7a7575f1 ;  /* 0x858a8a0fff177424 */ /* 0x000fe400078e00ff */
[----:B--2---:R-:W-:Y:S02]  /*9cd0*/  HFMA2 R6, -RZ, RZ, 7316, 0.020660400390625 ;  /* 0x6f25254aff067431 */ /* 0x004fe400000001ff */
[----:B------:R-:W-:Y:S01]  /*9ce0*/  IMAD.MOV.U32 R4, RZ, RZ, -0x2a454591 ;  /* 0xd5baba6fff047424 */ /* 0x000fe200078e00ff */
[----:B------:R2:W-:Y:S01]  /*9cf0*/  STL.128 [R1+0x3f0], R24 ;  /* 0x0003f01801007387 */ /* 0x0005e20000100c00 */
[----:B------:R-:W-:Y:S02]  /*9d00*/  IMAD.MOV.U32 R5, RZ, RZ, -0x77878710 ;  /* 0x887878f0ff057424 */ /* 0x000fe400078e00ff */
[----:B------:R-:W-:Y:S02]  /*9d10*/  IMAD.MOV.U32 R7, RZ, RZ, 0x722e2e5c ;  /* 0x722e2e5cff077424 */ /* 0x000fe400078e00ff */
[----:B0-----:R-:W-:-:S02]  /*9d20*/  HFMA2 R12, -RZ, RZ, 0.01544189453125, -2454 ;  /* 0x23e8e8cbff0c7431 */ /* 0x001fc400000001ff */
[----:B------:R-:W-:Y:S01]  /*9d30*/  IMAD.MOV.U32 R13, RZ, RZ, 0x7cdddda1 ;  /* 0x7cdddda1ff0d7424 */ /* 0x000fe200078e00ff */
[----:B------:R-:W-:Y:S01]  /*9d40*/  MOV R15, 0x211f1f3e ;  /* 0x211f1f3e000f7802 */ /* 0x000fe20000000f00 */
[----:B------:R-:W-:Y:S01]  /*9d50*/  IMAD.MOV.U32 R14, RZ, RZ, -0x638b8b18 ;  /* 0x9c7474e8ff0e7424 */ /* 0x000fe200078e00ff */
[----:B------:R0:W-:Y:S01]  /*9d60*/  STL.128 [R1+0x430], R20 ;  /* 0x0004301401007387 */ /* 0x0001e20000100c00 */
[----:B-1----:R-:W-:Y:S01]  /*9d70*/  IMAD.MOV.U32 R8, RZ, RZ, 0x241c1c38 ;  /* 0x241c1c38ff087424 */ /* 0x002fe200078e00ff */
[----:B------:R-:W-:Y:S01]  /*9d80*/  MOV R9, 0xf1a6a657 ;  /* 0xf1a6a65700097802 */ /* 0x000fe20000000f00 */
[----:B------:R-:W-:Y:S01]  /*9d90*/  IMAD.MOV.U32 R10, RZ, RZ, -0x384b4b8d ;  /* 0xc7b4b473ff0a7424 */ /* 0x000fe200078e00ff */
[----:B------:R1:W-:Y:S01]  /*9da0*/  STL.128 [R1+0x400], R4 ;  /* 0x0004000401007387 */ /* 0x0003e20000100c00 */
[----:B------:R-:W-:Y:S02]  /*9db0*/  IMAD.MOV.U32 R11, RZ, RZ, 0x51c6c697 ;  /* 0x51c6c697ff0b7424 */ /* 0x000fe400078e00ff */
[----:B--2---:R-:W-:Y:S01]  /*9dc0*/  IMAD.MOV.U32 R24, RZ, RZ, -0x6f8f8f20 ;  /* 0x907070e0ff187424 */ /* 0x004fe200078e00ff */
[----:B------:R-:W-:Y:S01]  /*9dd0*/  MOV R25, 0x423e3e7c ;  /* 0x423e3e7c00197802 */ /* 0x000fe20000000f00 */
[----:B------:R-:W-:Y:S01]  /*9de0*/  IMAD.MOV.U32 R26, RZ, RZ, -0x3b4a4a8f ;  /* 0xc4b5b571ff1a7424 */ /* 0x000fe200078e00ff */
[----:B------:R2:W-:Y:S01]  /*9df0*/  STL.128 [R1+0x420], R12 ;  /* 0x0004200c01007387 */ /* 0x0005e20000100c00 */
[----:B------:R-:W-:-:S03]  /*9e00*/  IMAD.MOV.U32 R27, RZ, RZ, -0x55999934 ;  /* 0xaa6666ccff1b7424 */ /* 0x000fc600078e00ff */
[----:B------:R3:W-:Y:S01]  /*9e10*/  STL.128 [R1+0x410], R8 ;  /* 0x0004100801007387 */ /* 0x0007e20000100c00 */
[----:B0-----:R-:W-:Y:S02]  /*9e20*/  HFMA2 R20, -RZ, RZ, 0.60986328125, -748.5 ;  /* 0x38e1e1d9ff147431 */ /* 0x001fe400000001ff */
[----:B------:R-:W-:Y:S01]  /*9e30*/  IMAD.MOV.U32 R21, RZ, RZ, 0x13f8f8eb ;  /* 0x13f8f8ebff157424 */ /* 0x000fe200078e00ff */
[----:B------:R-:W-:Y:S01]  /*9e40*/  MOV R23, 0x33111122 ;  /* 0x3311112200177802 */ /* 0x000fe20000000f00 */
[----:B------:R-:W-:Y:S01]  /*9e50*/  IMAD.MOV.U32 R22, RZ, RZ, -0x4c6767d5 ;  /* 0xb398982bff167424 */ /* 0x000fe200078e00ff */
[----:B------:R0:W-:Y:S01]  /*9e60*/  STL.128 [R1+0x440], R24 ;  /* 0x0004401801007387 */ /* 0x0001e20000100c00 */
[----:B-1----:R-:W-:Y:S02]  /*9e70*/  HFMA2 R4, -RZ, RZ, -137, 9.125 ;  /* 0xd8484890ff047431 */ /* 0x002fe400000001ff */
[----:B------:R-:W-:Y:S01]  /*9e80*/  IMAD.MOV.U32 R5, RZ, RZ, 0x5030306 ;  /* 0x05030306ff057424 */ /* 0x000fe200078e00ff */
[----:B------:R-:W-:Y:S01]  /*9e90*/  MOV R7, 0x120e0e1c ;  /* 0x120e0e1c00077802 */ /* 0x000fe20000000f00 */
[----:B------:R-:W-:Y:S01]  /*9ea0*/  IMAD.MOV.U32 R6, RZ, RZ, 0x1f6f6f7 ;  /* 0x01f6f6f7ff067424 */ /* 0x000fe200078e00ff */
[----:B------:R1:W-:Y:S01]  /*9eb0*/  STL.128 [R1+0x480], R20 ;  /* 0x0004801401007387 */ /* 0x0003e20000100c00 */
[----:B--2---:R-:W-:Y:S01]  /*9ec0*/  IMAD.MOV.U32 R12, RZ, RZ, -0x6e7979e9 ;  /* 0x91868617ff0c7424 */ /* 0x004fe200078e00ff */
[----:B------:R-:W-:Y:S01]  /*9ed0*/  MOV R13, 0x58c1c199 ;  /* 0x58c1c199000d7802 */ /* 0x000fe20000000f00 */
[----:B------:R-:W-:Y:S01]  /*9ee0*/  IMAD.MOV.U32 R14, RZ, RZ, 0x271d1d3a ;  /* 0x271d1d3aff0e7424 */ /* 0x000fe200078e00ff */
[----:B------:R2:W-:Y:S01]  /*9ef0*/  STL.128 [R1+0x450], R4 ;  /* 0x0004500401007387 */ /* 0x0005e20000100c00 */
[----:B------:R-:W-:-:S02]  /*9f00*/  IMAD.MOV.U32 R15, RZ, RZ, -0x466161d9 ;  /* 0xb99e9e27ff0f7424 */ /* 0x000fc400078e00ff */
[----:B---3--:R-:W-:Y:S02]  /*9f10*/  HFMA2 R10, -RZ, RZ, -43744, 122.875 ;  /* 0xf95757aeff0a7431 */ /* 0x008fe400000001ff */
[----:B------:R-:W-:Y:S02]  /*9f20*/  IMAD.MOV.U32 R8, RZ, RZ, -0x5c9e9e3e ;  /* 0xa36161c2ff087424 */ /* 0x000fe400078e00ff */
[----:B------:R-:W-:Y:S02]  /*9f30*/  IMAD.MOV.U32 R9, RZ, RZ, 0x5f35356a ;  /* 0x5f35356aff097424 */ /* 0x000fe400078e00ff */
[----:B0-----:R-:W-:Y:S02]  /*9f40*/  HFMA2 R26, -RZ, RZ, -0.0001695156097412109375, -0.0003678798675537109375 ;  /* 0x898e8e07ff1a7431 */ /* 0x001fe400000001ff */
[----:B------:R-:W-:Y:S01]  /*9f50*/  IMAD.MOV.U32 R11, RZ, RZ, -0x2f464697 ;  /* 0xd0b9b969ff0b7424 */ /* 0x000fe200078e00ff */
[----:B------:R0:W-:Y:S01]  /*9f60*/  STL.128 [R1+0x470], R12 ;  /* 0x0004700c01007387 */ /* 0x0001e20000100c00 */
[----:B------:R-:W-:-:S02]  /*9f70*/  IMAD.MOV.U32 R24, RZ, RZ, -0x4496962e ;  /* 0xbb6969d2ff187424 */ /* 0x000fc400078e00ff */
        /* <DEDUP_REMOVED lines=8> */
[----:B------:R-:W-:Y:S02]  /*a000*/  IMAD.MOV.U32 R23, RZ, RZ, -0x47979730 ;  /* 0xb86868d0ff177424 */ /* 0x000fe400078e00ff */
[----:B------:R-:W-:-:S02]  /*a010*/  IMAD.MOV.U32 R4, RZ, RZ, -0x496464d3 ;  /* 0xb69b9b2dff047424 */ /* 0x000fc400078e00ff */
[----:B------:R-:W-:Y:S02]  /*a020*/  IMAD.MOV.U32 R6, RZ, RZ, -0x6d7878eb ;  /* 0x92878715ff067424 */ /* 0x000fe400078e00ff */
[----:B0-----:R-:W-:Y:S02]  /*a030*/  HFMA2 R14, -RZ, RZ, -8.165836334228515625e-06, -0.00015366077423095703125 ;  /* 0x80898909ff0e7431 */ /* 0x001fe400000001ff */
[----:B------:R-:W-:Y:S01]  /*a040*/  IMAD.MOV.U32 R7, RZ, RZ, 0x20e9e9c9 ;  /* 0x20e9e9c9ff077424 */ /* 0x000fe200078e00ff */
[----:B------:R0:W-:Y:S01]  /*a050*/  STL.128 [R1+0x4d0], R20 ;  /* 0x0004d01401007387 */ /* 0x0001e20000100c00 */
[----:B------:R-:W-:Y:S02]  /*a060*/  IMAD.MOV.U32 R12, RZ, RZ, -0x707373fd ;  /* 0x8f8c8c03ff0c7424 */ /* 0x000fe400078e00ff */
[----:B------:R-:W-:Y:S02]  /*a070*/  IMAD.MOV.U32 R13, RZ, RZ, -0x75e5ea7 ;  /* 0xf8a1a159ff0d7424 */ /* 0x000fe400078e00ff */
[----:B-1----:R-:W-:-:S02]  /*a080*/  HFMA2 R8, -RZ, RZ, 11.609375, -26.109375 ;  /* 0x49cece87ff087431 */ /* 0x002fc400000001ff */
[----:B------:R-:W-:Y:S01]  /*a090*/  IMAD.MOV.U32 R15, RZ, RZ, 0x170d0d1a ;  /* 0x170d0d1aff0f7424 */ /* 0x000fe200078e00ff */
[----:B------:R-:W-:Y:S01]  /*a0a0*/  MOV R11, 0x7adfdfa5 ;  /* 0x7adfdfa5000b7802 */ /* 0x000fe20000000f00 */
[----:B------:R-:W-:Y:S02]  /*a0b0*/  IMAD.MOV.U32 R9, RZ, RZ, -0xaaaa56 ;  /* 0xff5555aaff097424 */ /* 0x000fe400078e00ff */
[----:B--2---:R-:W-:Y:S02]  /*a0c0*/  HFMA2 R24, -RZ, RZ, -3.626953125, 2.75390625 ;  /* 0xc3414182ff187431 */ /* 0x004fe400000001ff */
[----:B------:R-:W-:Y:S01]  /*a0d0*/  IMAD.MOV.U32 R10, RZ, RZ, 0x78282850 ;  /* 0x78282850ff0a7424 */ /* 0x000fe200078e00ff */
[----:B------:R-:W-:Y:S01]  /*a0e0*/  MOV R27, 0x110f0f1e ;  /* 0x110f0f1e001b7802 */ /* 0x000fe20000000f00 */
[----:B------:R-:W-:Y:S01]  /*a0f0*/  IMAD.MOV.U32 R25, RZ, RZ, -0x4f6666d7 ;  /* 0xb0999929ff197424 */ /* 0x000fe200078e00ff */
[----:B------:R1:W-:Y:S01]  /*a100*/  STL.128 [R1+0x4a0], R4 ;  /* 0x0004a00401007387 */ /* 0x0003e20000100c00 */
[----:B------:R-:W-:-:S02]  /*a110*/  IMAD.MOV.U32 R26, RZ, RZ, 0x772d2d5a ;  /* 0x772d2d5aff1a7424 */ /* 0x000fc400078e00ff */
[----:B0-----:R-:W-:Y:S01]  /*a120*/  IMAD.MOV.U32 R20, RZ, RZ, 0x30306050 ;  /* 0x30306050ff147424 */ /* 0x001fe200078e00ff */
[----:B------:R-:W-:Y:S01]  /*a130*/  MOV R22, 0x6767cea9 ;  /* 0x6767cea900167802 */ /* 0x000fe20000000f00 */
[----:B------:R-:W-:Y:S01]  /*a140*/  IMAD.MOV.U32 R21, RZ, RZ, 0x1010203 ;  /* 0x01010203ff157424 */ /* 0x000fe200078e00ff */
[----:B------:R0:W-:Y:S01]  /*a150*/  STL.128 [R1+0x4c0], R12 ;  /* 0x0004c00c01007387 */ /* 0x0001e20000100c00 */
[----:B------:R-:W-:-:S03]  /*a160*/  IMAD.MOV.U32 R23, RZ, RZ, 0x2b2b567d ;  /* 0x2b2b567dff177424 */ /* 0x000fc600078e00ff */
[----:B------:R2:W-:Y:S04]  /*a170*/  STL.128 [R1+0x4b0], R8 ;  /* 0x0004b00801007387 */ /* 0x0005e80000100c00 */
[----:B------:R3:W-:Y:S01]  /*a180*/  STL.128 [R1+0x4e0], R24 ;  /* 0x0004e01801007387 */ /* 0x0007e20000100c00 */
[----:B-1----:R-:W-:Y:S02]  /*a190*/  HFMA2 R6, -RZ, RZ, -107.6875, -0.92822265625 ;  /* 0xd6bbbb6dff067431 */ /* 0x002fe400000001ff */
[----:B------:R-:W-:Y:S02]  /*a1a0*/  IMAD.MOV.U32 R4, RZ, RZ, -0x344f4f85 ;  /* 0xcbb0b07bff047424 */ /* 0x000fe400078e00ff */
[----:B------:R-:W-:Y:S01]  /*a1b0*/  IMAD.MOV.U32 R5, RZ, RZ, -0x3abab58 ;  /* 0xfc5454a8ff057424 */ /* 0x000fe200078e00ff */
[----:B------:R1:W-:Y:S01]  /*a1c0*/  STL.128 [R1+0x520], R20 ;  /* 0x0005201401007387 */ /* 0x0003e20000100c00 */
[----:B------:R-:W-:-:S02]  /*a1d0*/  IMAD.MOV.U32 R7, RZ, RZ, 0x3a16162c ;  /* 0x3a16162cff077424 */ /* 0x000fc400078e00ff */
[----:B0-----:R-:W-:Y:S01]  /*a1e0*/  HFMA2 R15, -RZ, RZ, -5.76953125, -0.0006504058837890625 ;  /* 0xc5c59154ff0f7431 */ /* 0x001fe200000001ff */
[----:B------:R-:W-:Y:S01]  /*a1f0*/  MOV R12, 0xf2f2ff0d ;  /* 0xf2f2ff0d000c7802 */ /* 0x000fe20000000f00 */
[----:B------:R-:W-:Y:S01]  /*a200*/  IMAD.MOV.U32 R13, RZ, RZ, 0x6b6bd6bd ;  /* 0x6b6bd6bdff0d7424 */ /* 0x000fe200078e00ff */
[----:B------:R0:W-:Y:S01]  /*a210*/  STL.128 [R1+0x4f0], R4 ;  /* 0x0004f00401007387 */ /* 0x0001e20000100c00 */
[----:B------:R-:W-:Y:S01]  /*a220*/  IMAD.MOV.U32 R14, RZ, RZ, 0x6f6fdeb1 ;  /* 0x6f6fdeb1ff0e7424 */ /* 0x000fe200078e00ff */
[----:B--2---:R-:W-:Y:S01]  /*a230*/  MOV R9, 0x7c7cf884 ;  /* 0x7c7cf88400097802 */ /* 0x004fe20000000f00 */
[----:B------:R-:W-:Y:S02]  /*a240*/  IMAD.MOV.U32 R8, RZ, RZ, 0x6363c6a5 ;  /* 0x6363c6a5ff087424 */ /* 0x000fe400078e00ff */
[----:B------:R-:W-:Y:S02]  /*a250*/  IMAD.MOV.U32 R10, RZ, RZ, 0x7777ee99 ;  /* 0x7777ee99ff0a7424 */ /* 0x000fe400078e00ff */
[----:B---3--:R-:W-:-:S02]  /*a260*/  HFMA2 R25, -RZ, RZ, -125.4375, -0.33642578125 ;  /* 0xd7d7b562ff197431 */ /* 0x008fc400000001ff */
[----:B------:R-:W-:Y:S01]  /*a270*/  IMAD.MOV.U32 R11, RZ, RZ, 0x7b7bf68d ;  /* 0x7b7bf68dff0b7424 */ /* 0x000fe200078e00ff */
[----:B------:R2:W-:Y:S01]  /*a280*/  STL.128 [R1+0x510], R12 ;  /* 0x0005100c01007387 */ /* 0x0005e20000100c00 */
[----:B------:R-:W-:Y:S02]  /*a290*/  IMAD.MOV.U32 R24, RZ, RZ, -0x10118e7 ;  /* 0xfefee719ff187424 */ /* 0x000fe400078e00ff */
[----:B-1----:R-:W-:Y:S02]  /*a2a0*/  HFMA2 R20, -RZ, RZ, -0.0045013427734375, 0.01512908935546875 ;  /* 0x9c9c23bfff147431 */ /* 0x002fe400000001ff */
[----:B------:R-:W-:Y:S01]  /*a2b0*/  IMAD.MOV.U32 R26, RZ, RZ, -0x5454b21a ;  /* 0xabab4de6ff1a7424 */ /* 0x000fe200078e00ff */
[----:B------:R-:W-:Y:S01]  /*a2c0*/  MOV R23, 0xc0c09b5b ;  /* 0xc0c09b5b00177802 */ /* 0x000fe20000000f00 */
[----:B------:R-:W-:Y:S01]  /*a2d0*/  IMAD.MOV.U32 R27, RZ, RZ, 0x7676ec9a ;  /* 0x7676ec9aff1b7424 */ /* 0x000fe200078e00ff */
[----:B------:R1:W-:Y:S01]  /*a2e0*/  STL.128 [R1+0x500], R8 ;  /* 0x0005000801007387 */ /* 0x0003e20000100c00 */
[----:B------:R-:W-:Y:S01]  /*a2f0*/  IMAD.MOV.U32 R21, RZ, RZ, -0x5b5bac09 ;  /* 0xa4a453f7ff157424 */ /* 0x000fe200078e00ff */
[----:B0-----:R-:W-:Y:S01]  /*a300*/  MOV R4, 0xcaca8f45 ;  /* 0xcaca8f4500047802 */ /* 0x001fe20000000f00 */
[----:B------:R-:W-:Y:S01]  /*a310*/  IMAD.MOV.U32 R22, RZ, RZ, 0x7272e496 ;  /* 0x7272e496ff167424 */ /* 0x000fe200078e00ff */
[----:B------:R-:W-:Y:S01]  /*a320*/  MOV R7, 0x7d7dfa87 ;  /* 0x7d7dfa8700077802 */ /* 0x000fe20000000f00 */
[----:B------:R-:W-:Y:S01]  /*a330*/  IMAD.MOV.U32 R5, RZ, RZ, -0x7d7de063 ;  /* 0x82821f9dff057424 */ /* 0x000fe200078e00ff */
[----:B------:R0:W-:Y:S01]  /*a340*/  STL.128 [R1+0x530], R24 ;  /* 0x0005301801007387 */ /* 0x0001e20000100c00 */
[----:B------:R-:W-:-:S02]  /*a350*/  IMAD.MOV.U32 R6, RZ, RZ, -0x363676c0 ;  /* 0xc9c98940ff067424 */ /* 0x000fc400078e00ff */
[----:B--2---:R-:W-:Y:S01]  /*a360*/  IMAD.MOV.U32 R12, RZ, RZ, -0x5252be14 ;  /* 0xadad41ecff0c7424 */ /* 0x004fe200078e00ff */
[----:B------:R-:W-:Y:S01]  /*a370*/  MOV R13, 0xd4d4b367 ;  /* 0xd4d4b367000d7802 */ /* 0x000fe20000000f00 */
[----:B------:R-:W-:Y:S01]  /*a380*/  IMAD.MOV.U32 R14, RZ, RZ, -0x5d5da003 ;  /* 0xa2a25ffdff0e7424 */ /* 0x000fe200078e00ff */
[----:B------:R2:W-:Y:S01]  /*a390*/  STL.128 [R1+0x570], R20 ;  /* 0x0005701401007387 */ /* 0x0005e20000100c00 */
[----:B------:R-:W-:Y:S02]  /*a3a0*/  IMAD.MOV.U32 R15, RZ, RZ, -0x5050ba16 ;  /* 0xafaf45eaff0f7424 */ /* 0x000fe400078e00ff */
[----:B-1----:R-:W-:Y:S02]  /*a3b0*/  HFMA2 R10, -RZ, RZ, 7.27734375, -0.0004141330718994140625 ;  /* 0x47478ec9ff0a7431 */ /* 0x002fe400000001ff */
[----:B------:R-:W-:Y:S01]  /*a3c0*/  IMAD.MOV.U32 R8, RZ, RZ, -0x50510eb ;  /* 0xfafaef15ff087424 */ /* 0x000fe200078e00ff */
[----:B------:R1:W-:Y:S01]  /*a3d0*/  STL.128 [R1+0x540], R4 ;  /* 0x0005400401007387 */ /* 0x0003e20000100c00 */
[----:B------:R-:W-:-:S02]  /*a3e0*/  IMAD.MOV.U32 R9, RZ, RZ, 0x5959b2eb ;  /* 0x5959b2ebff097424 */ /* 0x000fc400078e00ff */
[----:B------:R-:W-:Y:S02]  /*a3f0*/  IMAD.MOV.U32 R11, RZ, RZ, -0xf0f04f5 ;  /* 0xf0f0fb0bff0b7424 */ /* 0x000fe400078e00ff */
[----:B0-----:R-:W-:Y:S01]  /*a400*/  HFMA2 R26, -RZ, RZ, -0.000924587249755859375, 1.419921875 ;  /* 0x93933daeff1a7431 */ /* 0x001fe200000001ff */
[----:B------:R0:W-:Y:S01]  /*a410*/  STL.128 [R1+0x560], R12 ;  /* 0x0005600c01007387 */ /* 0x0001e20000100c00 */
[----:B------:R-:W-:Y:S02]  /*a420*/  IMAD.MOV.U32 R24, RZ, RZ, -0x48488a3e ;  /* 0xb7b775c2ff187424 */ /* 0x000fe400078e00ff */
[----:B------:R-:W-:Y:S01]  /*a430*/  IMAD.MOV.U32 R25, RZ, RZ, -0x2021ee4 ;  /* 0xfdfde11cff197424 */ /* 0x000fe200078e00ff */
[----:B------:R3:W-:Y:S01]  /*a440*/  STL.128 [R1+0x550], R8 ;  /* 0x0005500801007387 */ /* 0x0007e20000100c00 */
[----:B------:R-:W-:Y:S01]  /*a450*/  IMAD.MOV.U32 R27, RZ, RZ, 0x26264c6a ;  /* 0x26264c6aff1b7424 */ /* 0x000fe200078e00ff */
[----:B--2---:R-:W-:Y:S01]  /*a460*/  MOV R21, 0xc7c79552 ;  /* 0xc7c7955200157802 */ /* 0x004fe20000000f00 */
[----:B------:R-:W-:-:S02]  /*a470*/  IMAD.MOV.U32 R20, RZ, RZ, 0x404080c ;  /* 0x0404080cff147424 */ /* 0x000fc400078e00ff */
[----:B------:R-:W-:Y:S01]  /*a480*/  IMAD.MOV.U32 R22, RZ, RZ, 0x23234665 ;  /* 0x23234665ff167424 */ /* 0x000fe200078e00ff */
[----:B------:R2:W-:Y:S01]  /*a490*/  STL.128 [R1+0x580], R24 ;  /* 0x0005801801007387 */ /* 0x0005e20000100c00 */
[----:B------:R-:W-:Y:S01]  /*a4a0*/  IMAD.MOV.U32 R23, RZ, RZ, -0x3c3c62a2 ;  /* 0xc3c39d5eff177424 */ /* 0x000fe200078e00ff */
[----:B-1----:R-:W-:Y:S01]  /*a4b0*/  MOV R5, 0x3f3f7e41 ;  /* 0x3f3f7e4100057802 */ /* 0x002fe20000000f00 */
[----:B------:R-:W-:Y:S02]  /*a4c0*/  IMAD.MOV.U32 R4, RZ, RZ, 0x36366c5a ;  /* 0x36366c5aff047424 */ /* 0x000fe400078e00ff */
[----:B------:R-:W-:Y:S02]  /*a4d0*/  IMAD.MOV.U32 R6, RZ, RZ, -0x8080afe ;  /* 0xf7f7f502ff067424 */ /* 0x000fe400078e00ff */
[----:B0-----:R-:W-:Y:S02]  /*a4e0*/  HFMA2 R14, -RZ, RZ, 0.1622314453125, 809.5 ;  /* 0x31316253ff0e7431 */ /* 0x001fe400000001ff */
[----:B------:R-:W-:Y:S01]  /*a4f0*/  IMAD.MOV.U32 R7, RZ, RZ, -0x33337cb1 ;  /* 0xcccc834fff077424 */ /* 0x000fe200078e00ff */
[----:B------:R0:W-:Y:S01]  /*a500*/  STL.128 [R1+0x5c0], R20 ;  /* 0x0005c01401007387 */ /* 0x0001e20000100c00 */
[----:B------:R-:W-:-:S02]  /*a510*/  IMAD.MOV.U32 R12, RZ, RZ, 0x7171e293 ;  /* 0x7171e293ff0c7424 */ /* 0x000fc400078e00ff */
[----:B---3--:R-:W-:Y:S02]  /*a520*/  HFMA2 R8, -RZ, RZ, 0.2626953125, 2232 ;  /* 0x3434685cff087431 */ /* 0x008fe400000001ff */
[----:B------:R-:W-:Y:S01]  /*a530*/  IMAD.MOV.U32 R13, RZ, RZ, -0x2727548d ;  /* 0xd8d8ab73ff0d7424 */ /* 0x000fe200078e00ff */
[----:B------:R1:W-:Y:S01]  /*a540*/  STL.128 [R1+0x590], R4 ;  /* 0x0005900401007387 */ /* 0x0003e20000100c00 */
[----:B------:R-:W-:Y:S01]  /*a550*/  IMAD.MOV.U32 R15, RZ, RZ, 0x15152a3f ;  /* 0x15152a3fff0f7424 */ /* 0x000fe200078e00ff */
[----:B------:R-:W-:Y:S01]  /*a560*/  MOV R11, 0xf1f1f908 ;  /* 0xf1f1f908000b7802 */ /* 0x000fe20000000f00 */
[----:B------:R-:W-:Y:S02]  /*a570*/  IMAD.MOV.U32 R9, RZ, RZ, -0x5a5aae0c ;  /* 0xa5a551f4ff097424 */ /* 0x000fe400078e00ff */
[----:B--2---:R-:W-:Y:S02]  /*a580*/  HFMA2 R24, -RZ, RZ, 0.0019989013671875, 0.1298828125 ;  /* 0x18183028ff187431 */ /* 0x004fe400000001ff */
[----:B------:R-:W-:Y:S01]  /*a590*/  IMAD.MOV.U32 R10, RZ, RZ, -0x1a1a2ecc ;  /* 0xe5e5d134ff0a7424 */ /* 0x000fe200078e00ff */
[----:B------:R2:W-:Y:S01]  /*a5a0*/  STL.128 [R1+0x5b0], R12 ;  /* 0x0005b00c01007387 */ /* 0x0005e20000100c00 */
[----:B------:R-:W-:Y:S01]  /*a5b0*/  IMAD.MOV.U32 R25, RZ, RZ, -0x6969c85f ;  /* 0x969637a1ff197424 */ /* 0x000fe200078e00ff */
[----:B------:R-:W-:Y:S01]  /*a5c0*/  MOV R27, 0x9a9a2fb5 ;  /* 0x9a9a2fb5001b7802 */ /* 0x000fe20000000f00 */
[----:B------:R-:W-:Y:S01]  /*a5d0*/  IMAD.MOV.U32 R26, RZ, RZ, 0x5050a0f ;  /* 0x05050a0fff1a7424 */ /* 0x000fe200078e00ff */
[----:B------:R3:W-:Y:S01]  /*a5e0*/  STL.128 [R1+0x5a0], R8 ;  /* 0x0005a00801007387 */ /* 0x0007e20000100c00 */
[----:B0-----:R-:W-:-:S02]  /*a5f0*/  HFMA2 R22, -RZ, RZ, 203.25, -0.30810546875 ;  /* 0x5a5ab4eeff167431 */ /* 0x001fc400000001ff */
[----:B------:R-:W-:Y:S01]  /*a600*/  IMAD.MOV.U32 R20, RZ, RZ, 0x1b1b362d ;  /* 0x1b1b362dff147424 */ /* 0x000fe200078e00ff */
[----:B------:R0:W-:Y:S01]  /*a610*/  STL.128 [R1+0x5d0], R24 ;  /* 0x0005d01801007387 */ /* 0x0001e20000100c00 */
[----:B------:R-:W-:Y:S02]  /*a620*/  IMAD.MOV.U32 R21, RZ, RZ, 0x6e6edcb2 ;  /* 0x6e6edcb2ff157424 */ /* 0x000fe400078e00ff */
[----:B-1----:R-:W-:Y:S02]  /*a630*/  HFMA2 R6, -RZ, RZ, -7.62939453125e-06, 0.0037136077880859375 ;  /* 0x80801b9bff067431 */ /* 0x002fe400000001ff */
[----:B------:R-:W-:Y:S02]  /*a640*/  IMAD.MOV.U32 R23, RZ, RZ, -0x5f5fa405 ;  /* 0xa0a05bfbff177424 */ /* 0x000fe400078e00ff */
[----:B------:R-:W-:Y:S02]  /*a650*/  IMAD.MOV.U32 R4, RZ, RZ, 0x7070e09 ;  /* 0x07070e09ff047424 */ /* 0x000fe400078e00ff */
[----:B------:R-:W-:-:S02]  /*a660*/  IMAD.MOV.U32 R5, RZ, RZ, 0x12122436 ;  /* 0x12122436ff057424 */ /* 0x000fc400078e00ff */
[----:B--2---:R-:W-:Y:S02]  /*a670*/  HFMA2 R12, -RZ, RZ, 0.00015366077423095703125, 0.000745296478271484375 ;  /* 0x0909121bff0c7431 */ /* 0x004fe400000001ff */
[----:B------:R-:W-:Y:S01]  /*a680*/  IMAD.MOV.U32 R7, RZ, RZ, -0x1d1d20c3 ;  /* 0xe2e2df3dff077424 */ /* 0x000fe200078e00ff */
[----:B------:R-:W-:Y:S01]  /*a690*/  MOV R15, 0x1a1a342e ;  /* 0x1a1a342e000f7802 */ /* 0x000fe20000000f00 */
[----:B------:R-:W-:Y:S01]  /*a6a0*/  IMAD.MOV.U32 R13, RZ, RZ, -0x7c7ce262 ;  /* 0x83831d9eff0d7424 */ /* 0x000fe200078e00ff */
[----:B------:R1:W-:Y:S01]  /*a6b0*/  STL.128 [R1+0x610], R20 ;  /* 0x0006101401007387 */ /* 0x0003e20000100c00 */
[----:B------:R-:W-:Y:S01]  /*a6c0*/  IMAD.MOV.U32 R14, RZ, RZ, 0x2c2c5874 ;  /* 0x2c2c5874ff0e7424 */ /* 0x000fe200078e00ff */
[----:B---3--:R-:W-:Y:S01]  /*a6d0*/  MOV R9, 0x27274e69 ;  /* 0x27274e6900097802 */ /* 0x008fe20000000f00 */
        /* <DEDUP_REMOVED lines=9> */
[----:B------:R-:W-:Y:S02]  /*a770*/  IMAD.MOV.U32 R27, RZ, RZ, -0x4c4c8232 ;  /* 0xb3b37dceff1b7424 */ /* 0x000fe400078e00ff */
[----:B-1----:R-:W-:Y:S02]  /*a780*/  HFMA2 R20, -RZ, RZ, 3284, -75.875 ;  /* 0x6a6ad4beff147431 */ /* 0x002fe400000001ff */
[----:B------:R-:W-:Y:S01]  /*a790*/  IMAD.MOV.U32 R21, RZ, RZ, -0x343472ba ;  /* 0xcbcb8d46ff157424 */ /* 0x000fe200078e00ff */
[----:B------:R-:W-:Y:S01]  /*a7a0*/  MOV R23, 0x3939724b ;  /* 0x3939724b00177802 */ /* 0x000fe20000000f00 */
[----:B------:R-:W-:Y:S02]  /*a7b0*/  IMAD.MOV.U32 R22, RZ, RZ, -0x41419827 ;  /* 0xbebe67d9ff167424 */ /* 0x000fe400078e00ff */
[----:B--2---:R-:W-:-:S02]  /*a7c0*/  HFMA2 R4, -RZ, RZ, 0.040313720703125, 51.84375 ;  /* 0x2929527bff047431 */ /* 0x004fc400000001ff */
[----:B------:R-:W-:Y:S01]  /*a7d0*/  IMAD.MOV.U32 R5, RZ, RZ, -0x1c1c22c2 ;  /* 0xe3e3dd3eff057424 */ /* 0x000fe200078e00ff */
[----:B------:R-:W-:Y:S01]  /*a7e0*/  MOV R7, 0x84841397 ;  /* 0x8484139700077802 */ /* 0x000fe20000000f00 */
[----:B------:R-:W-:Y:S01]  /*a7f0*/  IMAD.MOV.U32 R6, RZ, RZ, 0x2f2f5e71 ;  /* 0x2f2f5e71ff067424 */ /* 0x000fe200078e00ff */
[----:B0-----:R-:W-:Y:S01]  /*a800*/  MOV R13, 0xfcfce31f ;  /* 0xfcfce31f000d7802 */ /* 0x001fe20000000f00 */
[----:B------:R-:W-:Y:S01]  /*a810*/  IMAD.MOV.U32 R12, RZ, RZ, 0x20204060 ;  /* 0x20204060ff0c7424 */ /* 0x000fe200078e00ff */
[----:B------:R0:W-:Y:S01]  /*a820*/  STL.128 [R1+0x620], R24 ;  /* 0x0006201801007387 */ /* 0x0001e20000100c00 */
[----:B------:R-:W-:Y:S02]  /*a830*/  IMAD.MOV.U32 R14, RZ, RZ, -0x4e4e8638 ;  /* 0xb1b179c8ff0e7424 */ /* 0x000fe400078e00ff */
[----:B---3--:R-:W-:Y:S02]  /*a840*/  HFMA2 R11, -RZ, RZ, -6068, -2.5859375 ;  /* 0xededc12cff0b7431 */ /* 0x008fe400000001ff */
[----:B------:R-:W-:Y:S01]  /*a850*/  IMAD.MOV.U32 R15, RZ, RZ, 0x5b5bb6ed ;  /* 0x5b5bb6edff0f7424 */ /* 0x000fe200078e00ff */
[----:B------:R1:W-:Y:S01]  /*a860*/  STL.128 [R1+0x660], R20 ;  /* 0x0006601401007387 */ /* 0x0003e20000100c00 */
[----:B------:R-:W-:-:S02]  /*a870*/  IMAD.MOV.U32 R8, RZ, RZ, 0x5353a6f5 ;  /* 0x5353a6f5ff087424 */ /* 0x000fc400078e00ff */
[----:B------:R-:W-:Y:S01]  /*a880*/  IMAD.MOV.U32 R9, RZ, RZ, -0x2e2e4698 ;  /* 0xd1d1b968ff097424 */ /* 0x000fe200078e00ff */
[----:B------:R2:W-:Y:S01]  /*a890*/  STL.128 [R1+0x630], R4 ;  /* 0x0006300401007387 */ /* 0x0005e20000100c00 */
[----:B------:R-:W-:-:S03]  /*a8a0*/  IMAD.MOV.U32 R10, RZ, RZ, RZ ;  /* 0x000000ffff0a7224 */ /* 0x000fc600078e00ff */
[----:B------:R3:W-:Y:S01]  /*a8b0*/  STL.128 [R1+0x650], R12 ;  /* 0x0006500c01007387 */ /* 0x0007e20000100c00 */
[----:B0-----:R-:W-:Y:S02]  /*a8c0*/  HFMA2 R26, -RZ, RZ, 139, -0.1533203125 ;  /* 0x5858b0e8ff1a7431 */ /* 0x001fe400000001ff */
[----:B------:R-:W-:Y:S01]  /*a8d0*/  IMAD.MOV.U32 R24, RZ, RZ, 0x4a4a94de ;  /* 0x4a4a94deff187424 */ /* 0x000fe200078e00ff */
[----:B------:R0:W-:Y:S01]  /*a8e0*/  STL.128 [R1+0x640], R8 ;  /* 0x0006400801007387 */ /* 0x0001e20000100c00 */
[----:B------:R-:W-:Y:S01]  /*a8f0*/  IMAD.MOV.U32 R25, RZ, RZ, 0x4c4c98d4 ;  /* 0x4c4c98d4ff197424 */ /* 0x000fe200078e00ff */
[----:B-1----:R-:W-:Y:S01]  /*a900*/  MOV R21, 0x3c3c7844 ;  /* 0x3c3c784400157802 */ /* 0x002fe20000000f00 */
[----:B------:R-:W-:Y:S02]  /*a910*/  IMAD.MOV.U32 R20, RZ, RZ, 0x5050a0f0 ;  /* 0x5050a0f0ff147424 */ /* 0x000fe400078e00ff */
[----:B------:R-:W-:Y:S01]  /*a920*/  IMAD.MOV.U32 R22, RZ, RZ, -0x6060da46 ;  /* 0x9f9f25baff167424 */ /* 0x000fe200078e00ff */
[----:B--2---:R-:W-:Y:S01]  /*a930*/  MOV R5, 0xefefc52a ;  /* 0xefefc52a00057802 */ /* 0x004fe20000000f00 */
[----:B------:R-:W-:-:S02]  /*a940*/  IMAD.MOV.U32 R23, RZ, RZ, -0x5757b41d ;  /* 0xa8a84be3ff177424 */ /* 0x000fc400078e00ff */
[----:B------:R-:W-:Y:S02]  /*a950*/  IMAD.MOV.U32 R27, RZ, RZ, -0x30307ab6 ;  /* 0xcfcf854aff1b7424 */ /* 0x000fe400078e00ff */
[----:B---3--:R-:W-:Y:S02]  /*a960*/  HFMA2 R14, -RZ, RZ, 3.063678741455078125e-05, 6.139278411865234375e-05 ;  /* 0x02020406ff0e7431 */ /* 0x008fe400000001ff */
[----:B------:R-:W-:Y:S01]  /*a970*/  IMAD.MOV.U32 R4, RZ, RZ, -0x2f2f4495 ;  /* 0xd0d0bb6bff047424 */ /* 0x000fe200078e00ff */
[----:B------:R1:W-:Y:S01]  /*a980*/  STL.128 [R1+0x6b0], R20 ;  /* 0x0006b01401007387 */ /* 0x0003e20000100c00 */
[----:B------:R-:W-:Y:S02]  /*a990*/  IMAD.MOV.U32 R6, RZ, RZ, -0x5555b01b ;  /* 0xaaaa4fe5ff067424 */ /* 0x000fe400078e00ff */
[----:B------:R-:W-:Y:S02]  /*a9a0*/  IMAD.MOV.U32 R7, RZ, RZ, -0x40412ea ;  /* 0xfbfbed16ff077424 */ /* 0x000fe400078e00ff */
[----:B0-----:R-:W-:-:S02]  /*a9b0*/  HFMA2 R8, -RZ, RZ, 3.630859375, -0.00010329484939575195312 ;  /* 0x434386c5ff087431 */ /* 0x001fc400000001ff */
[----:B------:R-:W-:Y:S01]  /*a9c0*/  IMAD.MOV.U32 R12, RZ, RZ, 0x45458acf ;  /* 0x45458acfff0c7424 */ /* 0x000fe200078e00ff */
[----:B------:R0:W-:Y:S01]  /*a9d0*/  STL.128 [R1+0x670], R24 ;  /* 0x0006701801007387 */ /* 0x0001e20000100c00 */
[----:B------:R-:W-:Y:S01]  /*a9e0*/  IMAD.MOV.U32 R13, RZ, RZ, -0x60616f0 ;  /* 0xf9f9e910ff0d7424 */ /* 0x000fe200078e00ff */
[----:B------:R-:W-:Y:S01]  /*a9f0*/  MOV R11, 0x85851194 ;  /* 0x85851194000b7802 */ /* 0x000fe20000000f00 */
[----:B------:R-:W-:Y:S01]  /*aa00*/  IMAD.MOV.U32 R15, RZ, RZ, 0x7f7ffe81 ;  /* 0x7f7ffe81ff0f7424 */ /* 0x000fe200078e00ff */
[----:B------:R2:W-:Y:S01]  /*aa10*/  STL.128 [R1+0x680], R4 ;  /* 0x0006800401007387 */ /* 0x0005e20000100c00 */
[----:B------:R-:W-:Y:S02]  /*aa20*/  IMAD.MOV.U32 R9, RZ, RZ, 0x4d4d9ad7 ;  /* 0x4d4d9ad7ff097424 */ /* 0x000fe400078e00ff */
[----:B------:R-:W-:Y:S01]  /*aa30*/  IMAD.MOV.U32 R10, RZ, RZ, 0x33336655 ;  /* 0x33336655ff0a7424 */ /* 0x000fe200078e00ff */
[----:B------:R3:W-:Y:S01]  /*aa40*/  STL.128 [R1+0x6a0], R12 ;  /* 0x0006a00c01007387 */ /* 0x0007e20000100c00 */
[----:B-1----:R-:W-:-:S02]  /*aa50*/  HFMA2 R22, -RZ, RZ, 0.000863552093505859375, 0.0242462158203125 ;  /* 0x13132635ff167431 */ /* 0x002fc400000001ff */
[----:B------:R-:W-:Y:S01]  /*aa60*/  IMAD.MOV.U32 R20, RZ, RZ, -0x32327eb4 ;  /* 0xcdcd814cff147424 */ /* 0x000fe200078e00ff */
[----:B------:R1:W-:Y:S01]  /*aa70*/  STL.128 [R1+0x690], R8 ;  /* 0x0006900801007387 */ /* 0x0003e20000100c00 */
[----:B------:R-:W-:Y:S02]  /*aa80*/  IMAD.MOV.U32 R21, RZ, RZ, 0xc0c1814 ;  /* 0x0c0c1814ff157424 */ /* 0x000fe400078e00ff */
[----:B------:R-:W-:Y:S02]  /*aa90*/  IMAD.MOV.U32 R23, RZ, RZ, -0x13133cd1 ;  /* 0xececc32fff177424 */ /* 0x000fe400078e00ff */
[----:B0-----:R-:W-:Y:S02]  /*aaa0*/  HFMA2 R24, -RZ, RZ, 42.53125, -0.01357269287109375 ;  /* 0x5151a2f3ff187431 */ /* 0x001fe400000001ff */
[----:B------:R-:W-:Y:S01]  /*aab0*/  IMAD.MOV.U32 R25, RZ, RZ, -0x5c5ca202 ;  /* 0xa3a35dfeff197424 */ /* 0x000fe200078e00ff */
[----:B------:R-:W-:Y:S01]  /*aac0*/  MOV R27, 0x8f8f058a ;  /* 0x8f8f058a001b7802 */ /* 0x000fe20000000f00 */
[----:B------:R-:W-:-:S02]  /*aad0*/  IMAD.MOV.U32 R26, RZ, RZ, 0x404080c0 ;  /* 0x404080c0ff1a7424 */ /* 0x000fc400078e00ff */
[----:B--2---:R-:W-:Y:S02]  /*aae0*/  HFMA2 R6, -RZ, RZ, 0.52734375, 8768 ;  /* 0x38387048ff067431 */ /* 0x004fe400000001ff */
[----:B------:R-:W-:Y:S01]  /*aaf0*/  IMAD.MOV.U32 R4, RZ, RZ, -0x6d6dc053 ;  /* 0x92923fadff047424 */ /* 0x000fe200078e00ff */
[----:B------:R0:W-:Y:S01]  /*ab00*/  STL.128 [R1+0x700], R20 ;  /* 0x0007001401007387 */ /* 0x0001e20000100c00 */
[----:B------:R-:W-:Y:S02]  /*ab10*/  IMAD.MOV.U32 R5, RZ, RZ, -0x6262de44 ;  /* 0x9d9d21bcff057424 */ /* 0x000fe400078e00ff */
[----:B---3--:R-:W-:Y:S02]  /*ab20*/  HFMA2 R12, -RZ, RZ, 0.00049591064453125, 0.0081787109375 ;  /* 0x10102030ff0c7431 */ /* 0x008fe400000001ff */
[----:B------:R-:W-:Y:S01]  /*ab30*/  IMAD.MOV.U32 R7, RZ, RZ, -0xa0a0efc ;  /* 0xf5f5f104ff077424 */ /* 0x000fe200078e00ff */
[----:B------:R-:W-:Y:S01]  /*ab40*/  MOV R15, 0xd2d2bf6d ;  /* 0xd2d2bf6d000f7802 */ /* 0x000fe20000000f00 */
[----:B------:R-:W-:Y:S01]  /*ab50*/  IMAD.MOV.U32 R13, RZ, RZ, -0x1ae6 ;  /* 0xffffe51aff0d7424 */ /* 0x000fe200078e00ff */
[----:B-1----:R-:W-:Y:S01]  /*ab60*/  MOV R9, 0xb6b677c1 ;  /* 0xb6b677c100097802 */ /* 0x002fe20000000f00 */
[----:B------:R-:W-:Y:S01]  /*ab70*/  IMAD.MOV.U32 R14, RZ, RZ, -0xc0c02f2 ;  /* 0xf3f3fd0eff0e7424 */ /* 0x000fe200078e00ff */
[----:B------:R1:W-:Y:S01]  /*ab80*/  STL.128 [R1+0x6c0], R24 ;  /* 0x0006c01801007387 */ /* 0x0003e20000100c00 */
[----:B------:R-:W-:-:S02]  /*ab90*/  IMAD.MOV.U32 R8, RZ, RZ, -0x43439c21 ;  /* 0xbcbc63dfff087424 */ /* 0x000fc400078e00ff */
[----:B------:R-:W-:Y:S01]  /*aba0*/  IMAD.MOV.U32 R10, RZ, RZ, -0x2525508b ;  /* 0xdadaaf75ff0a7424 */ /* 0x000fe200078e00ff */
[----:B------:R2:W-:Y:S01]  /*abb0*/  STL.128 [R1+0x6d0], R4 ;  /* 0x0006d00401007387 */ /* 0x0005e20000100c00 */
[----:B------:R-:W-:Y:S02]  /*abc0*/  IMAD.MOV.U32 R11, RZ, RZ, 0x21214263 ;  /* 0x21214263ff0b7424 */ /* 0x000fe400078e00ff */
[----:B0-----:R-:W-:Y:S02]  /*abd0*/  HFMA2 R20, -RZ, RZ, 0.0119781494140625, 4.3984375 ;  /* 0x22224466ff147431 */ /* 0x001fe400000001ff */
[----:B------:R-:W-:Y:S01]  /*abe0*/  IMAD.MOV.U32 R21, RZ, RZ, 0x2a2a547e ;  /* 0x2a2a547eff157424 */ /* 0x000fe200078e00ff */
        /* <DEDUP_REMOVED lines=8> */
[----:B--2---:R-:W-:Y:S02]  /*ac70*/  HFMA2 R4, -RZ, RZ, -4.765625, -0.000895977020263671875 ;  /* 0xc4c49357ff047431 */ /* 0x004fe400000001ff */
        /* <DEDUP_REMOVED lines=9> */
[----:B-1----:R-:W-:Y:S02]  /*ad10*/  HFMA2 R10, -RZ, RZ, 0.0024890899658203125, 0.1927490234375 ;  /* 0x1919322bff0a7431 */ /* 0x002fe400000001ff */
[----:B------:R-:W-:Y:S01]  /*ad20*/  IMAD.MOV.U32 R8, RZ, RZ, 0x6464c8ac ;  /* 0x6464c8acff087424 */ /* 0x000fe200078e00ff */
[----:B------:R1:W-:Y:S01]  /*ad30*/  STL.128 [R1+0x720], R4 ;  /* 0x0007200401007387 */ /* 0x0003e20000100c00 */
[----:B------:R-:W-:Y:S02]  /*ad40*/  IMAD.MOV.U32 R9, RZ, RZ, 0x5d5dbae7 ;  /* 0x5d5dbae7ff097424 */ /* 0x000fe400078e00ff */
[----:B------:R-:W-:Y:S02]  /*ad50*/  IMAD.MOV.U32 R11, RZ, RZ, 0x7373e695 ;  /* 0x7373e695ff0b7424 */ /* 0x000fe400078e00ff */
[----:B--2---:R-:W-:Y:S01]  /*ad60*/  HFMA2 R26, -RZ, RZ, -0.58984375, 4006 ;  /* 0xb8b86bd3ff1a7431 */ /* 0x004fe200000001ff */
[----:B------:R2:W-:Y:S01]  /*ad70*/  STL.128 [R1+0x740], R12 ;  /* 0x0007400c01007387 */ /* 0x0005e20000100c00 */
[----:B------:R-:W-:-:S02]  /*ad80*/  IMAD.MOV.U32 R24, RZ, RZ, 0x46468cca ;  /* 0x46468ccaff187424 */ /* 0x000fc400078e00ff */
[----:B------:R-:W-:Y:S01]  /*ad90*/  IMAD.MOV.U32 R25, RZ, RZ, -0x111138d7 ;  /* 0xeeeec729ff197424 */ /* 0x000fe200078e00ff */
[----:B------:R3:W-:Y:S01]  /*ada0*/  STL.128 [R1+0x730], R8 ;  /* 0x0007300801007387 */ /* 0x0007e20000100c00 */
[----:B0-----:R-:W-:Y:S01]  /*adb0*/  IMAD.MOV.U32 R20, RZ, RZ, -0x3d3d60a3 ;  /* 0xc2c29f5dff147424 */ /* 0x001fe200078e00ff */
[----:B------:R-:W-:Y:S01]  /*adc0*/  MOV R21, 0xd3d3bd6e ;  /* 0xd3d3bd6e00157802 */ /* 0x000fe20000000f00 */
[----:B------:R-:W-:Y:S02]  /*add0*/  IMAD.MOV.U32 R22, RZ, RZ, -0x5353bc11 ;  /* 0xacac43efff167424 */ /* 0x000fe400078e00ff */
[----:B------:R-:W-:Y:S02]  /*ade0*/  IMAD.MOV.U32 R23, RZ, RZ, 0x6262c4a6 ;  /* 0x6262c4a6ff177424 */ /* 0x000fe400078e00ff */
[----:B------:R-:W-:Y:S01]  /*adf0*/  IMAD.MOV.U32 R27, RZ, RZ, 0x1414283c ;  /* 0x1414283cff1b7424 */ /* 0x000fe200078e00ff */
[----:B-1----:R-:W-:Y:S01]  /*ae00*/  MOV R5, 0x5e5ebce2 ;  /* 0x5e5ebce200057802 */ /* 0x002fe20000000f00 */
[----:B------:R-:W-:Y:S01]  /*ae10*/  IMAD.MOV.U32 R4, RZ, RZ, -0x21215887 ;  /* 0xdedea779ff047424 */ /* 0x000fe200078e00ff */
[----:B------:R0:W-:Y:S01]  /*ae20*/  STL.128 [R1+0x7a0], R20 ;  /* 0x0007a01401007387 */ /* 0x0001e20000100c00 */
[----:B------:R-:W-:-:S02]  /*ae30*/  IMAD.MOV.U32 R6, RZ, RZ, 0xb0b161d ;  /* 0x0b0b161dff067424 */ /* 0x000fc400078e00ff */
[----:B--2---:R-:W-:Y:S02]  /*ae40*/  HFMA2 R14, -RZ, RZ, 0.01617431640625, 8.84375 ;  /* 0x2424486cff0e7431 */ /* 0x004fe400000001ff */
[----:B------:R-:W-:Y:S01]  /*ae50*/  IMAD.MOV.U32 R7, RZ, RZ, -0x2424528a ;  /* 0xdbdbad76ff077424 */ /* 0x000fe200078e00ff */
[----:B------:R1:W-:Y:S01]  /*ae60*/  STL.128 [R1+0x760], R24 ;  /* 0x0007601801007387 */ /* 0x0003e20000100c00 */
[----:B------:R-:W-:Y:S02]  /*ae70*/  IMAD.MOV.U32 R12, RZ, RZ, 0x494992db ;  /* 0x494992dbff0c7424 */ /* 0x000fe400078e00ff */
[----:B---3--:R-:W-:Y:S02]  /*ae80*/  HFMA2 R8, -RZ, RZ, -624, -231.375 ;  /* 0xe0e0db3bff087431 */ /* 0x008fe400000001ff */
[----:B------:R-:W-:Y:S01]  /*ae90*/  IMAD.MOV.U32 R13, RZ, RZ, 0x6060c0a ;  /* 0x06060c0aff0d7424 */ /* 0x000fe200078e00ff */
[----:B------:R2:W-:Y:S01]  /*aea0*/  STL.128 [R1+0x770], R4 ;  /* 0x0007700401007387 */ /* 0x0005e20000100c00 */
[----:B------:R-:W-:Y:S01]  /*aeb0*/  IMAD.MOV.U32 R15, RZ, RZ, 0x5c5cb8e4 ;  /* 0x5c5cb8e4ff0f7424 */ /* 0x000fe200078e00ff */
[----:B------:R-:W-:Y:S01]  /*aec0*/  MOV R11, 0xa0a141e ;  /* 0x0a0a141e000b7802 */ /* 0x000fe20000000f00 */
[----:B------:R-:W-:-:S02]  /*aed0*/  IMAD.MOV.U32 R9, RZ, RZ, 0x32326456 ;  /* 0x32326456ff097424 */ /* 0x000fc400078e00ff */
[----:B------:R-:W-:Y:S01]  /*aee0*/  IMAD.MOV.U32 R10, RZ, RZ, 0x3a3a744e ;  /* 0x3a3a744eff0a7424 */ /* 0x000fe200078e00ff */
[----:B------:R3:W-:Y:S01]  /*aef0*/  STL.128 [R1+0x790], R12 ;  /* 0x0007900c01007387 */ /* 0x0007e20000100c00 */
[----:B0-----:R-:W-:Y:S02]  /*af00*/  HFMA2 R22, -RZ, RZ, -0.1043701171875, 7.91015625 ;  /* 0xaeae47e9ff167431 */ /* 0x001fe400000001ff */
[----:B------:R-:W-:Y:S01]  /*af10*/  IMAD.MOV.U32 R20, RZ, RZ, 0x6565caaf ;  /* 0x6565caafff147424 */ /* 0x000fe200078e00ff */
[----:B------:R0:W-:Y:S01]  /*af20*/  STL.128 [R1+0x780], R8 ;  /* 0x0007800801007387 */ /* 0x0001e20000100c00 */
[----:B------:R-:W-:Y:S02]  /*af30*/  IMAD.MOV.U32 R21, RZ, RZ, 0x7a7af48e ;  /* 0x7a7af48eff157424 */ /* 0x000fe400078e00ff */
[----:B-1----:R-:W-:Y:S02]  /*af40*/  HFMA2 R24, -RZ, RZ, -0.000679492950439453125, 0.70703125 ;  /* 0x919139a8ff187431 */ /* 0x002fe400000001ff */
[----:B------:R-:W-:Y:S01]  /*af50*/  IMAD.MOV.U32 R23, RZ, RZ, 0x8081018 ;  /* 0x08081018ff177424 */ /* 0x000fe200078e00ff */
[----:B------:R-:W-:Y:S01]  /*af60*/  MOV R27, 0x7979f28b ;  /* 0x7979f28b001b7802 */ /* 0x000fe20000000f00 */
[----:B------:R-:W-:-:S02]  /*af70*/  IMAD.MOV.U32 R25, RZ, RZ, -0x6a6ace5c ;  /* 0x959531a4ff197424 */ /* 0x000fc400078e00ff */
[----:B--2---:R-:W-:Y:S02]  /*af80*/  HFMA2 R6, -RZ, RZ, 0.450927734375, 6500 ;  /* 0x37376e59ff067431 */ /* 0x004fe400000001ff */
[----:B------:R-:W-:Y:S01]  /*af90*/  IMAD.MOV.U32 R26, RZ, RZ, -0x1b1b2cc9 ;  /* 0xe4e4d337ff1a7424 */ /* 0x000fe200078e00ff */
[----:B------:R1:W-:Y:S01]  /*afa0*/  STL.128 [R1+0x7f0], R20 ;  /* 0x0007f01401007387 */ /* 0x0003e20000100c00 */
[----:B------:R-:W-:Y:S02]  /*afb0*/  IMAD.MOV.U32 R4, RZ, RZ, -0x18182ace ;  /* 0xe7e7d532ff047424 */ /* 0x000fe400078e00ff */
[----:B------:R-:W-:Y:S02]  /*afc0*/  IMAD.MOV.U32 R5, RZ, RZ, -0x373774bd ;  /* 0xc8c88b43ff057424 */ /* 0x000fe400078e00ff */
[----:B---3--:R-:W-:Y:S02]  /*afd0*/  HFMA2 R12, -RZ, RZ, 4528, -150.5 ;  /* 0x6c6cd8b4ff0c7431 */ /* 0x008fe400000001ff */
[----:B------:R-:W-:Y:S01]  /*afe0*/  IMAD.MOV.U32 R7, RZ, RZ, 0x6d6ddab7 ;  /* 0x6d6ddab7ff077424 */ /* 0x000fe200078e00ff */
[----:B------:R-:W-:Y:S01]  /*aff0*/  MOV R15, 0xeaeacf25 ;  /* 0xeaeacf25000f7802 */ /* 0x000fe20000000f00 */
[----:B------:R-:W-:Y:S01]  /*b000*/  IMAD.MOV.U32 R13, RZ, RZ, 0x5656acfa ;  /* 0x5656acfaff0d7424 */ /* 0x000fe200078e00ff */
[----:B0-----:R-:W-:Y:S01]  /*b010*/  MOV R9, 0xd5d5b164 ;  /* 0xd5d5b16400097802 */ /* 0x001fe20000000f00 */
[----:B------:R-:W-:Y:S01]  /*b020*/  IMAD.MOV.U32 R14, RZ, RZ, -0xb0b0cf9 ;  /* 0xf4f4f307ff0e7424 */ /* 0x000fe200078e00ff */
[----:B------:R0:W-:Y:S01]  /*b030*/  STL.128 [R1+0x7b0], R24 ;  /* 0x0007b01801007387 */ /* 0x0001e20000100c00 */
[----:B------:R-:W-:-:S02]  /*b040*/  IMAD.MOV.U32 R8, RZ, RZ, -0x7272fe74 ;  /* 0x8d8d018cff087424 */ /* 0x000fc400078e00ff */
[----:B------:R-:W-:Y:S01]  /*b050*/  IMAD.MOV.U32 R10, RZ, RZ, 0x4e4e9cd2 ;  /* 0x4e4e9cd2ff0a7424 */ /* 0x000fe200078e00ff */
[----:B------:R2:W-:Y:S01]  /*b060*/  STL.128 [R1+0x7c0], R4 ;  /* 0x0007c00401007387 */ /* 0x0005e20000100c00 */
[----:B------:R-:W-:Y:S02]  /*b070*/  IMAD.MOV.U32 R11, RZ, RZ, -0x5656b620 ;  /* 0xa9a949e0ff0b7424 */ /* 0x000fe400078e00ff */
[----:B-1----:R-:W-:Y:S02]  /*b080*/  HFMA2 R20, -RZ, RZ, 9088, -584 ;  /* 0x7070e090ff147431 */ /* 0x002fe400000001ff */
[----:B------:R-:W-:Y:S01]  /*b090*/  IMAD.MOV.U32 R21, RZ, RZ, 0x3e3e7c42 ;  /* 0x3e3e7c42ff157424 */ /* 0x000fe200078e00ff */
[----:B------:R-:W-:Y:S01]  /*b0a0*/  MOV R23, 0x6666ccaa ;  /* 0x6666ccaa00177802 */ /* 0x000fe20000000f00 */
[----:B------:R-:W-:Y:S01]  /*b0b0*/  IMAD.MOV.U32 R22, RZ, RZ, -0x4a4a8e3c ;  /* 0xb5b571c4ff167424 */ /* 0x000fe200078e00ff */
[----:B------:R1:W-:Y:S04]  /*b0c0*/  STL.128 [R1+0x7e0], R12 ;  /* 0x0007e00c01007387 */ /* 0x0003e80000100c00 */
[----:B------:R3:W-:Y:S01]  /*b0d0*/  STL.128 [R1+0x7d0], R8 ;  /* 0x0007d00801007387 */ /* 0x0007e20000100c00 */
[----:B0-----:R-:W-:Y:S01]  /*b0e0*/  IMAD.MOV.U32 R24, RZ, RZ, -0x4545902b ;  /* 0xbaba6fd5ff187424 */ /* 0x001fe200078e00ff */
[----:B------:R-:W-:Y:S01]  /*b0f0*/  MOV R25, 0x7878f088 ;  /* 0x7878f08800197802 */ /* 0x000fe20000000f00 */
[----:B------:R-:W-:Y:S01]  /*b100*/  IMAD.MOV.U32 R26, RZ, RZ, 0x25254a6f ;  /* 0x25254a6fff1a7424 */ /* 0x000fe200078e00ff */
[----:B------:R0:W-:Y:S01]  /*b110*/  STL.128 [R1+0x840], R20 ;  /* 0x0008401401007387 */ /* 0x0001e20000100c00 */
[----:B------:R-:W-:-:S02]  /*b120*/  IMAD.MOV.U32 R27, RZ, RZ, 0x2e2e5c72 ;  /* 0x2e2e5c72ff1b7424 */ /* 0x000fc400078e00ff */
[----:B--2---:R-:W-:Y:S02]  /*b130*/  HFMA2 R4, -RZ, RZ, 0.0040130615234375, 0.517578125 ;  /* 0x1c1c3824ff047431 */ /* 0x004fe400000001ff */
[----:B------:R-:W-:Y:S01]  /*b140*/  IMAD.MOV.U32 R5, RZ, RZ, -0x5959a80f ;  /* 0xa6a657f1ff057424 */ /* 0x000fe200078e00ff */
[----:B------:R-:W-:Y:S01]  /*b150*/  MOV R7, 0xc6c69751 ;  /* 0xc6c6975100077802 */ /* 0x000fe20000000f00 */
[----:B------:R-:W-:Y:S01]  /*b160*/  IMAD.MOV.U32 R6, RZ, RZ, -0x4b4b8c39 ;  /* 0xb4b473c7ff067424 */ /* 0x000fe200078e00ff */
[----:B------:R2:W-:Y:S01]  /*b170*/  STL.128 [R1+0x800], R24 ;  /* 0x0008001801007387 */ /* 0x0005e20000100c00 */
[----:B-1----:R-:W-:Y:S01]  /*b180*/  IMAD.MOV.U32 R12, RZ, RZ, 0x4b4b96dd ;  /* 0x4b4b96ddff0c7424 */ /* 0x002fe200078e00ff */
[----:B------:R-:W-:Y:S01]  /*b190*/  MOV R13, 0xbdbd61dc ;  /* 0xbdbd61dc000d7802 */ /* 0x000fe20000000f00 */
[----:B------:R-:W-:Y:S01]  /*b1a0*/  IMAD.MOV.U32 R14, RZ, RZ, -0x7474f27a ;  /* 0x8b8b0d86ff0e7424 */ /* 0x000fe200078e00ff */
[----:B------:R1:W-:Y:S01]  /*b1b0*/  STL.128 [R1+0x810], R4 ;  /* 0x0008100401007387 */ /* 0x0003e20000100c00 */
[----:B------:R-:W-:-:S02]  /*b1c0*/  IMAD.MOV.U32 R15, RZ, RZ, -0x7575f07b ;  /* 0x8a8a0f85ff0f7424 */ /* 0x000fc400078e00ff */
[----:B---3--:R-:W-:Y:S02]  /*b1d0*/  HFMA2 R10, -RZ, RZ, 18240, -2360 ;  /* 0x7474e89cff0a7431 */ /* 0x008fe400000001ff */
[----:B------:R-:W-:Y:S02]  /*b1e0*/  IMAD.MOV.U32 R8, RZ, RZ, -0x171734dd ;  /* 0xe8e8cb23ff087424 */ /* 0x000fe400078e00ff */
[----:B------:R-:W-:Y:S01]  /*b1f0*/  IMAD.MOV.U32 R9, RZ, RZ, -0x22225e84 ;  /* 0xdddda17cff097424 */ /* 0x000fe200078e00ff */
[----:B0-----:R-:W-:Y:S01]  /*b200*/  MOV R21, 0xd9d9a970 ;  /* 0xd9d9a97000157802 */ /* 0x001fe20000000f00 */
[----:B------:R-:W-:Y:S01]  /*b210*/  IMAD.MOV.U32 R11, RZ, RZ, 0x1f1f3e21 ;  /* 0x1f1f3e21ff0b7424 */ /* 0x000fe200078e00ff */
[----:B------:R0:W-:Y:S01]  /*b220*/  STL.128 [R1+0x830], R12 ;  /* 0x0008300c01007387 */ /* 0x0001e20000100c00 */
[----:B------:R-:W-:Y:S02]  /*b230*/  IMAD.MOV.U32 R20, RZ, RZ, 0x6969d2bb ;  /* 0x6969d2bbff147424 */ /* 0x000fe400078e00ff */
[----:B------:R-:W-:-:S02]  /*b240*/  IMAD.MOV.U32 R22, RZ, RZ, -0x7171f877 ;  /* 0x8e8e0789ff167424 */ /* 0x000fc400078e00ff */
[----:B--2---:R-:W-:Y:S02]  /*b250*/  HFMA2 R26, -RZ, RZ, -28512, -28688 ;  /* 0xf6f6f701ff1a7431 */ /* 0x004fe400000001ff */
[----:B------:R-:W-:Y:S01]  /*b260*/  IMAD.MOV.U32 R23, RZ, RZ, -0x6b6bcc59 ;  /* 0x949433a7ff177424 */ /* 0x000fe200078e00ff */
[----:B------:R2:W-:Y:S01]  /*b270*/  STL.128 [R1+0x820], R8 ;  /* 0x0008200801007387 */ /* 0x0005e20000100c00 */
[----:B------:R-:W-:Y:S01]  /*b280*/  IMAD.MOV.U32 R24, RZ, RZ, 0x484890d8 ;  /* 0x484890d8ff187424 */ /* 0x000fe200078e00ff */
[----:B-1----:R-:W-:Y:S01]  /*b290*/  MOV R5, 0x35356a5f ;  /* 0x35356a5f00057802 */ /* 0x002fe20000000f00 */
[----:B------:R-:W-:Y:S01]  /*b2a0*/  IMAD.MOV.U32 R25, RZ, RZ, 0x3030605 ;  /* 0x03030605ff197424 */ /* 0x000fe200078e00ff */
[----:B------:R1:W-:Y:S01]  /*b2b0*/  STL.128 [R1+0x890], R20 ;  /* 0x0008901401007387 */ /* 0x0003e20000100c00 */
[----:B------:R-:W-:Y:S02]  /*b2c0*/  IMAD.MOV.U32 R27, RZ, RZ, 0xe0e1c12 ;  /* 0x0e0e1c12ff1b7424 */ /* 0x000fe400078e00ff */
[----:B------:R-:W-:-:S02]  /*b2d0*/  IMAD.MOV.U32 R4, RZ, RZ, 0x6161c2a3 ;  /* 0x6161c2a3ff047424 */ /* 0x000fc400078e00ff */
[----:B------:R-:W-:Y:S02]  /*b2e0*/  IMAD.MOV.U32 R6, RZ, RZ, 0x5757aef9 ;  /* 0x5757aef9ff067424 */ /* 0x000fe400078e00ff */
[----:B0-----:R-:W-:Y:S02]  /*b2f0*/  HFMA2 R14, -RZ, RZ, -0.0022430419921875, 0.060150146484375 ;  /* 0x98982bb3ff0e7431 */ /* 0x001fe400000001ff */
[----:B------:R-:W-:Y:S01]  /*b300*/  IMAD.MOV.U32 R7, RZ, RZ, -0x46469630 ;  /* 0xb9b969d0ff077424 */ /* 0x000fe200078e00ff */
[----:B------:R0:W-:Y:S01]  /*b310*/  STL.128 [R1+0x850], R24 ;  /* 0x0008501801007387 */ /* 0x0001e20000100c00 */
[----:B------:R-:W-:Y:S02]  /*b320*/  IMAD.MOV.U32 R12, RZ, RZ, -0x1e1e26c8 ;  /* 0xe1e1d938ff0c7424 */ /* 0x000fe400078e00ff */
[----:B------:R-:W-:Y:S02]  /*b330*/  IMAD.MOV.U32 R13, RZ, RZ, -0x70714ed ;  /* 0xf8f8eb13ff0d7424 */ /* 0x000fe400078e00ff */
[----:B--2---:R-:W-:-:S02]  /*b340*/  HFMA2 R8, -RZ, RZ, -9.953975677490234375e-05, 0.00184726715087890625 ;  /* 0x86861791ff087431 */ /* 0x004fc400000001ff */
[----:B------:R-:W-:Y:S01]  /*b350*/  IMAD.MOV.U32 R15, RZ, RZ, 0x11112233 ;  /* 0x11112233ff0f7424 */ /* 0x000fe200078e00ff */
[----:B------:R2:W-:Y:S01]  /*b360*/  STL.128 [R1+0x860], R4 ;  /* 0x0008600401007387 */ /* 0x0005e20000100c00 */
[----:B------:R-:W-:Y:S02]  /*b370*/  IMAD.MOV.U32 R9, RZ, RZ, -0x3e3e66a8 ;  /* 0xc1c19958ff097424 */ /* 0x000fe400078e00ff */
[----:B-1----:R-:W-:Y:S02]  /*b380*/  HFMA2 R22, -RZ, RZ, 0.08087158203125, 206.875 ;  /* 0x2d2d5a77ff167431 */ /* 0x002fe400000001ff */
[----:B------:R-:W-:Y:S01]  /*b390*/  IMAD.MOV.U32 R10, RZ, RZ, 0x1d1d3a27 ;  /* 0x1d1d3a27ff0a7424 */ /* 0x000fe200078e00ff */
[----:B------:R-:W-:Y:S01]  /*b3a0*/  MOV R11, 0x9e9e27b9 ;  /* 0x9e9e27b9000b7802 */ /* 0x000fe20000000f00 */
[----:B------:R-:W-:Y:S01]  /*b3b0*/  IMAD.MOV.U32 R20, RZ, RZ, 0x414182c3 ;  /* 0x414182c3ff147424 */ /* 0x000fe200078e00ff */
[----:B------:R1:W-:Y:S01]  /*b3c0*/  STL.128 [R1+0x880], R12 ;  /* 0x0008800c01007387 */ /* 0x0003e20000100c00 */
[----:B------:R-:W-:-:S02]  /*b3d0*/  IMAD.MOV.U32 R21, RZ, RZ, -0x6666d650 ;  /* 0x999929b0ff157424 */ /* 0x000fc400078e00ff */
[----:B------:R-:W-:Y:S02]  /*b3e0*/  IMAD.MOV.U32 R23, RZ, RZ, 0xf0f1e11 ;  /* 0x0f0f1e11ff177424 */ /* 0x000fe400078e00ff */
[----:B0-----:R-:W-:Y:S02]  /*b3f0*/  HFMA2 R24, -RZ, RZ, -0.0037136077880859375, 0.0892333984375 ;  /* 0x9b9b2db6ff187431 */ /* 0x001fe400000001ff */
[----:B------:R-:W-:Y:S01]  /*b400*/  IMAD.MOV.U32 R25, RZ, RZ, 0x1e1e3c22 ;  /* 0x1e1e3c22ff197424 */ /* 0x000fe200078e00ff */
[----:B------:R-:W-:Y:S01]  /*b410*/  MOV R27, 0xe9e9c920 ;  /* 0xe9e9c920001b7802 */ /* 0x000fe20000000f00 */
[----:B------:R-:W-:Y:S01]  /*b420*/  IMAD.MOV.U32 R26, RZ, RZ, -0x7878ea6e ;  /* 0x87871592ff1a7424 */ /* 0x000fe200078e00ff */
[----:B------:R0:W-:Y:S01]  /*b430*/  STL.128 [R1+0x870], R8 ;  /* 0x0008700801007387 */ /* 0x0001e20000100c00 */
[----:B--2---:R-:W-:Y:S02]  /*b440*/  HFMA2 R6, -RZ, RZ, 0.032470703125, 35.75 ;  /* 0x28285078ff067431 */ /* 0x004fe400000001ff */
[----:B------:R-:W-:Y:S01]  /*b450*/  IMAD.MOV.U32 R4, RZ, RZ, -0x313178b7 ;  /* 0xcece8749ff047424 */ /* 0x000fe200078e00ff */
[----:B------:R2:W-:Y:S01]  /*b460*/  STL.128 [R1+0x8e0], R20 ;  /* 0x0008e01401007387 */ /* 0x0005e20000100c00 */
[----:B------:R-:W-:-:S02]  /*b470*/  IMAD.MOV.U32 R5, RZ, RZ, 0x5555aaff ;  /* 0x5555aaffff057424 */ /* 0x000fc400078e00ff */
[----:B------:R-:W-:Y:S02]  /*b480*/  IMAD.MOV.U32 R7, RZ, RZ, -0x20205a86 ;  /* 0xdfdfa57aff077424 */ /* 0x000fe400078e00ff */
[----:B-1----:R-:W-:Y:S02]  /*b490*/  HFMA2 R12, -RZ, RZ, -1.9365234375, 1498 ;  /* 0xbfbf65daff0c7431 */ /* 0x002fe400000001ff */
[----:B------:R-:W-:Y:S01]  /*b4a0*/  IMAD.MOV.U32 R13, RZ, RZ, -0x191928cf ;  /* 0xe6e6d731ff0d7424 */ /* 0x000fe200078e00ff */
[----:B------:R-:W-:Y:S01]  /*b4b0*/  MOV R15, 0x6868d0b8 ;  /* 0x6868d0b8000f7802 */ /* 0x000fe20000000f00 */
[----:B------:R-:W-:Y:S01]  /*b4c0*/  IMAD.MOV.U32 R14, RZ, RZ, 0x424284c6 ;  /* 0x424284c6ff0e7424 */ /* 0x000fe200078e00ff */
[----:B------:R1:W-:Y:S01]  /*b4d0*/  STL.128 [R1+0x8a0], R24 ;  /* 0x0008a01801007387 */ /* 0x0003e20000100c00 */
[----:B0-----:R-:W-:Y:S01]  /*b4e0*/  IMAD.MOV.U32 R8, RZ, RZ, -0x7373fc71 ;  /* 0x8c8c038fff087424 */ /* 0x001fe200078e00ff */
[----:B------:R-:W-:Y:S01]  /*b4f0*/  MOV R9, 0xa1a159f8 ;  /* 0xa1a159f800097802 */ /* 0x000fe20000000f00 */
[----:B------:R-:W-:Y:S01]  /*b500*/  IMAD.MOV.U32 R10, RZ, RZ, -0x7676f680 ;  /* 0x89890980ff0a7424 */ /* 0x000fe200078e00ff */
[----:B------:R0:W-:Y:S01]  /*b510*/  STL.128 [R1+0x8b0], R4 ;  /* 0x0008b00401007387 */ /* 0x0001e20000100c00 */
[----:B------:R-:W-:-:S02]  /*b520*/  IMAD.MOV.U32 R11, RZ, RZ, 0xd0d1a17 ;  /* 0x0d0d1a17ff0b7424 */ /* 0x000fc400078e00ff */
[----:B--2---:R-:W-:Y:S01]  /*b530*/  HFMA2 R23, -RZ, RZ, 28352, -0.003154754638671875 ;  /* 0x76ec9a76ff177431 */ /* 0x004fe200000001ff */
[----:B------:R-:W-:Y:S01]  /*b540*/  MOV R20, 0xfee719fe ;  /* 0xfee719fe00147802 */ /* 0x000fe20000000f00 */
[----:B------:R-:W-:Y:S01]  /*b550*/  IMAD.MOV.U32 R21, RZ, RZ, -0x284a9d29 ;  /* 0xd7b562d7ff157424 */ /* 0x000fe200078e00ff */
[----:B------:R2:W-:Y:S01]  /*b560*/  STL.128 [R1+0x8d0], R12 ;  /* 0x0008d00c01007387 */ /* 0x0005e20000100c00 */
[----:B------:R-:W-:Y:S02]  /*b570*/  IMAD.MOV.U32 R22, RZ, RZ, -0x54b21955 ;  /* 0xab4de6abff167424 */ /* 0x000fe400078e00ff */
[----:B-1----:R-:W-:Y:S01]  /*b580*/  IMAD.MOV.U32 R24, RZ, RZ, -0x4f4f8435 ;  /* 0xb0b07bcbff187424 */ /* 0x002fe200078e00ff */
[----:B------:R-:W-:Y:S01]  /*b590*/  MOV R25, 0x5454a8fc ;  /* 0x5454a8fc00197802 */ /* 0x000fe20000000f00 */
[----:B------:R-:W-:Y:S01]  /*b5a0*/  IMAD.MOV.U32 R26, RZ, RZ, -0x4444922a ;  /* 0xbbbb6dd6ff1a7424 */ /* 0x000fe200078e00ff */
[----:B------:R1:W-:Y:S01]  /*b5b0*/  STL.128 [R1+0x8c0], R8 ;  /* 0x0008c00801007387 */ /* 0x0003e20000100c00 */
[----:B------:R-:W-:-:S02]  /*b5c0*/  IMAD.MOV.U32 R27, RZ, RZ, 0x16162c3a ;  /* 0x16162c3aff1b7424 */ /* 0x000fc400078e00ff */
[----:B0-----:R-:W-:Y:S02]  /*b5d0*/  HFMA2 R4, -RZ, RZ, 995, -0.0210418701171875 ;  /* 0x63c6a563ff047431 */ /* 0x001fe400000001ff */
[----:B------:R-:W-:Y:S01]  /*b5e0*/  IMAD.MOV.U32 R5, RZ, RZ, 0x7cf8847c ;  /* 0x7cf8847cff057424 */ /* 0x000fe200078e00ff */
[----:B------:R-:W-:Y:S01]  /*b5f0*/  MOV R7, 0x7bf68d7b ;  /* 0x7bf68d7b00077802 */ /* 0x000fe20000000f00 */
[----:B------:R-:W-:Y:S01]  /*b600*/  IMAD.MOV.U32 R6, RZ, RZ, 0x77ee9977 ;  /* 0x77ee9977ff067424 */ /* 0x000fe200078e00ff */
[----:B------:R0:W-:Y:S01]  /*b610*/  STL.128 [R1+0x8f0], R24 ;  /* 0x0008f01801007387 */ /* 0x0001e20000100c00 */
[----:B--2---:R-:W-:Y:S01]  /*b620*/  IMAD.MOV.U32 R12, RZ, RZ, 0x30605030 ;  /* 0x30605030ff0c7424 */ /* 0x004fe200078e00ff */
[----:B------:R-:W-:Y:S01]  /*b630*/  MOV R13, 0x1020301 ;  /* 0x01020301000d7802 */ /* 0x000fe20000000f00 */
[----:B------:R-:W-:Y:S01]  /*b640*/  IMAD.MOV.U32 R14, RZ, RZ, 0x67cea967 ;  /* 0x67cea967ff0e7424 */ /* 0x000fe200078e00ff */
[----:B------:R2:W-:Y:S01]  /*b650*/  STL.128 [R1+0x930], R20 ;  /* 0x0009301401007387 */ /* 0x0005e20000100c00 */
[----:B------:R-:W-:-:S02]  /*b660*/  IMAD.MOV.U32 R15, RZ, RZ, 0x2b567d2b ;  /* 0x2b567d2bff0f7424 */ /* 0x000fc400078e00ff */
[----:B-1----:R-:W-:Y:S02]  /*b670*/  HFMA2 R10, -RZ, RZ, 8056, -0.1697998046875 ;  /* 0x6fdeb16fff0a7431 */ /* 0x002fe400000001ff */
[----:B------:R-:W-:Y:S01]  /*b680*/  IMAD.MOV.U32 R8, RZ, RZ, -0xd00f20e ;  /* 0xf2ff0df2ff087424 */ /* 0x000fe200078e00ff */
        /* <DEDUP_REMOVED lines=8> */
[----:B------:R-:W-:Y:S01]  /*b710*/  IMAD.MOV.U32 R27, RZ, RZ, 0x7dfa877d ;  /* 0x7dfa877dff1b7424 */ /* 0x000fe200078e00ff */
[----:B--2---:R-:W-:Y:S01]  /*b720*/  MOV R21, 0xfde11cfd ;  /* 0xfde11cfd00157802 */ /* 0x004fe20000000f00 */
[----:B------:R-:W-:-:S02]  /*b730*/  IMAD.MOV.U32 R20, RZ, RZ, -0x488a3d49 ;  /* 0xb775c2b7ff147424 */ /* 0x000fc400078e00ff */
[----:B------:R-:W-:Y:S01]  /*b740*/  IMAD.MOV.U32 R22, RZ, RZ, -0x6cc2516d ;  /* 0x933dae93ff167424 */ /* 0x000fe200078e00ff */
[----:B------:R2:W-:Y:S01]  /*b750*/  STL.128 [R1+0x940], R24 ;  /* 0x0009401801007387 */ /* 0x0005e20000100c00 */
[----:B------:R-:W-:Y:S02]  /*b760*/  IMAD.MOV.U32 R23, RZ, RZ, 0x264c6a26 ;  /* 0x264c6a26ff177424 */ /* 0x000fe400078e00ff */
[----:B-1----:R-:W-:Y:S02]  /*b770*/  HFMA2 R5, -RZ, RZ, 182.25, -3762 ;  /* 0x59b2eb59ff057431 */ /* 0x002fe400000001ff */
[----:B------:R-:W-:Y:S02]  /*b780*/  IMAD.MOV.U32 R4, RZ, RZ, -0x510ea06 ;  /* 0xfaef15faff047424 */ /* 0x000fe400078e00ff */
[----:B---3--:R-:W-:Y:S01]  /*b790*/  IMAD.MOV.U32 R12, RZ, RZ, -0x63dc4064 ;  /* 0x9c23bf9cff0c7424 */ /* 0x008fe200078e00ff */
[----:B------:R-:W-:Y:S01]  /*b7a0*/  MOV R14, 0x72e49672 ;  /* 0x72e49672000e7802 */ /* 0x000fe20000000f00 */
[----:B------:R-:W-:Y:S01]  /*b7b0*/  IMAD.MOV.U32 R13, RZ, RZ, -0x5bac085c ;  /* 0xa453f7a4ff0d7424 */ /* 0x000fe200078e00ff */
[----:B------:R1:W-:Y:S01]  /*b7c0*/  STL.128 [R1+0x980], R20 ;  /* 0x0009801401007387 */ /* 0x0003e20000100c00 */
[----:B------:R-:W-:-:S02]  /*b7d0*/  IMAD.MOV.U32 R15, RZ, RZ, -0x3f64a440 ;  /* 0xc09b5bc0ff0f7424 */ /* 0x000fc400078e00ff */
[----:B0-----:R-:W-:Y:S02]  /*b7e0*/  HFMA2 R11, -RZ, RZ, -0.11358642578125, -3422 ;  /* 0xaf45eaafff0b7431 */ /* 0x001fe400000001ff */
[----:B------:R-:W-:Y:S01]  /*b7f0*/  IMAD.MOV.U32 R6, RZ, RZ, 0x478ec947 ;  /* 0x478ec947ff067424 */ /* 0x000fe200078e00ff */
[----:B------:R-:W-:Y:S01]  /*b800*/  MOV R8, 0xad41ecad ;  /* 0xad41ecad00087802 */ /* 0x000fe20000000f00 */
[----:B------:R-:W-:Y:S01]  /*b810*/  IMAD.MOV.U32 R7, RZ, RZ, -0xf04f410 ;  /* 0xf0fb0bf0ff077424 */ /* 0x000fe200078e00ff */
[----:B------:R0:W-:Y:S01]  /*b820*/  STL.128 [R1+0x970], R12 ;  /* 0x0009700c01007387 */ /* 0x0001e20000100c00 */
[----:B------:R-:W-:Y:S02]  /*b830*/  IMAD.MOV.U32 R9, RZ, RZ, -0x2b4c982c ;  /* 0xd4b367d4ff097424 */ /* 0x000fe400078e00ff */
[----:B--2---:R-:W-:Y:S02]  /*b840*/  HFMA2 R24, -RZ, RZ, 0.4013671875, 198.75 ;  /* 0x366c5a36ff187431 */ /* 0x004fe400000001ff */
[----:B------:R-:W-:Y:S01]  /*b850*/  IMAD.MOV.U32 R10, RZ, RZ, -0x5da0025e ;  /* 0xa25ffda2ff0a7424 */ /* 0x000fe200078e00ff */
[----:B------:R-:W-:Y:S01]  /*b860*/  MOV R27, 0xcc834fcc ;  /* 0xcc834fcc001b7802 */ /* 0x000fe20000000f00 */
[----:B------:R-:W-:Y:S01]  /*b870*/  IMAD.MOV.U32 R25, RZ, RZ, 0x3f7e413f ;  /* 0x3f7e413fff197424 */ /* 0x000fe200078e00ff */
[----:B------:R2:W-:Y:S01]  /*b880*/  STL.128 [R1+0x950], R4 ;  /* 0x0009500401007387 */ /* 0x0005e20000100c00 */
[----:B------:R-:W-:-:S02]  /*b890*/  IMAD.MOV.U32 R26, RZ, RZ, -0x80afd09 ;  /* 0xf7f502f7ff1a7424 */ /* 0x000fc400078e00ff */
[----:B-1----:R-:W-:Y:S02]  /*b8a0*/  HFMA2 R22, -RZ, RZ, 7.688999176025390625e-05, 0.0004284381866455078125 ;  /* 0x050a0f05ff167431 */ /* 0x002fe400000001ff */
[----:B------:R-:W-:Y:S01]  /*b8b0*/  IMAD.MOV.U32 R20, RZ, RZ, 0x18302818 ;  /* 0x18302818ff147424 */ /* 0x000fe200078e00ff */
[----:B------:R1:W-:Y:S01]  /*b8c0*/  STL.128 [R1+0x960], R8 ;  /* 0x0009600801007387 */ /* 0x0003e20000100c00 */
[----:B------:R-:W-:Y:S02]  /*b8d0*/  IMAD.MOV.U32 R21, RZ, RZ, -0x69c85e6a ;  /* 0x9637a196ff157424 */ /* 0x000fe400078e00ff */
[----:B------:R-:W-:Y:S02]  /*b8e0*/  IMAD.MOV.U32 R23, RZ, RZ, -0x65d04a66 ;  /* 0x9a2fb59aff177424 */ /* 0x000fe400078e00ff */
[----:B0-----:R-:W-:Y:S02]  /*b8f0*/  HFMA2 R12, -RZ, RZ, 6.1511993408203125e-05, 0.00024509429931640625 ;  /* 0x04080c04ff0c7431 */ /* 0x001fe400000001ff */
[----:B------:R-:W-:Y:S01]  /*b900*/  IMAD.MOV.U32 R13, RZ, RZ, -0x386aad39 ;  /* 0xc79552c7ff0d7424 */ /* 0x000fe200078e00ff */
[----:B------:R-:W-:Y:S01]  /*b910*/  MOV R15, 0xc39d5ec3 ;  /* 0xc39d5ec3000f7802 */ /* 0x000fe20000000f00 */
[----:B------:R-:W-:Y:S01]  /*b920*/  IMAD.MOV.U32 R14, RZ, RZ, 0x23466523 ;  /* 0x23466523ff0e7424 */ /* 0x000fe200078e00ff */
[----:B------:R0:W-:Y:S01]  /*b930*/  STL.128 [R1+0x990], R24 ;  /* 0x0009901801007387 */ /* 0x0001e20000100c00 */
[----:B--2---:R-:W-:-:S02]  /*b940*/  HFMA2 R6, -RZ, RZ, -1489, 0.305908203125 ;  /* 0xe5d134e5ff067431 */ /* 0x004fc400000001ff */
[----:B------:R-:W-:Y:S01]  /*b950*/  IMAD.MOV.U32 R4, RZ, RZ, 0x34685c34 ;  /* 0x34685c34ff047424 */ /* 0x000fe200078e00ff */
[----:B------:R2:W-:Y:S01]  /*b960*/  STL.128 [R1+0x9d0], R20 ;  /* 0x0009d01401007387 */ /* 0x0005e20000100c00 */
[----:B------:R-:W-:Y:S02]  /*b970*/  IMAD.MOV.U32 R5, RZ, RZ, -0x5aae0b5b ;  /* 0xa551f4a5ff057424 */ /* 0x000fe400078e00ff */
[----:B------:R-:W-:Y:S01]  /*b980*/  IMAD.MOV.U32 R7, RZ, RZ, -0xe06f70f ;  /* 0xf1f908f1ff077424 */ /* 0x000fe200078e00ff */
[----:B-1----:R-:W-:Y:S01]  /*b990*/  MOV R9, 0xd8ab73d8 ;  /* 0xd8ab73d800097802 */ /* 0x002fe20000000f00 */
[----:B------:R-:W-:Y:S01]  /*b9a0*/  IMAD.MOV.U32 R8, RZ, RZ, 0x71e29371 ;  /* 0x71e29371ff087424 */ /* 0x000fe200078e00ff */
        /* <DEDUP_REMOVED lines=8> */
[----:B------:R-:W-:-:S02]  /*ba30*/  IMAD.MOV.U32 R27, RZ, RZ, -0x1d20c21e ;  /* 0xe2df3de2ff1b7424 */ /* 0x000fc400078e00ff */
[----:B--2---:R-:W-:Y:S02]  /*ba40*/  HFMA2 R20, -RZ, RZ, 53.125, -25888 ;  /* 0x52a4f652ff147431 */ /* 0x004fe400000001ff */
        /* <DEDUP_REMOVED lines=8> */
[----:B------:R-:W-:-:S02]  /*bad0*/  IMAD.MOV.U32 R15, RZ, RZ, -0x5fa40460 ;  /* 0xa05bfba0ff0f7424 */ /* 0x000fc400078e00ff */
[----:B---3--:R-:W-:Y:S02]  /*bae0*/  HFMA2 R4, -RZ, RZ, -3994, 0.0270233154296875 ;  /* 0xebcd26ebff047431 */ /* 0x008fe400000001ff */
[----:B------:R-:W-:Y:S01]  /*baf0*/  IMAD.MOV.U32 R5, RZ, RZ, 0x274e6927 ;  /* 0x274e6927ff057424 */ /* 0x000fe200078e00ff */
[----:B------:R-:W-:Y:S01]  /*bb00*/  MOV R7, 0x75ea9f75 ;  /* 0x75ea9f7500077802 */ /* 0x000fe20000000f00 */
[----:B------:R-:W-:Y:S02]  /*bb10*/  IMAD.MOV.U32 R6, RZ, RZ, -0x4d80324e ;  /* 0xb27fcdb2ff067424 */ /* 0x000fe400078e00ff */
[----:B0-----:R-:W-:Y:S01]  /*bb20*/  HFMA2 R10, -RZ, RZ, 0.06787109375, 17088 ;  /* 0x2c58742cff0a7431 */ /* 0x001fe200000001ff */
[----:B------:R0:W-:Y:S01]  /*bb30*/  STL.128 [R1+0xa10], R12 ;  /* 0x000a100c01007387 */ /* 0x0001e20000100c00 */
[----:B------:R-:W-:Y:S02]  /*bb40*/  IMAD.MOV.U32 R8, RZ, RZ, 0x9121b09 ;  /* 0x09121b09ff087424 */ /* 0x000fe400078e00ff */
[----:B------:R-:W-:Y:S01]  /*bb50*/  IMAD.MOV.U32 R9, RZ, RZ, -0x7ce2617d ;  /* 0x831d9e83ff097424 */ /* 0x000fe200078e00ff */
[----:B------:R3:W-:Y:S01]  /*bb60*/  STL.128 [R1+0x9f0], R4 ;  /* 0x0009f00401007387 */ /* 0x0007e20000100c00 */
[----:B--2---:R-:W-:-:S02]  /*bb70*/  HFMA2 R26, -RZ, RZ, 0.1151123046875, 10616 ;  /* 0x2f5e712fff1a7431 */ /* 0x004fc400000001ff */
[----:B------:R-:W-:Y:S02]  /*bb80*/  IMAD.MOV.U32 R11, RZ, RZ, 0x1a342e1a ;  /* 0x1a342e1aff0b7424 */ /* 0x000fe400078e00ff */
[----:B------:R-:W-:Y:S01]  /*bb90*/  IMAD.MOV.U32 R24, RZ, RZ, 0x29527b29 ;  /* 0x29527b29ff187424 */ /* 0x000fe200078e00ff */
[----:B-1----:R-:W-:Y:S01]  /*bba0*/  MOV R21, 0x4c98d44c ;  /* 0x4c98d44c00157802 */ /* 0x002fe20000000f00 */
[----:B------:R-:W-:Y:S01]  /*bbb0*/  IMAD.MOV.U32 R25, RZ, RZ, -0x1c22c11d ;  /* 0xe3dd3ee3ff197424 */ /* 0x000fe200078e00ff */
[----:B------:R1:W-:Y:S01]  /*bbc0*/  STL.128 [R1+0xa00], R8 ;  /* 0x000a000801007387 */ /* 0x0003e20000100c00 */
[----:B------:R-:W-:Y:S02]  /*bbd0*/  IMAD.MOV.U32 R27, RZ, RZ, -0x7bec687c ;  /* 0x84139784ff1b7424 */ /* 0x000fe400078e00ff */
[----:B------:R-:W-:Y:S02]  /*bbe0*/  IMAD.MOV.U32 R20, RZ, RZ, 0x4a94de4a ;  /* 0x4a94de4aff147424 */ /* 0x000fe400078e00ff */
[----:B0-----:R-:W-:-:S02]  /*bbf0*/  HFMA2 R14, -RZ, RZ, -1.6005859375, -183.75 ;  /* 0xbe67d9beff0e7431 */ /* 0x001fc400000001ff */
[----:B------:R-:W-:Y:S01]  /*bc00*/  IMAD.MOV.U32 R22, RZ, RZ, 0x58b0e858 ;  /* 0x58b0e858ff167424 */ /* 0x000fe200078e00ff */
[----:B------:R0:W-:Y:S01]  /*bc10*/  STL.128 [R1+0xa30], R24 ;  /* 0x000a301801007387 */ /* 0x0001e20000100c00 */
[----:B------:R-:W-:Y:S01]  /*bc20*/  IMAD.MOV.U32 R23, RZ, RZ, -0x307ab531 ;  /* 0xcf854acfff177424 */ /* 0x000fe200078e00ff */
[----:B---3--:R-:W-:Y:S01]  /*bc30*/  MOV R5, 0xd1b968d1 ;  /* 0xd1b968d100057802 */ /* 0x008fe20000000f00 */
[----:B------:R-:W-:Y:S02]  /*bc40*/  IMAD.MOV.U32 R12, RZ, RZ, 0x6ad4be6a ;  /* 0x6ad4be6aff0c7424 */ /* 0x000fe400078e00ff */
[----:B------:R-:W-:Y:S01]  /*bc50*/  IMAD.MOV.U32 R13, RZ, RZ, -0x3472b935 ;  /* 0xcb8d46cbff0d7424 */ /* 0x000fe200078e00ff */
[----:B------:R2:W-:Y:S01]  /*bc60*/  STL.128 [R1+0xa70], R20 ;  /* 0x000a701401007387 */ /* 0x0005e20000100c00 */
[----:B------:R-:W-:Y:S02]  /*bc70*/  IMAD.MOV.U32 R15, RZ, RZ, 0x39724b39 ;  /* 0x39724b39ff0f7424 */ /* 0x000fe400078e00ff */
[----:B------:R-:W-:-:S02]  /*bc80*/  IMAD.MOV.U32 R4, RZ, RZ, 0x53a6f553 ;  /* 0x53a6f553ff047424 */ /* 0x000fc400078e00ff */
[----:B-1----:R-:W-:Y:S02]  /*bc90*/  HFMA2 R8, -RZ, RZ, 0.00830078125, 528 ;  /* 0x20406020ff087431 */ /* 0x002fe400000001ff */
[----:B------:R-:W-:Y:S01]  /*bca0*/  IMAD.MOV.U32 R7, RZ, RZ, -0x123ed313 ;  /* 0xedc12cedff077424 */ /* 0x000fe200078e00ff */
[----:B------:R1:W-:Y:S01]  /*bcb0*/  STL.128 [R1+0xa60], R12 ;  /* 0x000a600c01007387 */ /* 0x0003e20000100c00 */
[----:B------:R-:W-:Y:S01]  /*bcc0*/  IMAD.MOV.U32 R6, RZ, RZ, RZ ;  /* 0x000000ffff067224 */ /* 0x000fe200078e00ff */
[----:B------:R-:W-:Y:S01]  /*bcd0*/  MOV R11, 0x5bb6ed5b ;  /* 0x5bb6ed5b000b7802 */ /* 0x000fe20000000f00 */
[----:B------:R-:W-:Y:S02]  /*bce0*/  IMAD.MOV.U32 R9, RZ, RZ, -0x31ce004 ;  /* 0xfce31ffcff097424 */ /* 0x000fe400078e00ff */
[----:B0-----:R-:W-:Y:S02]  /*bcf0*/  HFMA2 R24, -RZ, RZ, -37.84375, 4000 ;  /* 0xd0bb6bd0ff187431 */ /* 0x001fe400000001ff */
[----:B------:R-:W-:Y:S01]  /*bd00*/  IMAD.MOV.U32 R10, RZ, RZ, -0x4e86374f ;  /* 0xb179c8b1ff0a7424 */ /* 0x000fe200078e00ff */
[----:B------:R-:W-:Y:S01]  /*bd10*/  MOV R27, 0xfbed16fb ;  /* 0xfbed16fb001b7802 */ /* 0x000fe20000000f00 */
[----:B------:R-:W-:Y:S01]  /*bd20*/  IMAD.MOV.U32 R25, RZ, RZ, -0x103ad511 ;  /* 0xefc52aefff197424 */ /* 0x000fe200078e00ff */
[----:B------:R0:W-:Y:S01]  /*bd30*/  STL.128 [R1+0xa40], R4 ;  /* 0x000a400401007387 */ /* 0x0001e20000100c00 */
[----:B------:R-:W-:-:S02]  /*bd40*/  IMAD.MOV.U32 R26, RZ, RZ, -0x55b01a56 ;  /* 0xaa4fe5aaff1a7424 */ /* 0x000fc400078e00ff */
[----:B--2---:R-:W-:Y:S02]  /*bd50*/  HFMA2 R22, -RZ, RZ, 2.25, -2.125 ;  /* 0x4080c040ff167431 */ /* 0x004fe400000001ff */
[----:B------:R-:W-:Y:S01]  /*bd60*/  IMAD.MOV.U32 R20, RZ, RZ, 0x51a2f351 ;  /* 0x51a2f351ff147424 */ /* 0x000fe200078e00ff */
[----:B------:R2:W-:Y:S01]  /*bd70*/  STL.128 [R1+0xa50], R8 ;  /* 0x000a500801007387 */ /* 0x0005e20000100c00 */
[----:B------:R-:W-:Y:S02]  /*bd80*/  IMAD.MOV.U32 R21, RZ, RZ, -0x5ca2015d ;  /* 0xa35dfea3ff157424 */ /* 0x000fe400078e00ff */
[----:B------:R-:W-:Y:S02]  /*bd90*/  IMAD.MOV.U32 R23, RZ, RZ, -0x70fa7571 ;  /* 0x8f058a8fff177424 */ /* 0x000fe400078e00ff */
[----:B-1----:R-:W-:Y:S02]  /*bda0*/  HFMA2 R12, -RZ, RZ, 37, -8832 ;  /* 0x50a0f050ff0c7431 */ /* 0x002fe400000001ff */
[----:B------:R-:W-:Y:S01]  /*bdb0*/  IMAD.MOV.U32 R13, RZ, RZ, 0x3c78443c ;  /* 0x3c78443cff0d7424 */ /* 0x000fe200078e00ff */
[----:B------:R-:W-:Y:S01]  /*bdc0*/  MOV R15, 0xa84be3a8 ;  /* 0xa84be3a8000f7802 */ /* 0x000fe20000000f00 */
[----:B------:R-:W-:Y:S01]  /*bdd0*/  IMAD.MOV.U32 R14, RZ, RZ, -0x60da4561 ;  /* 0x9f25ba9fff0e7424 */ /* 0x000fe200078e00ff */
[----:B------:R1:W-:Y:S01]  /*bde0*/  STL.128 [R1+0xa80], R24 ;  /* 0x000a801801007387 */ /* 0x0003e20000100c00 */
[----:B0-----:R-:W-:-:S02]  /*bdf0*/  HFMA2 R6, -RZ, RZ, 0.231201171875, 83.1875 ;  /* 0x33665533ff067431 */ /* 0x001fc400000001ff */
[----:B------:R-:W-:Y:S01]  /*be00*/  IMAD.MOV.U32 R4, RZ, RZ, 0x4386c543 ;  /* 0x4386c543ff047424 */ /* 0x000fe200078e00ff */
[----:B------:R0:W-:Y:S01]  /*be10*/  STL.128 [R1+0xac0], R20 ;  /* 0x000ac01401007387 */ /* 0x0001e20000100c00 */
[----:B------:R-:W-:Y:S01]  /*be20*/  IMAD.MOV.U32 R5, RZ, RZ, 0x4d9ad74d ;  /* 0x4d9ad74dff057424 */ /* 0x000fe200078e00ff */
[----:B--2---:R-:W-:Y:S01]  /*be30*/  MOV R9, 0xf9e910f9 ;  /* 0xf9e910f900097802 */ /* 0x004fe20000000f00 */
[----:B------:R-:W-:Y:S01]  /*be40*/  IMAD.MOV.U32 R7, RZ, RZ, -0x7aee6b7b ;  /* 0x85119485ff077424 */ /* 0x000fe200078e00ff */
[----:B------:R2:W-:Y:S01]  /*be50*/  STL.128 [R1+0xab0], R12 ;  /* 0x000ab00c01007387 */ /* 0x0005e20000100c00 */
[----:B------:R-:W-:Y:S02]  /*be60*/  IMAD.MOV.U32 R8, RZ, RZ, 0x458acf45 ;  /* 0x458acf45ff087424 */ /* 0x000fe400078e00ff */
        /* <DEDUP_REMOVED lines=8> */
[----:B0-----:R-:W-:Y:S02]  /*bef0*/  HFMA2 R20, -RZ, RZ, 495.5, -687.5 ;  /* 0x5fbee15fff147431 */ /* 0x001fe400000001ff */
[----:B------:R-:W-:Y:S01]  /*bf00*/  IMAD.MOV.U32 R21, RZ, RZ, -0x68ca5d69 ;  /* 0x9735a297ff157424 */ /* 0x000fe200078e00ff */
[----:B------:R-:W-:Y:S01]  /*bf10*/  MOV R23, 0x172e3917 ;  /* 0x172e391700177802 */ /* 0x000fe20000000f00 */
[----:B------:R-:W-:Y:S01]  /*bf20*/  IMAD.MOV.U32 R22, RZ, RZ, 0x4488cc44 ;  /* 0x4488cc44ff167424 */ /* 0x000fe200078e00ff */
[----:B--2---:R-:W-:Y:S01]  /*bf30*/  MOV R13, 0xc18140c ;  /* 0x0c18140c000d7802 */ /* 0x004fe20000000f00 */
[----:B------:R-:W-:Y:S01]  /*bf40*/  IMAD.MOV.U32 R12, RZ, RZ, -0x327eb333 ;  /* 0xcd814ccdff0c7424 */ /* 0x000fe200078e00ff */
[----:B------:R0:W-:Y:S01]  /*bf50*/  STL.128 [R1+0xad0], R24 ;  /* 0x000ad01801007387 */ /* 0x0001e20000100c00 */
[----:B------:R-:W-:-:S02]  /*bf60*/  IMAD.MOV.U32 R14, RZ, RZ, 0x13263513 ;  /* 0x13263513ff0e7424 */ /* 0x000fc400078e00ff */
[----:B---3--:R-:W-:Y:S02]  /*bf70*/  HFMA2 R4, -RZ, RZ, -1.0966796875, -495 ;  /* 0xbc63dfbcff047431 */ /* 0x008fe400000001ff */
[----:B------:R-:W-:Y:S01]  /*bf80*/  IMAD.MOV.U32 R15, RZ, RZ, -0x133cd014 ;  /* 0xecc32fecff0f7424 */ /* 0x000fe200078e00ff */
[----:B------:R-:W-:Y:S01]  /*bf90*/  MOV R7, 0x21426321 ;  /* 0x2142632100077802 */ /* 0x000fe20000000f00 */
[----:B------:R-:W-:Y:S01]  /*bfa0*/  IMAD.MOV.U32 R5, RZ, RZ, -0x49883e4a ;  /* 0xb677c1b6ff057424 */ /* 0x000fe200078e00ff */
[----:B------:R2:W-:Y:S01]  /*bfb0*/  STL.128 [R1+0xb10], R20 ;  /* 0x000b101401007387 */ /* 0x0005e20000100c00 */
[----:B------:R-:W-:Y:S02]  /*bfc0*/  IMAD.MOV.U32 R6, RZ, RZ, -0x25508a26 ;  /* 0xdaaf75daff067424 */ /* 0x000fe400078e00ff */
[----:B-1----:R-:W-:Y:S02]  /*bfd0*/  HFMA2 R10, -RZ, RZ, -16360, 0.0004241466522216796875 ;  /* 0xf3fd0ef3ff0a7431 */ /* 0x002fe400000001ff */
[----:B------:R-:W-:Y:S01]  /*bfe0*/  IMAD.MOV.U32 R8, RZ, RZ, 0x10203010 ;  /* 0x10203010ff087424 */ /* 0x000fe200078e00ff */
[----:B------:R1:W-:Y:S01]  /*bff0*/  STL.128 [R1+0xb00], R12 ;  /* 0x000b000c01007387 */ /* 0x0003e20000100c00 */
        /* <DEDUP_REMOVED lines=8> */
[----:B--2---:R-:W-:Y:S01]  /*c080*/  IMAD.MOV.U32 R20, RZ, RZ, 0x468cca46 ;  /* 0x468cca46ff147424 */ /* 0x004fe200078e00ff */
[----:B------:R-:W-:Y:S01]  /*c090*/  MOV R21, 0xeec729ee ;  /* 0xeec729ee00157802 */ /* 0x000fe20000000f00 */
[----:B------:R-:W-:Y:S01]  /*c0a0*/  IMAD.MOV.U32 R22, RZ, RZ, -0x47942c48 ;  /* 0xb86bd3b8ff167424 */ /* 0x000fe200078e00ff */
[----:B------:R2:W-:Y:S01]  /*c0b0*/  STL.128 [R1+0xb20], R24 ;  /* 0x000b201801007387 */ /* 0x0005e20000100c00 */
[----:B-1----:R-:W-:-:S02]  /*c0c0*/  HFMA2 R14, -RZ, RZ, -0.000516414642333984375, -0.05908203125 ;  /* 0x903bab90ff0e7431 */ /* 0x002fc400000001ff */
[----:B------:R-:W-:Y:S02]  /*c0d0*/  IMAD.MOV.U32 R23, RZ, RZ, 0x14283c14 ;  /* 0x14283c14ff177424 */ /* 0x000fe400078e00ff */
[----:B------:R-:W-:Y:S02]  /*c0e0*/  IMAD.MOV.U32 R12, RZ, RZ, 0x22446622 ;  /* 0x22446622ff0c7424 */ /* 0x000fe400078e00ff */
[----:B---3--:R-:W-:Y:S02]  /*c0f0*/  HFMA2 R5, -RZ, RZ, 366.5, -1885 ;  /* 0x5dbae75dff057431 */ /* 0x008fe400000001ff */
[----:B------:R-:W-:Y:S01]  /*c100*/  IMAD.MOV.U32 R13, RZ, RZ, 0x2a547e2a ;  /* 0x2a547e2aff0d7424 */ /* 0x000fe200078e00ff */
[----:B------:R1:W-:Y:S01]  /*c110*/  STL.128 [R1+0xb60], R20 ;  /* 0x000b601401007387 */ /* 0x0003e20000100c00 */
[----:B------:R-:W-:Y:S02]  /*c120*/  IMAD.MOV.U32 R15, RZ, RZ, -0x77f47c78 ;  /* 0x880b8388ff0f7424 */ /* 0x000fe400078e00ff */
[----:B------:R-:W-:Y:S01]  /*c130*/  IMAD.MOV.U32 R4, RZ, RZ, 0x64c8ac64 ;  /* 0x64c8ac64ff047424 */ /* 0x000fe200078e00ff */
[----:B0-----:R-:W-:Y:S01]  /*c140*/  MOV R8, 0x60c0a060 ;  /* 0x60c0a06000087802 */ /* 0x001fe20000000f00 */
[----:B------:R-:W-:Y:S01]  /*c150*/  IMAD.MOV.U32 R6, RZ, RZ, 0x19322b19 ;  /* 0x19322b19ff067424 */ /* 0x000fe200078e00ff */
[----:B------:R-:W-:Y:S01]  /*c160*/  MOV R11, 0xdca37fdc ;  /* 0xdca37fdc000b7802 */ /* 0x000fe20000000f00 */
[----:B------:R-:W-:Y:S01]  /*c170*/  IMAD.MOV.U32 R7, RZ, RZ, 0x73e69573 ;  /* 0x73e69573ff077424 */ /* 0x000fe200078e00ff */
[----:B------:R0:W-:Y:S01]  /*c180*/  STL.128 [R1+0xb50], R12 ;  /* 0x000b500c01007387 */ /* 0x0001e20000100c00 */
[----:B--2---:R-:W-:-:S02]  /*c190*/  HFMA2 R24, -RZ, RZ, -425.75, 48064 ;  /* 0xdea779deff187431 */ /* 0x004fc400000001ff */
[----:B------:R-:W-:Y:S01]  /*c1a0*/  IMAD.MOV.U32 R9, RZ, RZ, -0x7ee6677f ;  /* 0x81199881ff097424 */ /* 0x000fe200078e00ff */
[----:B------:R-:W-:Y:S01]  /*c1b0*/  MOV R27, 0xdbad76db ;  /* 0xdbad76db001b7802 */ /* 0x000fe20000000f00 */
[----:B------:R-:W-:Y:S01]  /*c1c0*/  IMAD.MOV.U32 R10, RZ, RZ, 0x4f9ed14f ;  /* 0x4f9ed14fff0a7424 */ /* 0x000fe200078e00ff */
[----:B------:R2:W-:Y:S01]  /*c1d0*/  STL.128 [R1+0xb30], R4 ;  /* 0x000b300401007387 */ /* 0x0005e20000100c00 */
[----:B------:R-:W-:Y:S02]  /*c1e0*/  IMAD.MOV.U32 R25, RZ, RZ, 0x5ebce25e ;  /* 0x5ebce25eff197424 */ /* 0x000fe400078e00ff */
[----:B------:R-:W-:Y:S02]  /*c1f0*/  IMAD.MOV.U32 R26, RZ, RZ, 0xb161d0b ;  /* 0x0b161d0bff1a7424 */ /* 0x000fe400078e00ff */
[----:B-1----:R-:W-:Y:S02]  /*c200*/  HFMA2 R22, -RZ, RZ, -1235, 0.4931640625 ;  /* 0xe4d337e4ff167431 */ /* 0x002fe400000001ff */
[----:B------:R-:W-:Y:S01]  /*c210*/  IMAD.MOV.U32 R20, RZ, RZ, -0x6ec6576f ;  /* 0x9139a891ff147424 */ /* 0x000fe200078e00ff */
[----:B------:R1:W-:Y:S01]  /*c220*/  STL.128 [R1+0xb40], R8 ;  /* 0x000b400801007387 */ /* 0x0003e20000100c00 */
[----:B------:R-:W-:-:S02]  /*c230*/  IMAD.MOV.U32 R21, RZ, RZ, -0x6ace5b6b ;  /* 0x9531a495ff157424 */ /* 0x000fc400078e00ff */
[----:B------:R-:W-:Y:S01]  /*c240*/  IMAD.MOV.U32 R23, RZ, RZ, 0x79f28b79 ;  /* 0x79f28b79ff177424 */ /* 0x000fe200078e00ff */
[----:B------:R3:W-:Y:S01]  /*c250*/  STL.128 [R1+0xb70], R24 ;  /* 0x000b701801007387 */ /* 0x0007e20000100c00 */
[----:B0-----:R-:W-:Y:S02]  /*c260*/  HFMA2 R12, -RZ, RZ, -3.310546875, 368.5 ;  /* 0xc29f5dc2ff0c7431 */ /* 0x001fe400000001ff */
[----:B------:R-:W-:Y:S01]  /*c270*/  IMAD.MOV.U32 R13, RZ, RZ, -0x2c42912d ;  /* 0xd3bd6ed3ff0d7424 */ /* 0x000fe200078e00ff */
[----:B------:R-:W-:Y:S01]  /*c280*/  MOV R15, 0x62c4a662 ;  /* 0x62c4a662000f7802 */ /* 0x000fe20000000f00 */
[----:B------:R-:W-:Y:S01]  /*c290*/  IMAD.MOV.U32 R14, RZ, RZ, -0x53bc1054 ;  /* 0xac43efacff0e7424 */ /* 0x000fe200078e00ff */
[----:B------:R0:W-:Y:S01]  /*c2a0*/  STL.128 [R1+0xbb0], R20 ;  /* 0x000bb01401007387 */ /* 0x0001e20000100c00 */
[----:B--2---:R-:W-:Y:S02]  /*c2b0*/  HFMA2 R6, -RZ, RZ, 0.806640625, 24.90625 ;  /* 0x3a744e3aff067431 */ /* 0x004fe400000001ff */
[----:B------:R-:W-:-:S02]  /*c2c0*/  IMAD.MOV.U32 R4, RZ, RZ, -0x1f24c420 ;  /* 0xe0db3be0ff047424 */ /* 0x000fc400078e00ff */
[----:B------:R-:W-:Y:S01]  /*c2d0*/  IMAD.MOV.U32 R5, RZ, RZ, 0x32645632 ;  /* 0x32645632ff057424 */ /* 0x000fe200078e00ff */
[----:B------:R2:W-:Y:S01]  /*c2e0*/  STL.128 [R1+0xba0], R12 ;  /* 0x000ba00c01007387 */ /* 0x0005e20000100c00 */
[----:B------:R-:W-:Y:S01]  /*c2f0*/  IMAD.MOV.U32 R7, RZ, RZ, 0xa141e0a ;  /* 0x0a141e0aff077424 */ /* 0x000fe200078e00ff */
[----:B-1----:R-:W-:Y:S01]  /*c300*/  MOV R9, 0x60c0a06 ;  /* 0x060c0a0600097802 */ /* 0x002fe20000000f00 */
[----:B------:R-:W-:Y:S02]  /*c310*/  IMAD.MOV.U32 R8, RZ, RZ, 0x4992db49 ;  /* 0x4992db49ff087424 */ /* 0x000fe400078e00ff */
[----:B------:R-:W-:Y:S01]  /*c320*/  IMAD.MOV.U32 R10, RZ, RZ, 0x24486c24 ;  /* 0x24486c24ff0a7424 */ /* 0x000fe200078e00ff */
[----:B---3--:R-:W-:Y:S01]  /*c330*/  MOV R25, 0xc88b43c8 ;  /* 0xc88b43c800197802 */ /* 0x008fe20000000f00 */
[----:B------:R-:W-:Y:S01]  /*c340*/  IMAD.MOV.U32 R11, RZ, RZ, 0x5cb8e45c ;  /* 0x5cb8e45cff0b7424 */ /* 0x000fe200078e00ff */
[----:B------:R1:W-:Y:S01]  /*c350*/  STL.128 [R1+0xb80], R4 ;  /* 0x000b800401007387 */ /* 0x0003e20000100c00 */
[----:B------:R-:W-:-:S02]  /*c360*/  IMAD.MOV.U32 R24, RZ, RZ, -0x182acd19 ;  /* 0xe7d532e7ff187424 */ /* 0x000fc400078e00ff */
[----:B------:R-:W-:Y:S02]  /*c370*/  IMAD.MOV.U32 R26, RZ, RZ, 0x376e5937 ;  /* 0x376e5937ff1a7424 */ /* 0x000fe400078e00ff */
[----:B0-----:R-:W-:Y:S02]  /*c380*/  HFMA2 R20, -RZ, RZ, -0.80419921875, -91.625 ;  /* 0xba6fd5baff147431 */ /* 0x001fe400000001ff */
[----:B------:R-:W-:Y:S01]  /*c390*/  IMAD.MOV.U32 R27, RZ, RZ, 0x6ddab76d ;  /* 0x6ddab76dff1b7424 */ /* 0x000fe200078e00ff */
[----:B------:R-:W-:Y:S01]  /*c3a0*/  MOV R23, 0x2e5c722e ;  /* 0x2e5c722e00177802 */ /* 0x000fe20000000f00 */
[----:B------:R-:W-:Y:S01]  /*c3b0*/  IMAD.MOV.U32 R21, RZ, RZ, 0x78f08878 ;  /* 0x78f08878ff157424 */ /* 0x000fe200078e00ff */
[----:B--2---:R-:W-:Y:S01]  /*c3c0*/  MOV R13, 0x7af48e7a ;  /* 0x7af48e7a000d7802 */ /* 0x004fe20000000f00 */
[----:B------:R-:W-:Y:S01]  /*c3d0*/  IMAD.MOV.U32 R12, RZ, RZ, 0x65caaf65 ;  /* 0x65caaf65ff0c7424 */ /* 0x000fe200078e00ff */
[----:B------:R0:W-:Y:S01]  /*c3e0*/  STL.128 [R1+0xb90], R8 ;  /* 0x000b900801007387 */ /* 0x0001e20000100c00 */
[----:B------:R-:W-:-:S02]  /*c3f0*/  IMAD.MOV.U32 R14, RZ, RZ, -0x51b81652 ;  /* 0xae47e9aeff0e7424 */ /* 0x000fc400078e00ff */
[----:B------:R-:W-:Y:S01]  /*c400*/  IMAD.MOV.U32 R15, RZ, RZ, 0x8101808 ;  /* 0x08101808ff0f7424 */ /* 0x000fe200078e00ff */
[----:B------:R2:W-:Y:S01]  /*c410*/  STL.128 [R1+0xbc0], R24 ;  /* 0x000bc01801007387 */ /* 0x0005e20000100c00 */
[----:B------:R-:W-:Y:S02]  /*c420*/  IMAD.MOV.U32 R22, RZ, RZ, 0x254a6f25 ;  /* 0x254a6f25ff167424 */ /* 0x000fe400078e00ff */
[----:B-1----:R-:W-:Y:S02]  /*c430*/  HFMA2 R4, -RZ, RZ, -0.0003054141998291015625, -0.0002777576446533203125 ;  /* 0x8d018c8dff047431 */ /* 0x002fe400000001ff */
[----:B------:R-:W-:Y:S01]  /*c440*/  IMAD.MOV.U32 R5, RZ, RZ, -0x2a4e9b2b ;  /* 0xd5b164d5ff057424 */ /* 0x000fe200078e00ff */
[----:B------:R1:W-:Y:S01]  /*c450*/  STL.128 [R1+0xbf0], R12 ;  /* 0x000bf00c01007387 */ /* 0x0003e20000100c00 */
[----:B------:R-:W-:Y:S01]  /*c460*/  IMAD.MOV.U32 R6, RZ, RZ, 0x4e9cd24e ;  /* 0x4e9cd24eff067424 */ /* 0x000fe200078e00ff */
[----:B------:R-:W-:Y:S02]  /*c470*/  MOV R7, 0xa949e0a9 ;  /* 0xa949e0a900077802 */ /* 0x000fe40000000f00 */
[----:B------:R3:W-:Y:S01]  /*c480*/  STL.128 [R1+0xc00], R20 ;  /* 0x000c001401007387 */ /* 0x0007e20000100c00 */
[----:B0-----:R-:W-:-:S02]  /*c490*/  HFMA2 R10, -RZ, RZ, -20272, 0.0001213550567626953125 ;  /* 0xf4f307f4ff0a7431 */ /* 0x001fc400000001ff */
[----:B------:R-:W-:Y:S01]  /*c4a0*/  IMAD.MOV.U32 R8, RZ, RZ, 0x6cd8b46c ;  /* 0x6cd8b46cff087424 */ /* 0x000fe200078e00ff */
[----:B------:R0:W-:Y:S01]  /*c4b0*/  STL.128 [R1+0xbd0], R4 ;  /* 0x000bd00401007387 */ /* 0x0001e20000100c00 */
[----:B------:R-:W-:Y:S02]  /*c4c0*/  IMAD.MOV.U32 R9, RZ, RZ, 0x56acfa56 ;  /* 0x56acfa56ff097424 */ /* 0x000fe400078e00ff */
[----:B--2---:R-:W-:Y:S02]  /*c4d0*/  HFMA2 R26, -RZ, RZ, -0.278076171875, -7.703125 ;  /* 0xb473c7b4ff1a7431 */ /* 0x004fe400000001ff */
[----:B------:R-:W-:Y:S02]  /*c4e0*/  IMAD.MOV.U32 R11, RZ, RZ, -0x1530da16 ;  /* 0xeacf25eaff0b7424 */ /* 0x000fe400078e00ff */
[----:B------:R-:W-:Y:S02]  /*c4f0*/  IMAD.MOV.U32 R24, RZ, RZ, 0x1c38241c ;  /* 0x1c38241cff187424 */ /* 0x000fe400078e00ff */
[----:B-1----:R-:W-:-:S02]  /*c500*/  HFMA2 R14, -RZ, RZ, -0.340087890625, -4.70703125 ;  /* 0xb571c4b5ff0e7431 */ /* 0x002fc400000001ff */
[----:B------:R-:W-:Y:S01]  /*c510*/  IMAD.MOV.U32 R25, RZ, RZ, -0x59a80e5a ;  /* 0xa657f1a6ff197424 */ /* 0x000fe200078e00ff */
[----:B------:R1:W-:Y:S01]  /*c520*/  STL.128 [R1+0xbe0], R8 ;  /* 0x000be00801007387 */ /* 0x0003e20000100c00 */
[----:B------:R-:W-:Y:S01]  /*c530*/  IMAD.MOV.U32 R27, RZ, RZ, -0x3968ae3a ;  /* 0xc69751c6ff1b7424 */ /* 0x000fe200078e00ff */
[----:B---3--:R-:W-:Y:S01]  /*c540*/  MOV R21, 0x3060503 ;  /* 0x0306050300157802 */ /* 0x008fe20000000f00 */
[----:B------:R-:W-:Y:S02]  /*c550*/  IMAD.MOV.U32 R20, RZ, RZ, 0x4890d848 ;  /* 0x4890d848ff147424 */ /* 0x000fe400078e00ff */
        /* <DEDUP_REMOVED lines=9> */
[----:B-1----:R-:W-:Y:S02]  /*c5f0*/  HFMA2 R8, -RZ, RZ, 15.171875, -338.75 ;  /* 0x4b96dd4bff087431 */ /* 0x002fe400000001ff */
[----:B------:R-:W-:Y:S01]  /*c600*/  IMAD.MOV.U32 R6, RZ, RZ, 0x74e89c74 ;  /* 0x74e89c74ff067424 */ /* 0x000fe200078e00ff */
[----:B------:R-:W-:Y:S01]  /*c610*/  MOV R11, 0x8a0f858a ;  /* 0x8a0f858a000b7802 */ /* 0x000fe20000000f00 */
[----:B------:R-:W-:Y:S01]  /*c620*/  IMAD.MOV.U32 R7, RZ, RZ, 0x1f3e211f ;  /* 0x1f3e211fff077424 */ /* 0x000fe200078e00ff */
[----:B------:R1:W-:Y:S01]  /*c630*/  STL.128 [R1+0xc40], R12 ;  /* 0x000c400c01007387 */ /* 0x0003e20000100c00 */
[----:B------:R-:W-:-:S02]  /*c640*/  IMAD.MOV.U32 R9, RZ, RZ, -0x429e2343 ;  /* 0xbd61dcbdff097424 */ /* 0x000fc400078e00ff */
[----:B--2---:R-:W-:Y:S02]  /*c650*/  HFMA2 R24, -RZ, RZ, 737, -0.01441192626953125 ;  /* 0x61c2a361ff187431 */ /* 0x004fe400000001ff */
[----:B------:R-:W-:Y:S01]  /*c660*/  IMAD.MOV.U32 R10, RZ, RZ, -0x74f27975 ;  /* 0x8b0d868bff0a7424 */ /* 0x000fe200078e00ff */
[----:B------:R-:W-:Y:S01]  /*c670*/  MOV R27, 0xb969d0b9 ;  /* 0xb969d0b9001b7802 */ /* 0x000fe20000000f00 */
[----:B------:R-:W-:Y:S01]  /*c680*/  IMAD.MOV.U32 R25, RZ, RZ, 0x356a5f35 ;  /* 0x356a5f35ff197424 */ /* 0x000fe200078e00ff */
[----:B------:R2:W-:Y:S01]  /*c690*/  STL.128 [R1+0xc20], R4 ;  /* 0x000c200401007387 */ /* 0x0005e20000100c00 */
[----:B------:R-:W-:Y:S02]  /*c6a0*/  IMAD.MOV.U32 R26, RZ, RZ, 0x57aef957 ;  /* 0x57aef957ff1a7424 */ /* 0x000fe400078e00ff */
[----:B0-----:R-:W-:Y:S02]  /*c6b0*/  HFMA2 R22, -RZ, RZ, -0.00010806322097778320312, -0.000796794891357421875 ;  /* 0x87159287ff167431 */ /* 0x001fe400000001ff */
[----:B------:R-:W-:Y:S01]  /*c6c0*/  IMAD.MOV.U32 R20, RZ, RZ, -0x64d24965 ;  /* 0x9b2db69bff147424 */ /* 0x000fe200078e00ff */
[----:B------:R0:W-:Y:S01]  /*c6d0*/  STL.128 [R1+0xc30], R8 ;  /* 0x000c300801007387 */ /* 0x0001e20000100c00 */
[----:B------:R-:W-:-:S02]  /*c6e0*/  IMAD.MOV.U32 R21, RZ, RZ, 0x1e3c221e ;  /* 0x1e3c221eff157424 */ /* 0x000fc400078e00ff */
[----:B------:R-:W-:Y:S01]  /*c6f0*/  IMAD.MOV.U32 R23, RZ, RZ, -0x1636df17 ;  /* 0xe9c920e9ff177424 */ /* 0x000fe200078e00ff */
[----:B------:R3:W-:Y:S01]  /*c700*/  STL.128 [R1+0xc60], R24 ;  /* 0x000c601801007387 */ /* 0x0007e20000100c00 */
[----:B-1----:R-:W-:Y:S02]  /*c710*/  HFMA2 R14, -RZ, RZ, 3.2578125, -6.2578125 ;  /* 0x4284c642ff0e7431 */ /* 0x002fe400000001ff */
        /* <DEDUP_REMOVED lines=8> */
[----:B0-----:R-:W-:Y:S02]  /*c7a0*/  HFMA2 R8, -RZ, RZ, -0.0002448558807373046875, -0.00046062469482421875 ;  /* 0x8c038f8cff087431 */ /* 0x001fe400000001ff */
[----:B------:R-:W-:Y:S01]  /*c7b0*/  IMAD.MOV.U32 R7, RZ, RZ, -0x205a8521 ;  /* 0xdfa57adfff077424 */ /* 0x000fe200078e00ff */
[----:B------:R0:W-:Y:S01]  /*c7c0*/  STL.128 [R1+0xcd0], R12 ;  /* 0x000cd00c01007387 */ /* 0x0001e20000100c00 */
[----:B------:R-:W-:Y:S01]  /*c7d0*/  IMAD.MOV.U32 R9, RZ, RZ, -0x5ea6075f ;  /* 0xa159f8a1ff097424 */ /* 0x000fe200078e00ff */
[----:B------:R-:W-:Y:S01]  /*c7e0*/  MOV R11, 0xd1a170d ;  /* 0x0d1a170d000b7802 */ /* 0x000fe20000000f00 */
[----:B------:R-:W-:Y:S01]  /*c7f0*/  IMAD.MOV.U32 R10, RZ, RZ, -0x76f67f77 ;  /* 0x89098089ff0a7424 */ /* 0x000fe200078e00ff */
[----:B------:R4:W-:Y:S01]  /*c800*/  STL.128 [R1+0xcb0], R4 ;  /* 0x000cb00401007387 */ /* 0x0009e20000100c00 */
[----:B---3--:R-:W-:Y:S02]  /*c810*/  HFMA2 R24, -RZ, RZ, -0.1400146484375, -15.375 ;  /* 0xb07bcbb0ff187431 */ /* 0x008fe400000001ff */
[----:B------:R-:W-:Y:S01]  /*c820*/  IMAD.MOV.U32 R25, RZ, RZ, 0x54a8fc54 ;  /* 0x54a8fc54ff197424 */ /* 0x000fe200078e00ff */
[----:B------:R-:W-:Y:S01]  /*c830*/  MOV R27, 0x162c3a16 ;  /* 0x162c3a16001b7802 */ /* 0x000fe20000000f00 */
[----:B------:R3:W-:Y:S01]  /*c840*/  STL.128 [R1+0xcc0], R8 ;  /* 0x000cc00801007387 */ /* 0x0007e20000100c00 */
[----:B------:R-:W-:Y:S01]  /*c850*/  IMAD.MOV.U32 R26, RZ, RZ, -0x44922945 ;  /* 0xbb6dd6bbff1a7424 */ /* 0x000fe200078e00ff */
[----:B-1----:R-:W-:Y:S01]  /*c860*/  IADD3 R36, PT, PT, R1, 0xd10, RZ ;  /* 0x00000d1001247810 */ /* 0x002fe20007ffe0ff */
[----:B------:R-:W-:Y:S01]  /*c870*/  IMAD.MOV.U32 R37, RZ, RZ, 0x7 ;  /* 0x00000007ff257424 */ /* 0x000fe200078e00ff */
[----:B--2---:R-:W-:Y:S01]  /*c880*/  MOV R21, 0x9929b099 ;  /* 0x9929b09900157802 */ /* 0x004fe20000000f00 */
[----:B------:R-:W-:Y:S01]  /*c890*/  IMAD.MOV.U32 R20, RZ, RZ, 0x4182c341 ;  /* 0x4182c341ff147424 */ /* 0x000fe200078e00ff */
[----:B------:R1:W-:Y:S01]  /*c8a0*/  STL.128 [R1+0xcf0], R24 ;  /* 0x000cf01801007387 */ /* 0x0003e20000100c00 */
[----:B------:R-:W-:-:S02]  /*c8b0*/  IMAD.MOV.U32 R22, RZ, RZ, 0x2d5a772d ;  /* 0x2d5a772dff167424 */ /* 0x000fc400078e00ff */
[----:B0-----:R-:W-:Y:S02]  /*c8c0*/  HFMA2 R12, -RZ, RZ, 552, 0.130859375 ;  /* 0x60503030ff0c7431 */ /* 0x001fe400000001ff */
[----:B------:R-:W-:Y:S01]  /*c8d0*/  IMAD.MOV.U32 R23, RZ, RZ, 0xf1e110f ;  /* 0x0f1e110fff177424 */ /* 0x000fe200078e00ff */
[----:B------:R-:W-:Y:S01]  /*c8e0*/  MOV R15, 0x567d2b2b ;  /* 0x567d2b2b000f7802 */ /* 0x000fe20000000f00 */
[----:B------:R-:W-:Y:S02]  /*c8f0*/  IMAD.MOV.U32 R13, RZ, RZ, 0x2030101 ;  /* 0x02030101ff0d7424 */ /* 0x000fe400078e00ff */
[----:B----4-:R-:W-:Y:S02]  /*c900*/  HFMA2 R6, -RZ, RZ, -6756, 30576 ;  /* 0xee997777ff067431 */ /* 0x010fe400000001ff */
[----:B------:R-:W-:Y:S01]  /*c910*/  IMAD.MOV.U32 R14, RZ, RZ, -0x31569899 ;  /* 0xcea96767ff0e7424 */ /* 0x000fe200078e00ff */
[----:B------:R0:W-:Y:S01]  /*c920*/  STL.128 [R1+0xce0], R20 ;  /* 0x000ce01401007387 */ /* 0x0001e20000100c00 */
[----:B------:R-:W-:Y:S01]  /*c930*/  IMAD.MOV.U32 R4, RZ, RZ, -0x395a9c9d ;  /* 0xc6a56363ff047424 */ /* 0x000fe200078e00ff */
[----:B---3--:R-:W-:Y:S01]  /*c940*/  MOV R9, 0xd6bd6b6b ;  /* 0xd6bd6b6b00097802 */ /* 0x008fe20000000f00 */
[----:B------:R-:W-:Y:S01]  /*c950*/  IMAD.MOV.U32 R5, RZ, RZ, -0x77b8384 ;  /* 0xf8847c7cff057424 */ /* 0x000fe200078e00ff */
[----:B------:R2:W-:Y:S01]  /*c960*/  STL.128 [R1+0xd20], R12 ;  /* 0x000d200c01007387 */ /* 0x0005e20000100c00 */
[----:B------:R-:W-:-:S02]  /*c970*/  IMAD.MOV.U32 R7, RZ, RZ, -0x9728485 ;  /* 0xf68d7b7bff077424 */ /* 0x000fc400078e00ff */
[----:B------:R-:W-:Y:S01]  /*c980*/  IMAD.MOV.U32 R8, RZ, RZ, -0xf20d0e ;  /* 0xff0df2f2ff087424 */ /* 0x000fe200078e00ff */
[----:B-1----:R-:W-:Y:S01]  /*c990*/  MOV R25, 0x1f9d8282 ;  /* 0x1f9d828200197802 */ /* 0x002fe20000000f00 */
[----:B------:R-:W-:Y:S01]  /*c9a0*/  IMAD.MOV.U32 R10, RZ, RZ, -0x214e9091 ;  /* 0xdeb16f6fff0a7424 */ /* 0x000fe200078e00ff */
[----:B------:R1:W-:Y:S01]  /*c9b0*/  STL.128 [R1+0xd00], R4 ;  /* 0x000d000401007387 */ /* 0x0003e20000100c00 */
[----:B------:R-:W-:Y:S02]  /*c9c0*/  IMAD.MOV.U32 R11, RZ, RZ, -0x6eab3a3b ;  /* 0x9154c5c5ff0b7424 */ /* 0x000fe400078e00ff */
[----:B------:R-:W-:Y:S01]  /*c9d0*/  IMAD.MOV.U32 R24, RZ, RZ, -0x70ba3536 ;  /* 0x8f45cacaff187424 */ /* 0x000fe200078e00ff */
[----:B------:R-:W-:Y:S01]  /*c9e0*/  STL.128 [R1+0xc90], R40 ;  /* 0x000c902801007387 */ /* 0x000fe20000100c00 */
[----:B------:R-:W-:Y:S02]  /*c9f0*/  IMAD.MOV.U32 R26, RZ, RZ, -0x76bf3637 ;  /* 0x8940c9c9ff1a7424 */ /* 0x000fe400078e00ff */
[----:B0-----:R-:W-:-:S02]  /*ca00*/  HFMA2 R22, -RZ, RZ, 23.59375, -0.059906005859375 ;  /* 0x4de6ababff167431 */ /* 0x001fc400000001ff */
[----:B------:R-:W-:Y:S01]  /*ca10*/  IMAD.MOV.U32 R20, RZ, RZ, -0x18e60102 ;  /* 0xe719fefeff147424 */ /* 0x000fe200078e00ff */
[----:B------:R0:W-:Y:S01]  /*ca20*/  STL.128 [R1+0xd10], R8 ;  /* 0x000d100801007387 */ /* 0x0001e20000100c00 */
[----:B------:R-:W-:Y:S01]  /*ca30*/  IMAD.MOV.U32 R21, RZ, RZ, -0x4a9d2829 ;  /* 0xb562d7d7ff157424 */ /* 0x000fe200078e00ff */
[----:B--2---:R-:W-:Y:S01]  /*ca40*/  MOV R13, 0x53f7a4a4 ;  /* 0x53f7a4a4000d7802 */ /* 0x004fe20000000f00 */
[----:B------:R-:W-:Y:S02]  /*ca50*/  IMAD.MOV.U32 R23, RZ, RZ, -0x1365898a ;  /* 0xec9a7676ff177424 */ /* 0x000fe400078e00ff */
[----:B------:R-:W-:Y:S02]  /*ca60*/  IMAD.MOV.U32 R12, RZ, RZ, 0x23bf9c9c ;  /* 0x23bf9c9cff0c7424 */ /* 0x000fe400078e00ff */
[----:B------:R-:W-:Y:S02]  /*ca70*/  IMAD.MOV.U32 R14, RZ, RZ, -0x1b698d8e ;  /* 0xe4967272ff0e7424 */ /* 0x000fe400078e00ff */
[----:B-1----:R-:W-:-:S02]  /*ca80*/  HFMA2 R4, -RZ, RZ, -7252, -57152 ;  /* 0xef15fafaff047431 */ /* 0x002fc400000001ff */
[----:B------:R-:W-:Y:S01]  /*ca90*/  IMAD.MOV.U32 R15, RZ, RZ, -0x64a43f40 ;  /* 0x9b5bc0c0ff0f7424 */ /* 0x000fe200078e00ff */
[----:B------:R1:W-:Y:S01]  /*caa0*/  STL.128 [R1+0xd30], R20 ;  /* 0x000d301401007387 */ /* 0x0003e20000100c00 */
[----:B------:R-:W-:Y:S01]  /*cab0*/  IMAD.MOV.U32 R5, RZ, RZ, -0x4d14a6a7 ;  /* 0xb2eb5959ff057424 */ /* 0x000fe200078e00ff */
[----:B------:R-:W-:Y:S01]  /*cac0*/  MOV R7, 0xfb0bf0f0 ;  /* 0xfb0bf0f000077802 */ /* 0x000fe20000000f00 */
[----:B------:R-:W-:Y:S01]  /*cad0*/  IMAD.MOV.U32 R6, RZ, RZ, -0x7136b8b9 ;  /* 0x8ec94747ff067424 */ /* 0x000fe200078e00ff */
[----:B------:R2:W-:Y:S01]  /*cae0*/  STL.128 [R1+0xd70], R12 ;  /* 0x000d700c01007387 */ /* 0x0005e20000100c00 */
[----:B------:R-:W-:Y:S02]  /*caf0*/  IMAD.MOV.U32 R27, RZ, RZ, -0x5788283 ;  /* 0xfa877d7dff1b7424 */ /* 0x000fe400078e00ff */
[----:B0-----:R-:W-:Y:S02]  /*cb00*/  HFMA2 R10, -RZ, RZ, 511.25, -0.0129547119140625 ;  /* 0x5ffda2a2ff0a7431 */ /* 0x001fe400000001ff */
[----:B------:R-:W-:Y:S01]  /*cb10*/  IMAD.MOV.U32 R8, RZ, RZ, 0x41ecadad ;  /* 0x41ecadadff087424 */ /* 0x000fe200078e00ff */
[----:B------:R0:W-:Y:S01]  /*cb20*/  STL.128 [R1+0xd50], R4 ;  /* 0x000d500401007387 */ /* 0x0001e20000100c00 */
[----:B------:R-:W-:Y:S01]  /*cb30*/  IMAD.MOV.U32 R9, RZ, RZ, -0x4c982b2c ;  /* 0xb367d4d4ff097424 */ /* 0x000fe200078e00ff */
[----:B------:R-:W-:Y:S01]  /*cb40*/  IADD3 R41, PT, PT, R31, 0x10, RZ ;  /* 0x000000101f297810 */ /* 0x000fe20007ffe0ff */
[----:B------:R-:W-:Y:S01]  /*cb50*/  IMAD.MOV.U32 R11, RZ, RZ, 0x45eaafaf ;  /* 0x45eaafafff0b7424 */ /* 0x000fe200078e00ff */
[----:B------:R3:W-:Y:S01]  /*cb60*/  STL.128 [R1+0xd40], R24 ;  /* 0x000d401801007387 */ /* 0x0007e20000100c00 */
[----:B------:R-:W-:-:S02]  /*cb70*/  VIADD R42, R32, 0x3 ;  /* 0x00000003202a7836 */ /* 0x000fc40000000000 */
[----:B------:R-:W-:Y:S02]  /*cb80*/  VIADD R40, R30, 0x10 ;  /* 0x000000101e287836 */ /* 0x000fe40000000000 */
[----:B-1----:R-:W-:Y:S02]  /*cb90*/  HFMA2 R20, -RZ, RZ, 23584, -0.482177734375 ;  /* 0x75c2b7b7ff147431 */ /* 0x002fe400000001ff */
[----:B------:R-:W-:Y:S01]  /*cba0*/  IMAD.MOV.U32 R21, RZ, RZ, -0x1ee30203 ;  /* 0xe11cfdfdff157424 */ /* 0x000fe200078e00ff */
[----:B------:R-:W-:Y:S01]  /*cbb0*/  MOV R23, 0x4c6a2626 ;  /* 0x4c6a262600177802 */ /* 0x000fe20000000f00 */
[----:B------:R-:W-:Y:S02]  /*cbc0*/  IMAD.MOV.U32 R22, RZ, RZ, 0x3dae9393 ;  /* 0x3dae9393ff167424 */ /* 0x000fe400078e00ff */
[----:B--2---:R-:W-:Y:S02]  /*cbd0*/  HFMA2 R14, -RZ, RZ, 6.39453125, 0.01393890380859375 ;  /* 0x46652323ff0e7431 */ /* 0x004fe400000001ff */
[----:B------:R-:W-:Y:S01]  /*cbe0*/  IMAD.MOV.U32 R12, RZ, RZ, 0x80c0404 ;  /* 0x080c0404ff0c7424 */ /* 0x000fe200078e00ff */
[----:B------:R1:W-:Y:S01]  /*cbf0*/  STL.128 [R1+0xd60], R8 ;  /* 0x000d600801007387 */ /* 0x0003e20000100c00 */
[----:B------:R-:W-:Y:S01]  /*cc00*/  IMAD.MOV.U32 R13, RZ, RZ, -0x6aad3839 ;  /* 0x9552c7c7ff0d7424 */ /* 0x000fe200078e00ff */
[----:B0-----:R-:W-:Y:S01]  /*cc10*/  MOV R5, 0x51f4a5a5 ;  /* 0x51f4a5a500057802 */ /* 0x001fe20000000f00 */
[----:B------:R-:W-:Y:S01]  /*cc20*/  IMAD.MOV.U32 R15, RZ, RZ, -0x62a13c3d ;  /* 0x9d5ec3c3ff0f7424 */ /* 0x000fe200078e00ff */
[----:B------:R0:W-:Y:S01]  /*cc30*/  STL.128 [R1+0xd80], R20 ;  /* 0x000d801401007387 */ /* 0x0001e20000100c00 */
[----:B------:R-:W-:-:S02]  /*cc40*/  IMAD.MOV.U32 R4, RZ, RZ, 0x685c3434 ;  /* 0x685c3434ff047424 */ /* 0x000fc400078e00ff */
[----:B---3--:R-:W-:Y:S02]  /*cc50*/  HFMA2 R26, -RZ, RZ, -20512, -32624 ;  /* 0xf502f7f7ff1a7431 */ /* 0x008fe400000001ff */
[----:B------:R-:W-:Y:S01]  /*cc60*/  IMAD.MOV.U32 R6, RZ, RZ, -0x2ecb1a1b ;  /* 0xd134e5e5ff067424 */ /* 0x000fe200078e00ff */
[----:B------:R2:W-:Y:S01]  /*cc70*/  STL.128 [R1+0xdc0], R12 ;  /* 0x000dc00c01007387 */ /* 0x0005e20000100c00 */
[----:B------:R-:W-:Y:S02]  /*cc80*/  IMAD.MOV.U32 R7, RZ, RZ, -0x6f70e0f ;  /* 0xf908f1f1ff077424 */ /* 0x000fe400078e00ff */
[----:B------:R-:W-:Y:S02]  /*cc90*/  IMAD.MOV.U32 R24, RZ, RZ, 0x6c5a3636 ;  /* 0x6c5a3636ff187424 */ /* 0x000fe400078e00ff */
[----:B------:R-:W-:Y:S01]  /*cca0*/  IMAD.MOV.U32 R25, RZ, RZ, 0x7e413f3f ;  /* 0x7e413f3fff197424 */ /* 0x000fe200078e00ff */
[----:B------:R3:W-:Y:S01]  /*ccb0*/  STL.128 [R1+0xda0], R4 ;  /* 0x000da00401007387 */ /* 0x0007e20000100c00 */
[----:B------:R-:W-:-:S02]  /*ccc0*/  IMAD.MOV.U32 R27, RZ, RZ, -0x7cb03334 ;  /* 0x834fccccff1b7424 */ /* 0x000fc400078e00ff */
[----:B-1----:R-:W-:Y:S02]  /*ccd0*/  HFMA2 R8, -RZ, RZ, -841.5, 11144 ;  /* 0xe2937171ff087431 */ /* 0x002fe400000001ff */
[----:B------:R-:W-:Y:S01]  /*cce0*/  IMAD.MOV.U32 R9, RZ, RZ, -0x548c2728 ;  /* 0xab73d8d8ff097424 */ /* 0x000fe200078e00ff */
[----:B------:R-:W-:Y:S01]  /*ccf0*/  MOV R11, 0x2a3f1515 ;  /* 0x2a3f1515000b7802 */ /* 0x000fe20000000f00 */
[----:B------:R-:W-:Y:S01]  /*cd00*/  IMAD.MOV.U32 R10, RZ, RZ, 0x62533131 ;  /* 0x62533131ff0a7424 */ /* 0x000fe200078e00ff */
[----:B0-----:R-:W-:Y:S01]  /*cd10*/  MOV R21, 0x37a19696 ;  /* 0x37a1969600157802 */ /* 0x001fe20000000f00 */
[----:B------:R-:W-:Y:S01]  /*cd20*/  IMAD.MOV.U32 R20, RZ, RZ, 0x30281818 ;  /* 0x30281818ff147424 */ /* 0x000fe200078e00ff */
[----:B------:R0:W-:Y:S01]  /*cd30*/  STL.128 [R1+0xd90], R24 ;  /* 0x000d901801007387 */ /* 0x0001e20000100c00 */
[----:B------:R-:W-:Y:S02]  /*cd40*/  IMAD.MOV.U32 R22, RZ, RZ, 0xa0f0505 ;  /* 0x0a0f0505ff167424 */ /* 0x000fe400078e00ff */
[----:B--2---:R-:W-:-:S02]  /*cd50*/  HFMA2 R15, -RZ, RZ, 255.375, -0.009033203125 ;  /* 0x5bfba0a0ff0f7431 */ /* 0x004fc400000001ff */
        /* <DEDUP_REMOVED lines=8> */
[----:B------:R-:W-:Y:S02]  /*cde0*/  IMAD.MOV.U32 R5, RZ, RZ, 0x4e692727 ;  /* 0x4e692727ff057424 */ /* 0x000fe400078e00ff */
[----:B------:R-:W-:Y:S01]  /*cdf0*/  IMAD.MOV.U32 R7, RZ, RZ, -0x15608a8b ;  /* 0xea9f7575ff077424 */ /* 0x000fe200078e00ff */
[----:B------:R3:W-:Y:S01]  /*ce00*/  STL.128 [R1+0xe10], R12 ;  /* 0x000e100c01007387 */ /* 0x0007e20000100c00 */
[----:B0-----:R-:W-:-:S02]  /*ce10*/  HFMA2 R24, -RZ, RZ, 0.0003683567047119140625, 0.00010722875595092773438 ;  /* 0x0e090707ff187431 */ /* 0x001fc400000001ff */
[----:B------:R-:W-:Y:S01]  /*ce20*/  IMAD.MOV.U32 R25, RZ, RZ, 0x24361212 ;  /* 0x24361212ff197424 */ /* 0x000fe200078e00ff */
[----:B------:R0:W-:Y:S01]  /*ce30*/  STL.128 [R1+0xdf0], R4 ;  /* 0x000df00401007387 */ /* 0x0001e20000100c00 */
[----:B------:R-:W-:Y:S01]  /*ce40*/  IMAD.MOV.U32 R26, RZ, RZ, 0x1b9b8080 ;  /* 0x1b9b8080ff1a7424 */ /* 0x000fe200078e00ff */
[----:B------:R-:W-:Y:S01]  /*ce50*/  MOV R27, 0xdf3de2e2 ;  /* 0xdf3de2e2001b7802 */ /* 0x000fe20000000f00 */
[----:B-1----:R-:W-:Y:S02]  /*ce60*/  HFMA2 R9, -RZ, RZ, 0.00548553466796875, -5.3584575653076171875e-05 ;  /* 0x1d9e8383ff097431 */ /* 0x002fe400000001ff */
[----:B------:R-:W-:Y:S02]  /*ce70*/  IMAD.MOV.U32 R8, RZ, RZ, 0x121b0909 ;  /* 0x121b0909ff087424 */ /* 0x000fe400078e00ff */
[----:B------:R-:W-:Y:S01]  /*ce80*/  IMAD.MOV.U32 R10, RZ, RZ, 0x58742c2c ;  /* 0x58742c2cff0a7424 */ /* 0x000fe200078e00ff */
[----:B--2---:R-:W-:Y:S01]  /*ce90*/  MOV R22, 0xb761d6d6 ;  /* 0xb761d6d600167802 */ /* 0x004fe20000000f00 */
[----:B------:R-:W-:Y:S01]  /*cea0*/  IMAD.MOV.U32 R20, RZ, RZ, -0x5b09adae ;  /* 0xa4f65252ff147424 */ /* 0x000fe200078e00ff */
[----:B------:R1:W-:Y:S01]  /*ceb0*/  STL.128 [R1+0xde0], R24 ;  /* 0x000de01801007387 */ /* 0x0003e20000100c00 */
[----:B------:R-:W-:-:S02]  /*cec0*/  IMAD.MOV.U32 R21, RZ, RZ, 0x764d3b3b ;  /* 0x764d3b3bff157424 */ /* 0x000fc400078e00ff */
[----:B---3--:R-:W-:Y:S02]  /*ced0*/  HFMA2 R13, -RZ, RZ, -0.000321865081787109375, -15.5859375 ;  /* 0x8d46cbcbff0d7431 */ /* 0x008fe400000001ff */
[----:B------:R-:W-:Y:S02]  /*cee0*/  IMAD.MOV.U32 R23, RZ, RZ, 0x7dceb3b3 ;  /* 0x7dceb3b3ff177424 */ /* 0x000fe400078e00ff */
[----:B------:R-:W-:Y:S02]  /*cef0*/  IMAD.MOV.U32 R11, RZ, RZ, 0x342e1a1a ;  /* 0x342e1a1aff0b7424 */ /* 0x000fe400078e00ff */
[----:B0-----:R-:W-:Y:S01]  /*cf00*/  HFMA2 R6, -RZ, RZ, 0, 0 ;  /* 0x00000000ff067431 */ /* 0x001fe200000001ff */
[----:B------:R-:W-:Y:S01]  /*cf10*/  MOV R4, 0xa6f55353 ;  /* 0xa6f5535300047802 */ /* 0x000fe20000000f00 */
[----:B------:R0:W-:Y:S01]  /*cf20*/  STL.128 [R1+0xe20], R20 ;  /* 0x000e201401007387 */ /* 0x0001e20000100c00 */
[----:B------:R-:W-:Y:S02]  /*cf30*/  IMAD.MOV.U32 R5, RZ, RZ, -0x46972e2f ;  /* 0xb968d1d1ff057424 */ /* 0x000fe400078e00ff */
[----:B------:R-:W-:Y:S01]  /*cf40*/  IMAD.MOV.U32 R7, RZ, RZ, -0x3ed31213 ;  /* 0xc12cededff077424 */ /* 0x000fe200078e00ff */
[----:B------:R2:W-:Y:S01]  /*cf50*/  STL.128 [R1+0xe00], R8 ;  /* 0x000e000801007387 */ /* 0x0005e20000100c00 */
[----:B------:R-:W-:-:S02]  /*cf60*/  IMAD.MOV.U32 R12, RZ, RZ, -0x2b419596 ;  /* 0xd4be6a6aff0c7424 */ /* 0x000fc400078e00ff */
[----:B------:R-:W-:Y:S01]  /*cf70*/  IMAD.MOV.U32 R14, RZ, RZ, 0x67d9bebe ;  /* 0x67d9bebeff0e7424 */ /* 0x000fe200078e00ff */
[----:B------:R3:W-:Y:S01]  /*cf80*/  STL.128 [R1+0xe40], R4 ;  /* 0x000e400401007387 */ /* 0x0007e20000100c00 */
[----:B------:R-:W-:Y:S02]  /*cf90*/  IMAD.MOV.U32 R15, RZ, RZ, 0x724b3939 ;  /* 0x724b3939ff0f7424 */ /* 0x000fe400078e00ff */
[----:B-1----:R-:W-:Y:S02]  /*cfa0*/  HFMA2 R25, -RZ, RZ, -335.5, -1009.5 ;  /* 0xdd3ee3e3ff197431 */ /* 0x002fe400000001ff */
[----:B------:R-:W-:Y:S02]  /*cfb0*/  IMAD.MOV.U32 R24, RZ, RZ, 0x527b2929 ;  /* 0x527b2929ff187424 */ /* 0x000fe400078e00ff */
[----:B------:R-:W-:Y:S01]  /*cfc0*/  IMAD.MOV.U32 R26, RZ, RZ, 0x5e712f2f ;  /* 0x5e712f2fff1a7424 */ /* 0x000fe200078e00ff */
[----:B------:R1:W-:Y:S01]  /*cfd0*/  STL.128 [R1+0xe60], R12 ;  /* 0x000e600c01007387 */ /* 0x0003e20000100c00 */
[----:B------:R-:W-:-:S02]  /*cfe0*/  IMAD.MOV.U32 R27, RZ, RZ, 0x13978484 ;  /* 0x13978484ff1b7424 */ /* 0x000fc400078e00ff */
[----:B0-----:R-:W-:Y:S01]  /*cff0*/  HFMA2 R23, -RZ, RZ, -8.070468902587890625e-05, -31.234375 ;  /* 0x854acfcfff177431 */ /* 0x001fe200000001ff */
[----:B------:R-:W-:Y:S01]  /*d000*/  MOV R20, 0x94de4a4a ;  /* 0x94de4a4a00147802 */ /* 0x000fe20000000f00 */
[----:B------:R-:W-:Y:S02]  /*d010*/  IMAD.MOV.U32 R21, RZ, RZ, -0x672bb3b4 ;  /* 0x98d44c4cff157424 */ /* 0x000fe400078e00ff */
[----:B------:R-:W-:Y:S01]  /*d020*/  IMAD.MOV.U32 R22, RZ, RZ, -0x4f17a7a8 ;  /* 0xb0e85858ff167424 */ /* 0x000fe200078e00ff */
[----:B--2---:R-:W-:Y:S01]  /*d030*/  MOV R10, 0x79c8b1b1 ;  /* 0x79c8b1b1000a7802 */ /* 0x004fe20000000f00 */
[----:B------:R-:W-:Y:S01]  /*d040*/  IMAD.MOV.U32 R8, RZ, RZ, 0x40602020 ;  /* 0x40602020ff087424 */ /* 0x000fe200078e00ff */
[----:B------:R0:W-:Y:S01]  /*d050*/  STL.128 [R1+0xe30], R24 ;  /* 0x000e301801007387 */ /* 0x0001e20000100c00 */
[----:B------:R-:W-:Y:S02]  /*d060*/  IMAD.MOV.U32 R9, RZ, RZ, -0x1ce00304 ;  /* 0xe31ffcfcff097424 */ /* 0x000fe400078e00ff */
[----:B---3--:R-:W-:-:S02]  /*d070*/  HFMA2 R5, -RZ, RZ, -0.0033397674560546875, 21.203125 ;  /* 0x9ad74d4dff057431 */ /* 0x008fc400000001ff */
[----:B------:R-:W-:Y:S01]  /*d080*/  IMAD.MOV.U32 R11, RZ, RZ, -0x4912a4a5 ;  /* 0xb6ed5b5bff0b7424 */ /* 0x000fe200078e00ff */
[----:B------:R2:W-:Y:S01]  /*d090*/  STL.128 [R1+0xe70], R20 ;  /* 0x000e701401007387 */ /* 0x0005e20000100c00 */
[----:B------:R-:W-:Y:S02]  /*d0a0*/  IMAD.MOV.U32 R4, RZ, RZ, -0x793abcbd ;  /* 0x86c54343ff047424 */ /* 0x000fe400078e00ff */
[----:B-1----:R-:W-:Y:S02]  /*d0b0*/  HFMA2 R14, -RZ, RZ, 0.022369384765625, -0.007442474365234375 ;  /* 0x25ba9f9fff0e7431 */ /* 0x002fe400000001ff */
[----:B------:R-:W-:Y:S01]  /*d0c0*/  IMAD.MOV.U32 R6, RZ, RZ, 0x66553333 ;  /* 0x66553333ff067424 */ /* 0x000fe200078e00ff */
[----:B------:R1:W-:Y:S01]  /*d0d0*/  STL.128 [R1+0xe50], R8 ;  /* 0x000e500801007387 */ /* 0x0003e20000100c00 */
[----:B------:R-:W-:Y:S02]  /*d0e0*/  IMAD.MOV.U32 R7, RZ, RZ, 0x11948585 ;  /* 0x11948585ff077424 */ /* 0x000fe400078e00ff */
[----:B------:R-:W-:-:S02]  /*d0f0*/  IMAD.MOV.U32 R12, RZ, RZ, -0x5f0fafb0 ;  /* 0xa0f05050ff0c7424 */ /* 0x000fc400078e00ff */
[----:B------:R-:W-:Y:S01]  /*d100*/  IMAD.MOV.U32 R13, RZ, RZ, 0x78443c3c ;  /* 0x78443c3cff0d7424 */ /* 0x000fe200078e00ff */
[----:B------:R3:W-:Y:S01]  /*d110*/  STL.128 [R1+0xe90], R4 ;  /* 0x000e900401007387 */ /* 0x0007e20000100c00 */
[----:B------:R-:W-:Y:S01]  /*d120*/  IMAD.MOV.U32 R15, RZ, RZ, 0x4be3a8a8 ;  /* 0x4be3a8a8ff0f7424 */ /* 0x000fe200078e00ff */
[----:B0-----:R-:W-:Y:S01]  /*d130*/  MOV R26, 0x4fe5aaaa ;  /* 0x4fe5aaaa001a7802 */ /* 0x001fe20000000f00 */
[----:B------:R-:W-:Y:S02]  /*d140*/  IMAD.MOV.U32 R24, RZ, RZ, -0x44942f30 ;  /* 0xbb6bd0d0ff187424 */ /* 0x000fe400078e00ff */
[----:B--2---:R-:W-:Y:S01]  /*d150*/  IMAD.MOV.U32 R20, RZ, RZ, -0x5d0caeaf ;  /* 0xa2f35151ff147424 */ /* 0x004fe200078e00ff */
[----:B------:R-:W-:Y:S01]  /*d160*/  MOV R21, 0x5dfea3a3 ;  /* 0x5dfea3a300157802 */ /* 0x000fe20000000f00 */
[----:B------:R-:W-:Y:S01]  /*d170*/  IMAD.MOV.U32 R22, RZ, RZ, -0x7f3fbfc0 ;  /* 0x80c04040ff167424 */ /* 0x000fe200078e00ff */
[----:B------:R0:W-:Y:S01]  /*d180*/  STL.128 [R1+0xeb0], R12 ;  /* 0x000eb00c01007387 */ /* 0x0001e20000100c00 */
[----:B------:R-:W-:Y:S01]  /*d190*/  IMAD.MOV.U32 R23, RZ, RZ, 0x58a8f8f ;  /* 0x058a8f8fff177424 */ /* 0x000fe200078e00ff */
[----:B-1----:R-:W-:Y:S01]  /*d1a0*/  MOV R8, 0x8acf4545 ;  /* 0x8acf454500087802 */ /* 0x002fe20000000f00 */
[----:B------:R-:W-:Y:S01]  /*d1b0*/  IMAD.MOV.U32 R9, RZ, RZ, -0x16ef0607 ;  /* 0xe910f9f9ff097424 */ /* 0x000fe200078e00ff */
[----:B------:R-:W-:Y:S01]  /*d1c0*/  MOV R11, 0xfe817f7f ;  /* 0xfe817f7f000b7802 */ /* 0x000fe20000000f00 */
[----:B------:R-:W-:Y:S01]  /*d1d0*/  IMAD.MOV.U32 R10, RZ, RZ, 0x4060202 ;  /* 0x04060202ff0a7424 */ /* 0x000fe200078e00ff */
[----:B------:R1:W-:Y:S01]  /*d1e0*/  STL.128 [R1+0xec0], R20 ;  /* 0x000ec01401007387 */ /* 0x0003e20000100c00 */
[----:B------:R-:W-:-:S02]  /*d1f0*/  IMAD.MOV.U32 R25, RZ, RZ, -0x3ad51011 ;  /* 0xc52aefefff197424 */ /* 0x000fc400078e00ff */
[----:B---3--:R-:W-:Y:S02]  /*d200*/  HFMA2 R6, -RZ, RZ, -0.11651611328125, -219.25 ;  /* 0xaf75dadaff067431 */ /* 0x008fe400000001ff */
[----:B------:R-:W-:Y:S01]  /*d210*/  IMAD.MOV.U32 R4, RZ, RZ, 0x63dfbcbc ;  /* 0x63dfbcbcff047424 */ /* 0x000fe200078e00ff */
[----:B------:R2:W-:Y:S01]  /*d220*/  STL.128 [R1+0xea0], R8 ;  /* 0x000ea00801007387 */ /* 0x0005e20000100c00 */
[----:B------:R-:W-:Y:S02]  /*d230*/  IMAD.MOV.U32 R5, RZ, RZ, 0x77c1b6b6 ;  /* 0x77c1b6b6ff057424 */ /* 0x000fe400078e00ff */
[----:B------:R-:W-:Y:S02]  /*d240*/  IMAD.MOV.U32 R7, RZ, RZ, 0x42632121 ;  /* 0x42632121ff077424 */ /* 0x000fe400078e00ff */
[----:B------:R-:W-:Y:S02]  /*d250*/  IMAD.MOV.U32 R27, RZ, RZ, -0x12e90405 ;  /* 0xed16fbfbff1b7424 */ /* 0x000fe400078e00ff */
[----:B0-----:R-:W-:-:S02]  /*d260*/  HFMA2 R12, -RZ, RZ, -1.97887420654296875e-05, -23.203125 ;  /* 0x814ccdcdff0c7431 */ /* 0x001fc400000001ff */
[----:B------:R-:W-:Y:S01]  /*d270*/  IMAD.MOV.U32 R13, RZ, RZ, 0x18140c0c ;  /* 0x18140c0cff0d7424 */ /* 0x000fe200078e00ff */
[----:B------:R-:W-:Y:S01]  /*d280*/  MOV R15, 0xc32fecec ;  /* 0xc32fecec000f7802 */ /* 0x000fe20000000f00 */
[----:B------:R-:W-:Y:S01]  /*d290*/  IMAD.MOV.U32 R14, RZ, RZ, 0x26351313 ;  /* 0x26351313ff0e7424 */ /* 0x000fe200078e00ff */
[----:B------:R0:W-:Y:S01]  /*d2a0*/  STL.128 [R1+0xee0], R4 ;  /* 0x000ee00401007387 */ /* 0x0001e20000100c00 */
[----:B-1----:R-:W-:Y:S02]  /*d2b0*/  HFMA2 R22, -RZ, RZ, -0.000146389007568359375, 4.265625 ;  /* 0x88cc4444ff167431 */ /* 0x002fe400000001ff */
        /* <DEDUP_REMOVED lines=8> */
[----:B------:R-:W-:-:S03]  /*d340*/  IMAD.MOV.U32 R23, RZ, RZ, 0x2e391717 ;  /* 0x2e391717ff177424 */ /* 0x000fc600078e00ff */
[----:B------:R3:W-:Y:S01]  /*d350*/  STL.128 [R1+0xef0], R8 ;  /* 0x000ef00801007387 */ /* 0x0007e20000100c00 */
[----:B0-----:R-:W-:Y:S02]  /*d360*/  HFMA2 R4, -RZ, RZ, -9.34375, 1124 ;  /* 0xc8ac6464ff047431 */ /* 0x001fe400000001ff */
[----:B------:R-:W-:Y:S01]  /*d370*/  IMAD.MOV.U32 R5, RZ, RZ, -0x4518a2a3 ;  /* 0xbae75d5dff057424 */ /* 0x000fe200078e00ff */
[----:B------:R-:W-:Y:S01]  /*d380*/  MOV R7, 0xe6957373 ;  /* 0xe695737300077802 */ /* 0x000fe20000000f00 */
[----:B------:R0:W-:Y:S01]  /*d390*/  STL.128 [R1+0xf10], R20 ;  /* 0x000f101401007387 */ /* 0x0001e20000100c00 */
[----:B-1----:R-:W-:Y:S01]  /*d3a0*/  IMAD.MOV.U32 R12, RZ, RZ, 0x44662222 ;  /* 0x44662222ff0c7424 */ /* 0x002fe200078e00ff */
[----:B------:R-:W-:Y:S01]  /*d3b0*/  MOV R13, 0x547e2a2a ;  /* 0x547e2a2a000d7802 */ /* 0x000fe20000000f00 */
[----:B------:R-:W-:Y:S02]  /*d3c0*/  IMAD.MOV.U32 R14, RZ, RZ, 0x3bab9090 ;  /* 0x3bab9090ff0e7424 */ /* 0x000fe400078e00ff */
[----:B--2---:R-:W-:-:S02]  /*d3d0*/  HFMA2 R24, -RZ, RZ, 1.9189453125, -0.00080204010009765625 ;  /* 0x3fad9292ff187431 */ /* 0x004fc400000001ff */
[----:B------:R-:W-:Y:S01]  /*d3e0*/  IMAD.MOV.U32 R15, RZ, RZ, 0xb838888 ;  /* 0x0b838888ff0f7424 */ /* 0x000fe200078e00ff */
[----:B------:R-:W-:Y:S01]  /*d3f0*/  MOV R27, 0xf104f5f5 ;  /* 0xf104f5f5001b7802 */ /* 0x000fe20000000f00 */
[----:B------:R-:W-:Y:S02]  /*d400*/  IMAD.MOV.U32 R6, RZ, RZ, 0x322b1919 ;  /* 0x322b1919ff067424 */ /* 0x000fe400078e00ff */
[----:B------:R-:W-:Y:S01]  /*d410*/  IMAD.MOV.U32 R25, RZ, RZ, 0x21bc9d9d ;  /* 0x21bc9d9dff197424 */ /* 0x000fe200078e00ff */
[----:B------:R1:W-:Y:S01]  /*d420*/  STL.128 [R1+0xf50], R12 ;  /* 0x000f500c01007387 */ /* 0x0003e20000100c00 */
[----:B------:R-:W-:Y:S02]  /*d430*/  IMAD.MOV.U32 R26, RZ, RZ, 0x70483838 ;  /* 0x70483838ff1a7424 */ /* 0x000fe400078e00ff */
[----:B---3--:R-:W-:Y:S02]  /*d440*/  HFMA2 R10, -RZ, RZ, -0.006656646728515625, 29.234375 ;  /* 0x9ed14f4fff0a7431 */ /* 0x008fe400000001ff */
[----:B------:R-:W-:Y:S01]  /*d450*/  IMAD.MOV.U32 R8, RZ, RZ, -0x3f5f9fa0 ;  /* 0xc0a06060ff087424 */ /* 0x000fe200078e00ff */
[----:B------:R2:W-:Y:S01]  /*d460*/  STL.128 [R1+0xf30], R4 ;  /* 0x000f300401007387 */ /* 0x0005e20000100c00 */
[----:B------:R-:W-:-:S02]  /*d470*/  IMAD.MOV.U32 R9, RZ, RZ, 0x19988181 ;  /* 0x19988181ff097424 */ /* 0x000fc400078e00ff */
[----:B0-----:R-:W-:Y:S02]  /*d480*/  HFMA2 R20, -RZ, RZ, -0.000292301177978515625, 6.2734375 ;  /* 0x8cca4646ff147431 */ /* 0x001fe400000001ff */
[----:B------:R-:W-:Y:S01]  /*d490*/  IMAD.MOV.U32 R11, RZ, RZ, -0x5c802324 ;  /* 0xa37fdcdcff0b7424 */ /* 0x000fe200078e00ff */
[----:B------:R-:W-:Y:S01]  /*d4a0*/  MOV R23, 0x283c1414 ;  /* 0x283c141400177802 */ /* 0x000fe20000000f00 */
[----:B------:R-:W-:Y:S01]  /*d4b0*/  IMAD.MOV.U32 R21, RZ, RZ, -0x38d61112 ;  /* 0xc729eeeeff157424 */ /* 0x000fe200078e00ff */
[----:B------:R0:W-:Y:S01]  /*d4c0*/  STL.128 [R1+0xed0], R24 ;  /* 0x000ed01801007387 */ /* 0x0001e20000100c00 */
[----:B------:R-:W-:-:S03]  /*d4d0*/  IMAD.MOV.U32 R22, RZ, RZ, 0x6bd3b8b8 ;  /* 0x6bd3b8b8ff167424 */ /* 0x000fc600078e00ff */
[----:B------:R3:W-:Y:S01]  /*d4e0*/  STL.128 [R1+0xf40], R8 ;  /* 0x000f400801007387 */ /* 0x0007e20000100c00 */
[----:B-1----:R-:W-:Y:S02]  /*d4f0*/  HFMA2 R14, -RZ, RZ, 3.966796875, -0.072998046875 ;  /* 0x43efacacff0e7431 */ /* 0x002fe400000001ff */
[----:B------:R-:W-:Y:S01]  /*d500*/  IMAD.MOV.U32 R12, RZ, RZ, -0x60a23d3e ;  /* 0x9f5dc2c2ff0c7424 */ /* 0x000fe200078e00ff */
[----:B------:R1:W-:Y:S01]  /*d510*/  STL.128 [R1+0xf60], R20 ;  /* 0x000f601401007387 */ /* 0x0003e20000100c00 */
[----:B------:R-:W-:Y:S01]  /*d520*/  IMAD.MOV.U32 R13, RZ, RZ, -0x42912c2d ;  /* 0xbd6ed3d3ff0d7424 */ /* 0x000fe200078e00ff */
[----:B--2---:R-:W-:Y:S01]  /*d530*/  MOV R5, 0x64563232 ;  /* 0x6456323200057802 */ /* 0x004fe20000000f00 */
[----:B------:R-:W-:Y:S02]  /*d540*/  IMAD.MOV.U32 R4, RZ, RZ, -0x24c41f20 ;  /* 0xdb3be0e0ff047424 */ /* 0x000fe400078e00ff */
[----:B------:R-:W-:Y:S02]  /*d550*/  IMAD.MOV.U32 R6, RZ, RZ, 0x744e3a3a ;  /* 0x744e3a3aff067424 */ /* 0x000fe400078e00ff */
[----:B------:R-:W-:Y:S01]  /*d560*/  IMAD.MOV.U32 R7, RZ, RZ, 0x141e0a0a ;  /* 0x141e0a0aff077424 */ /* 0x000fe200078e00ff */
[----:B0-----:R-:W-:Y:S01]  /*d570*/  MOV R25, 0x55f2a7a7 ;  /* 0x55f2a7a700197802 */ /* 0x001fe20000000f00 */
[----:B------:R-:W-:-:S02]  /*d580*/  IMAD.MOV.U32 R15, RZ, RZ, -0x3b599d9e ;  /* 0xc4a66262ff0f7424 */ /* 0x000fc400078e00ff */
[----:B------:R-:W-:Y:S02]  /*d590*/  IMAD.MOV.U32 R24, RZ, RZ, -0x6ca83b3c ;  /* 0x9357c4c4ff187424 */ /* 0x000fe400078e00ff */
[----:B---3--:R-:W-:Y:S02]  /*d5a0*/  HFMA2 R8, -RZ, RZ, -0.000836849212646484375, 10.5703125 ;  /* 0x92db4949ff087431 */ /* 0x008fe400000001ff */
[----:B------:R-:W-:Y:S01]  /*d5b0*/  IMAD.MOV.U32 R26, RZ, RZ, -0x37d8182 ;  /* 0xfc827e7eff1a7424 */ /* 0x000fe200078e00ff */
[----:B------:R-:W-:Y:S01]  /*d5c0*/  MOV R11, 0xb8e45c5c ;  /* 0xb8e45c5c000b7802 */ /* 0x000fe20000000f00 */
        /* <DEDUP_REMOVED lines=8> */
[----:B------:R-:W-:Y:S01]  /*d650*/  IMAD.MOV.U32 R10, RZ, RZ, 0x486c2424 ;  /* 0x486c2424ff0a7424 */ /* 0x000fe200078e00ff */
[----:B------:R2:W-:Y:S04]  /*d660*/  STL.128 [R1+0xfb0], R20 ;  /* 0x000fb01401007387 */ /* 0x0005e80000100c00 */
[----:B------:R3:W-:Y:S01]  /*d670*/  STL.128 [R1+0xf20], R24 ;  /* 0x000f201801007387 */ /* 0x0007e20000100c00 */
[----:B0-----:R-:W-:-:S03]  /*d680*/  HFMA2 R6, -RZ, RZ, -0.00470733642578125, 25.21875 ;  /* 0x9cd24e4eff067431 */ /* 0x001fc600000001ff */
[----:B------:R0:W-:Y:S01]  /*d690*/  STL.128 [R1+0xf90], R8 ;  /* 0x000f900801007387 */ /* 0x0001e20000100c00 */
[----:B------:R-:W-:Y:S02]  /*d6a0*/  IMAD.MOV.U32 R4, RZ, RZ, 0x18c8d8d ;  /* 0x018c8d8dff047424 */ /* 0x000fe400078e00ff */
[----:B-1----:R-:W-:Y:S02]  /*d6b0*/  HFMA2 R12, -RZ, RZ, -13.3671875, 1381 ;  /* 0xcaaf6565ff0c7431 */ /* 0x002fe400000001ff */
[----:B------:R-:W-:Y:S01]  /*d6c0*/  IMAD.MOV.U32 R5, RZ, RZ, -0x4e9b2a2b ;  /* 0xb164d5d5ff057424 */ /* 0x000fe200078e00ff */
[----:B------:R-:W-:Y:S01]  /*d6d0*/  MOV R15, 0x10180808 ;  /* 0x10180808000f7802 */ /* 0x000fe20000000f00 */
[----:B------:R-:W-:Y:S02]  /*d6e0*/  IMAD.MOV.U32 R7, RZ, RZ, 0x49e0a9a9 ;  /* 0x49e0a9a9ff077424 */ /* 0x000fe400078e00ff */
[----:B--2---:R-:W-:Y:S02]  /*d6f0*/  HFMA2 R22, -RZ, RZ, 12.8671875, 0.0200958251953125 ;  /* 0x4a6f2525ff167431 */ /* 0x004fe400000001ff */
[----:B------:R-:W-:-:S02]  /*d700*/  IMAD.MOV.U32 R13, RZ, RZ, -0xb718586 ;  /* 0xf48e7a7aff0d7424 */ /* 0x000fc400078e00ff */
[----:B------:R-:W-:Y:S02]  /*d710*/  IMAD.MOV.U32 R14, RZ, RZ, 0x47e9aeae ;  /* 0x47e9aeaeff0e7424 */ /* 0x000fe400078e00ff */
[----:B---3--:R-:W-:Y:S02]  /*d720*/  HFMA2 R26, -RZ, RZ, 0.00149250030517578125, 0.00021493434906005859375 ;  /* 0x161d0b0bff1a7431 */ /* 0x008fe400000001ff */
        /* <DEDUP_REMOVED lines=8> */
[----:B------:R-:W-:Y:S02]  /*d7b0*/  IMAD.MOV.U32 R23, RZ, RZ, 0x5c722e2e ;  /* 0x5c722e2eff177424 */ /* 0x000fe400078e00ff */
[----:B------:R-:W-:Y:S01]  /*d7c0*/  IMAD.MOV.U32 R24, RZ, RZ, -0x58862122 ;  /* 0xa779dedeff187424 */ /* 0x000fe200078e00ff */
[----:B------:R2:W-:Y:S01]  /*d7d0*/  STL.128 [R1+0xfe0], R8 ;  /* 0x000fe00801007387 */ /* 0x0005e20000100c00 */
[----:B------:R-:W-:Y:S02]  /*d7e0*/  IMAD.MOV.U32 R25, RZ, RZ, -0x431da1a2 ;  /* 0xbce25e5eff197424 */ /* 0x000fe400078e00ff */
[----:B------:R-:W-:Y:S01]  /*d7f0*/  IMAD.MOV.U32 R27, RZ, RZ, -0x52892425 ;  /* 0xad76dbdbff1b7424 */ /* 0x000fe200078e00ff */
[----:B------:R3:W-:Y:S01]  /*d800*/  STL.128 [R1+0x1000], R20 ;  /* 0x0010001401007387 */ /* 0x0007e20000100c00 */
[----:B-1----:R-:W-:Y:S02]  /*d810*/  HFMA2 R4, -RZ, RZ, -14.2734375, -2512 ;  /* 0xcb23e8e8ff047431 */ /* 0x002fe400000001ff */
[----:B------:R-:W-:Y:S01]  /*d820*/  IMAD.MOV.U32 R5, RZ, RZ, -0x5e832223 ;  /* 0xa17cddddff057424 */ /* 0x000fe200078e00ff */
[----:B------:R-:W-:Y:S01]  /*d830*/  MOV R7, 0x3e211f1f ;  /* 0x3e211f1f00077802 */ /* 0x000fe20000000f00 */
[----:B------:R1:W-:Y:S01]  /*d840*/  STL.128 [R1+0xf70], R24 ;  /* 0x000f701801007387 */ /* 0x0003e20000100c00 */
[----:B------:R-:W-:Y:S01]  /*d850*/  IMAD.MOV.U32 R6, RZ, RZ, -0x17638b8c ;  /* 0xe89c7474ff067424 */ /* 0x000fe200078e00ff */
[----:B0-----:R-:W-:Y:S01]  /*d860*/  MOV R13, 0x7c423e3e ;  /* 0x7c423e3e000d7802 */ /* 0x001fe20000000f00 */
[----:B------:R-:W-:-:S02]  /*d870*/  IMAD.MOV.U32 R12, RZ, RZ, -0x1f6f8f90 ;  /* 0xe0907070ff0c7424 */ /* 0x000fc400078e00ff */
[----:B------:R-:W-:Y:S01]  /*d880*/  IMAD.MOV.U32 R14, RZ, RZ, 0x71c4b5b5 ;  /* 0x71c4b5b5ff0e7424 */ /* 0x000fe200078e00ff */
[----:B------:R0:W-:Y:S01]  /*d890*/  STL.128 [R1+0x1020], R4 ;  /* 0x0010200401007387 */ /* 0x0001e20000100c00 */
[----:B------:R-:W-:Y:S02]  /*d8a0*/  IMAD.MOV.U32 R15, RZ, RZ, -0x3355999a ;  /* 0xccaa6666ff0f7424 */ /* 0x000fe400078e00ff */
[----:B--2---:R-:W-:Y:S02]  /*d8b0*/  HFMA2 R10, -RZ, RZ, 0.000337123870849609375, -0.00023019313812255859375 ;  /* 0x0d868b8bff0a7431 */ /* 0x004fe400000001ff */
[----:B------:R-:W-:Y:S02]  /*d8c0*/  IMAD.MOV.U32 R8, RZ, RZ, -0x6922b4b5 ;  /* 0x96dd4b4bff087424 */ /* 0x000fe400078e00ff */
[----:B------:R-:W-:Y:S02]  /*d8d0*/  IMAD.MOV.U32 R9, RZ, RZ, 0x61dcbdbd ;  /* 0x61dcbdbdff097424 */ /* 0x000fe400078e00ff */
[----:B---3--:R-:W-:-:S02]  /*d8e0*/  HFMA2 R20, -RZ, RZ, -0.000591278076171875, 8.5625 ;  /* 0x90d84848ff147431 */ /* 0x008fc400000001ff */
[----:B------:R-:W-:Y:S01]  /*d8f0*/  IMAD.MOV.U32 R11, RZ, RZ, 0xf858a8a ;  /* 0x0f858a8aff0b7424 */ /* 0x000fe200078e00ff */
[----:B------:R-:W-:Y:S01]  /*d900*/  MOV R23, 0x1c120e0e ;  /* 0x1c120e0e00177802 */ /* 0x000fe20000000f00 */
[----:B------:R-:W-:Y:S02]  /*d910*/  IMAD.MOV.U32 R21, RZ, RZ, 0x6050303 ;  /* 0x06050303ff157424 */ /* 0x000fe400078e00ff */
[----:B-1----:R-:W-:Y:S02]  /*d920*/  HFMA2 R24, -RZ, RZ, -83.125, -2023 ;  /* 0xd532e7e7ff187431 */ /* 0x002fe400000001ff */
        /* <DEDUP_REMOVED lines=9> */
[----:B------:R-:W-:Y:S01]  /*d9c0*/  IMAD.MOV.U32 R7, RZ, RZ, 0x27b99e9e ;  /* 0x27b99e9eff077424 */ /* 0x000fe200078e00ff */
[----:B------:R2:W-:Y:S04]  /*d9d0*/  STL.128 [R1+0x1050], R20 ;  /* 0x0010501401007387 */ /* 0x0005e80000100c00 */
[----:B------:R3:W-:Y:S01]  /*d9e0*/  STL.128 [R1+0xfc0], R24 ;  /* 0x000fc01801007387 */ /* 0x0007e20000100c00 */
[----:B-1----:R-:W-:Y:S02]  /*d9f0*/  HFMA2 R14, -RZ, RZ, 0.00011497735977172851562, -0.000400066375732421875 ;  /* 0x07898e8eff0e7431 */ /* 0x002fe400000001ff */
[----:B------:R-:W-:Y:S01]  /*da00*/  IMAD.MOV.U32 R12, RZ, RZ, -0x2d449697 ;  /* 0xd2bb6969ff0c7424 */ /* 0x000fe200078e00ff */
[----:B------:R1:W-:Y:S01]  /*da10*/  STL.128 [R1+0x1070], R4 ;  /* 0x0010700401007387 */ /* 0x0003e20000100c00 */
[----:B------:R-:W-:-:S02]  /*da20*/  IMAD.MOV.U32 R13, RZ, RZ, -0x568f2627 ;  /* 0xa970d9d9ff0d7424 */ /* 0x000fc400078e00ff */
[----:B0-----:R-:W-:Y:S02]  /*da30*/  HFMA2 R8, -RZ, RZ, -167, -752.5 ;  /* 0xd938e1e1ff087431 */ /* 0x001fe400000001ff */
[----:B------:R-:W-:Y:S01]  /*da40*/  IMAD.MOV.U32 R15, RZ, RZ, 0x33a79494 ;  /* 0x33a79494ff0f7424 */ /* 0x000fe200078e00ff */
[----:B------:R-:W-:Y:S01]  /*da50*/  MOV R11, 0x22331111 ;  /* 0x22331111000b7802 */ /* 0x000fe20000000f00 */
[----:B------:R-:W-:Y:S01]  /*da60*/  IMAD.MOV.U32 R9, RZ, RZ, -0x14ec0708 ;  /* 0xeb13f8f8ff097424 */ /* 0x000fe200078e00ff */
[----:B--2---:R-:W-:Y:S01]  /*da70*/  MOV R21, 0x3c221e1e ;  /* 0x3c221e1e00157802 */ /* 0x004fe20000000f00 */
[----:B------:R-:W-:Y:S01]  /*da80*/  IMAD.MOV.U32 R20, RZ, RZ, 0x2db69b9b ;  /* 0x2db69b9bff147424 */ /* 0x000fe200078e00ff */
[----:B------:R0:W-:Y:S01]  /*da90*/  STL.128 [R1+0x1090], R12 ;  /* 0x0010900c01007387 */ /* 0x0001e20000100c00 */
[----:B------:R-:W-:Y:S01]  /*daa0*/  IMAD.MOV.U32 R22, RZ, RZ, 0x15928787 ;  /* 0x15928787ff167424 */ /* 0x000fe200078e00ff */
[----:B---3--:R-:W-:Y:S01]  /*dab0*/  MOV R25, 0x57f1a6a6 ;  /* 0x57f1a6a600197802 */ /* 0x008fe20000000f00 */
[----:B------:R-:W-:-:S02]  /*dac0*/  IMAD.MOV.U32 R23, RZ, RZ, -0x36df1617 ;  /* 0xc920e9e9ff177424 */ /* 0x000fc400078e00ff */
[----:B------:R-:W-:Y:S02]  /*dad0*/  IMAD.MOV.U32 R24, RZ, RZ, 0x38241c1c ;  /* 0x38241c1cff187424 */ /* 0x000fe400078e00ff */
[----:B------:R-:W-:Y:S01]  /*dae0*/  IMAD.MOV.U32 R26, RZ, RZ, 0x73c7b4b4 ;  /* 0x73c7b4b4ff1a7424 */ /* 0x000fe200078e00ff */
[----:B------:R2:W-:Y:S01]  /*daf0*/  STL.128 [R1+0x10a0], R20 ;  /* 0x0010a01401007387 */ /* 0x0005e20000100c00 */
[----:B------:R-:W-:Y:S02]  /*db00*/  IMAD.MOV.U32 R27, RZ, RZ, -0x68ae393a ;  /* 0x9751c6c6ff1b7424 */ /* 0x000fe400078e00ff */
[----:B-1----:R-:W-:Y:S02]  /*db10*/  HFMA2 R6, -RZ, RZ, 0.0001678466796875, -0.00016891956329345703125 ;  /* 0x09808989ff067431 */ /* 0x002fe400000001ff */
[----:B------:R-:W-:Y:S02]  /*db20*/  IMAD.MOV.U32 R10, RZ, RZ, 0x2bb39898 ;  /* 0x2bb39898ff0a7424 */ /* 0x000fe400078e00ff */
[----:B------:R-:W-:Y:S01]  /*db30*/  IMAD.MOV.U32 R4, RZ, RZ, 0x38f8c8c ;  /* 0x038f8c8cff047424 */ /* 0x000fe200078e00ff */
[----:B------:R1:W-:Y:S01]  /*db40*/  STL.128 [R1+0x1010], R24 ;  /* 0x0010101801007387 */ /* 0x0003e20000100c00 */
[----:B------:R-:W-:-:S02]  /*db50*/  IMAD.MOV.U32 R5, RZ, RZ, 0x59f8a1a1 ;  /* 0x59f8a1a1ff057424 */ /* 0x000fc400078e00ff */
[----:B0-----:R-:W-:Y:S02]  /*db60*/  HFMA2 R12, -RZ, RZ, -4.2140483856201171875e-05, 2.626953125 ;  /* 0x82c34141ff0c7431 */ /* 0x001fe400000001ff */
[----:B------:R-:W-:Y:S01]  /*db70*/  IMAD.MOV.U32 R7, RZ, RZ, 0x1a170d0d ;  /* 0x1a170d0dff077424 */ /* 0x000fe200078e00ff */
[----:B------:R0:W-:Y:S01]  /*db80*/  STL.128 [R1+0x1080], R8 ;  /* 0x0010800801007387 */ /* 0x0001e20000100c00 */
[----:B------:R-:W-:Y:S01]  /*db90*/  IMAD.MOV.U32 R13, RZ, RZ, 0x29b09999 ;  /* 0x29b09999ff0d7424 */ /* 0x000fe200078e00ff */
[----:B------:R-:W-:Y:S01]  /*dba0*/  MOV R15, 0x1e110f0f ;  /* 0x1e110f0f000f7802 */ /* 0x000fe20000000f00 */
[----:B------:R-:W-:Y:S01]  /*dbb0*/  IMAD.MOV.U32 R14, RZ, RZ, 0x5a772d2d ;  /* 0x5a772d2dff0e7424 */ /* 0x000fe200078e00ff */
[----:B------:R-:W-:Y:S01]  /*dbc0*/  STL.128 [R1+0x10c0], R4 ;  /* 0x0010c00401007387 */ /* 0x000fe20000100c00 */
[----:B--2---:R-:W-:Y:S02]  /*dbd0*/  HFMA2 R22, -RZ, RZ, 5976, -0.96630859375 ;  /* 0x6dd6bbbbff167431 */ /* 0x004fe400000001ff */
[----:B------:R-:W-:Y:S01]  /*dbe0*/  IMAD.MOV.U32 R20, RZ, RZ, 0x7bcbb0b0 ;  /* 0x7bcbb0b0ff147424 */ /* 0x000fe200078e00ff */
[----:B------:R-:W-:Y:S01]  /*dbf0*/  STL.128 [R1+0x10e0], R12 ;  /* 0x0010e00c01007387 */ /* 0x000fe20000100c00 */
[----:B------:R-:W-:-:S02]  /*dc00*/  IMAD.MOV.U32 R21, RZ, RZ, -0x5703abac ;  /* 0xa8fc5454ff157424 */ /* 0x000fc400078e00ff */
[----:B------:R-:W-:Y:S02]  /*dc10*/  IMAD.MOV.U32 R23, RZ, RZ, 0x2c3a1616 ;  /* 0x2c3a1616ff177424 */ /* 0x000fe400078e00ff */
[----:B-1----:R-:W-:Y:S02]  /*dc20*/  HFMA2 R26, -RZ, RZ, -0.10894775390625, 117.4375 ;  /* 0xaef95757ff1a7431 */ /* 0x002fe400000001ff */
[----:B------:R-:W-:Y:S02]  /*dc30*/  IMAD.MOV.U32 R24, RZ, RZ, -0x3d5c9e9f ;  /* 0xc2a36161ff187424 */ /* 0x000fe400078e00ff */
[----:B------:R-:W-:Y:S01]  /*dc40*/  IMAD.MOV.U32 R25, RZ, RZ, 0x6a5f3535 ;  /* 0x6a5f3535ff197424 */ /* 0x000fe200078e00ff */
[----:B0-----:R-:W-:Y:S01]  /*dc50*/  MOV R9, 0xd731e6e6 ;  /* 0xd731e6e600097802 */ /* 0x001fe20000000f00 */
[----:B------:R-:W-:Y:S01]  /*dc60*/  IMAD.MOV.U32 R8, RZ, RZ, 0x65dabfbf ;  /* 0x65dabfbfff087424 */ /* 0x000fe200078e00ff */
[----:B------:R-:W-:Y:S01]  /*dc70*/  STL.128 [R1+0x10f0], R20 ;  /* 0x0010f01401007387 */ /* 0x000fe20000100c00 */
[----:B------:R-:W-:-:S02]  /*dc80*/  IMAD.MOV.U32 R10, RZ, RZ, -0x7b39bdbe ;  /* 0x84c64242ff0a7424 */ /* 0x000fc400078e00ff */
[----:B------:R-:W-:Y:S02]  /*dc90*/  IMAD.MOV.U32 R11, RZ, RZ, -0x2f479798 ;  /* 0xd0b86868ff0b7424 */ /* 0x000fe400078e00ff */
[----:B------:R-:W-:-:S03]  /*dca0*/  IMAD.MOV.U32 R27, RZ, RZ, 0x69d0b9b9 ;  /* 0x69d0b9b9ff1b7424 */ /* 0x000fc600078e00ff */
[----:B------:R-:W-:Y:S04]  /*dcb0*/  STL.128 [R1+0x10d0], R8 ;  /* 0x0010d00801007387 */ /* 0x000fe80000100c00 */
[----:B------:R0:W-:Y:S02]  /*dcc0*/  STL.128 [R1+0x1060], R24 ;  /* 0x0010601801007387 */ /* 0x0001e40000100c00 */
[----:B0-----:R-:W-:Y:S02]  /*dcd0*/  HFMA2 R24, -RZ, RZ, -0.00011116266250610351562, -27.21875 ;  /* 0x8749ceceff187431 */ /* 0x001fe400000001ff */
[----:B------:R-:W-:Y:S01]  /*dce0*/  IMAD.MOV.U32 R25, RZ, RZ, -0x5500aaab ;  /* 0xaaff5555ff197424 */ /* 0x000fe200078e00ff */
[----:B------:R-:W-:Y:S01]  /*dcf0*/  MOV R27, 0xa57adfdf ;  /* 0xa57adfdf001b7802 */ /* 0x000fe20000000f00 */
[----:B------:R-:W-:-:S05]  /*dd00*/  IMAD.MOV.U32 R26, RZ, RZ, 0x50782828 ;  /* 0x50782828ff1a7424 */ /* 0x000fca00078e00ff */
[----:B------:R0:W-:Y:S02]  /*dd10*/  STL.128 [R1+0x10b0], R24 ;  /* 0x0010b01801007387 */ /* 0x0001e40000100c00 */
[C---:B0-----:R-:W-:Y:S02]  /*dd20*/  VIADD R25, R3.reuse, 0x500 ;  /* 0x0000050003197836 */ /* 0x041fe40000000000 */
[----:B------:R-:W-:-:S03]  /*dd30*/  VIADD R27, R3, 0x900 ;  /* 0x00000900031b7836 */ /* 0x000fc60000000000 */
[C---:B------:R-:W-:Y:S02]  /*dd40*/  LEA R3, R0.reuse, R25, 0x18 ;  /* 0x0000001900037211 */ /* 0x040fe400078ec0ff */
[----:B------:R-:W-:-:S03]  /*dd50*/  LEA R0, R0, R27, 0x18 ;  /* 0x0000001b00007211 */ /* 0x000fc600078ec0ff */
[----:B------:R-:W-:Y:S01]  /*dd60*/  VIADD R39, R3, 0x10 ;  /* 0x0000001003277836 */ /* 0x000fe20000000000 */
[----:B------:R-:W-:-:S07]  /*dd70*/  IADD3 R38, PT, PT, R0, 0x10, RZ ;  /* 0x0000001000267810 */ /* 0x000fce0007ffe0ff */
.L_x_33:
[----:B------:R-:W2:Y:S04]  /*dd80*/  LDL.64 R18, [R2] ;  /* 0x0000000002127983 */ /* 0x000ea80000100a00 */
[----:B------:R-:W3:Y:S04]  /*dd90*/  LDL.128 R8, [R33+-0x10] ;  /* 0xfffff00021087983 */ /* 0x000ee80000100c00 */
[----:B------:R-:W4:Y:S04]  /*dda0*/  LDL.128 R12, [R34+-0x10] ;  /* 0xfffff000220c7983 */ /* 0x000f280000100c00 */
[----:B------:R-:W5:Y:S04]  /*ddb0*/  LDL.128 R20, [R35+-0x10] ;  /* 0xfffff00023147983 */ /* 0x000f680000100c00 */
[----:B------:R-:W5:Y:S01]  /*ddc0*/  LDL.128 R24, [R36+-0x10] ;  /* 0xfffff00024187983 */ /* 0x000f620000100c00 */
[----:B--2---:R-:W-:-:S02]  /*ddd0*/  PRMT R7, R18, 0x7770, RZ ;  /* 0x0000777012077816 */ /* 0x004fc400000000ff */
[----:B------:R-:W-:-:S03]  /*dde0*/  PRMT R5, R18, 0x7771, RZ ;  /* 0x0000777112057816 */ /* 0x000fc600000000ff */
[----:B------:R-:W-:Y:S04]  /*ddf0*/  STS.U8 [R42+-0x3], R7 ;  /* 0xfffffd072a007388 */ /* 0x000fe80000000000 */
[----:B---3--:R0:W-:Y:S04]  /*de00*/  STS [R41+-0x10], R8 ;  /* 0xfffff00829007388 */ /* 0x0081e80000000800 */
[----:B----4-:R-:W-:Y:S04]  /*de10*/  STS [R39+-0x10], R12 ;  /* 0xfffff00c27007388 */ /* 0x010fe80000000800 */
[----:B-----5:R-:W-:Y:S01]  /*de20*/  STS [R38+-0x10], R20 ;  /* 0xfffff01426007388 */ /* 0x020fe20000000800 */
[----:B0-----:R-:W-:-:S03]  /*de30*/  PRMT R8, R18, 0x7772, RZ ;  /* 0x0000777212087816 */ /* 0x001fc600000000ff */
[----:B------:R-:W-:Y:S04]  /*de40*/  STS [R40+-0x10], R24 ;  /* 0xfffff01828007388 */ /* 0x000fe80000000800 */
[----:B------:R0:W-:Y:S04]  /*de50*/  STS.U8 [R42+-0x2], R5 ;  /* 0xfffffe052a007388 */ /* 0x0001e80000000000 */
[----:B------:R-:W-:Y:S01]  /*de60*/  STS [R41+-0xc], R9 ;  /* 0xfffff40929007388 */ /* 0x000fe20000000800 */
[----:B------:R-:W-:-:S03]  /*de70*/  PRMT R43, R18, 0x7773, RZ ;  /* 0x00007773122b7816 */ /* 0x000fc600000000ff */
[----:B------:R-:W-:Y:S04]  /*de80*/  STS [R39+-0xc], R13 ;  /* 0xfffff40d27007388 */ /* 0x000fe80000000800 */
[----:B------:R-:W-:Y:S04]  /*de90*/  STS [R38+-0xc], R21 ;  /* 0xfffff41526007388 */ /* 0x000fe80000000800 */
[----:B------:R-:W-:Y:S04]  /*dea0*/  STS [R40+-0xc], R25 ;  /* 0xfffff41928007388 */ /* 0x000fe80000000800 */
[----:B------:R-:W-:Y:S04]  /*deb0*/  STS.U8 [R42+-0x1], R8 ;  /* 0xffffff082a007388 */ /* 0x000fe80000000000 */
[----:B------:R-:W-:Y:S04]  /*dec0*/  STS [R41+-0x8], R10 ;  /* 0xfffff80a29007388 */ /* 0x000fe80000000800 */
[----:B------:R-:W-:Y:S04]  /*ded0*/  STS [R39+-0x8], R14 ;  /* 0xfffff80e27007388 */ /* 0x000fe80000000800 */
[----:B------:R-:W-:Y:S04]  /*dee0*/  STS [R38+-0x8], R22 ;  /* 0xfffff81626007388 */ /* 0x000fe80000000800 */
[----:B------:R-:W-:Y:S04]  /*def0*/  STS [R40+-0x8], R26 ;  /* 0xfffff81a28007388 */ /* 0x000fe80000000800 */
[----:B------:R-:W-:Y:S04]  /*df00*/  STS.U8 [R42], R43 ;  /* 0x0000002b2a007388 */ /* 0x000fe80000000000 */
[----:B0-----:R0:W2:Y:S04]  /*df10*/  LDL.128 R4, [R33] ;  /* 0x0000000021047983 */ /* 0x0010a80000100c00 */
[----:B------:R1:W-:Y:S04]  /*df20*/  STS [R41+-0x4], R11 ;  /* 0xfffffc0b29007388 */ /* 0x0003e80000000800 */
[----:B------:R3:W-:Y:S04]  /*df30*/  STS [R39+-0x4], R15 ;  /* 0xfffffc0f27007388 */ /* 0x0007e80000000800 */
[----:B------:R4:W-:Y:S04]  /*df40*/  STS [R38+-0x4], R23 ;  /* 0xfffffc1726007388 */ /* 0x0009e80000000800 */
[----:B-1----:R1:W5:Y:S04]  /*df50*/  LDL.128 R8, [R34] ;  /* 0x0000000022087983 */ /* 0x0023680000100c00 */
[----:B---3--:R-:W3:Y:S04]  /*df60*/  LDL.128 R12, [R35] ;  /* 0x00000000230c7983 */ /* 0x008ee80000100c00 */
[----:B----4-:R4:W3:Y:S01]  /*df70*/  LDL.128 R20, [R36] ;  /* 0x0000000024147983 */ /* 0x0108e20000100c00 */
[----:B------:R-:W-:Y:S01]  /*df80*/  PRMT R45, R19, 0x7770, RZ ;  /* 0x00007770132d7816 */ /* 0x000fe200000000ff */
[----:B------:R-:W-:Y:S01]  /*df90*/  VIADD R37, R37, 0x8 ;  /* 0x0000000825257836 */ /* 0x000fe20000000000 */
[C---:B------:R-:W-:Y:S01]  /*dfa0*/  PRMT R43, R19.reuse, 0x7771, RZ ;  /* 0x00007771132b7816 */ /* 0x040fe200000000ff */
[----:B------:R-:W-:Y:S04]  /*dfb0*/  STS [R40+-0x4], R27 ;  /* 0xfffffc1b28007388 */ /* 0x000fe80000000800 */
[----:B------:R-:W-:Y:S01]  /*dfc0*/  STS.U8 [R42+0x1], R45 ;  /* 0x0000012d2a007388 */ /* 0x000fe20000000000 */
[----:B------:R-:W-:-:S02]  /*dfd0*/  PRMT R25, R19, 0x7772, RZ ;  /* 0x0000777213197816 */ /* 0x000fc400000000ff */
[----:B------:R-:W-:Y:S02]  /*dfe0*/  ISETP.NE.AND P0, PT, R37, 0x107, PT ;  /* 0x000001072500780c */ /* 0x000fe40003f05270 */
[----:B------:R-:W-:Y:S01]  /*dff0*/  PRMT R19, R19, 0x7773, RZ ;  /* 0x0000777313137816 */ /* 0x000fe200000000ff */
[----:B------:R-:W-:Y:S01]  /*e000*/  VIADD R2, R2, 0x8 ;  /* 0x0000000802027836 */ /* 0x000fe20000000000 */
[----:B0-----:R-:W-:Y:S01]  /*e010*/  IADD3 R33, PT, PT, R33, 0x20, RZ ;  /* 0x0000002021217810 */ /* 0x001fe20007ffe0ff */
[----:B-1----:R-:W-:Y:S01]  /*e020*/  VIADD R34, R34, 0x20 ;  /* 0x0000002022227836 */ /* 0x002fe20000000000 */
[----:B----4-:R-:W-:Y:S01]  /*e030*/  IADD3 R36, PT, PT, R36, 0x20, RZ ;  /* 0x0000002024247810 */ /* 0x010fe20007ffe0ff */
[----:B------:R-:W-:Y:S01]  /*e040*/  VIADD R35, R35, 0x20 ;  /* 0x0000002023237836 */ /* 0x000fe20000000000 */
[----:B--2---:R-:W-:Y:S04]  /*e050*/  STS [R41], R4 ;  /* 0x0000000429007388 */ /* 0x004fe80000000800 */
[----:B-----5:R-:W-:Y:S04]  /*e060*/  STS [R39], R8 ;  /* 0x0000000827007388 */ /* 0x020fe80000000800 */
[----:B---3--:R-:W-:Y:S04]  /*e070*/  STS [R38], R12 ;  /* 0x0000000c26007388 */ /* 0x008fe80000000800 */
        /* <DEDUP_REMOVED lines=14> */
[----:B0-----:R-:W-:-:S03]  /*e160*/  VIADD R42, R42, 0x8 ;  /* 0x000000082a2a7836 */ /* 0x001fc60000000000 */
[----:B------:R0:W-:Y:S01]  /*e170*/  STS [R38+0xc], R15 ;  /* 0x00000c0f26007388 */ /* 0x0001e20000000800 */
[----:B-1----:R-:W-:-:S03]  /*e180*/  VIADD R41, R41, 0x20 ;  /* 0x0000002029297836 */ /* 0x002fc60000000000 */
[----:B------:R1:W-:Y:S01]  /*e190*/  STS [R40+0xc], R23 ;  /* 0x00000c1728007388 */ /* 0x0003e20000000800 */
[----:B--2---:R-:W-:Y:S01]  /*e1a0*/  IADD3 R39, PT, PT, R39, 0x20, RZ ;  /* 0x0000002027277810 */ /* 0x004fe20007ffe0ff */
[----:B0-----:R-:W-:Y:S02]  /*e1b0*/  VIADD R38, R38, 0x20 ;  /* 0x0000002026267836 */ /* 0x001fe40000000000 */
[----:B-1----:R-:W-:Y:S01]  /*e1c0*/  VIADD R40, R40, 0x20 ;  /* 0x0000002028287836 */ /* 0x002fe20000000000 */
[----:B------:R-:W-:Y:S06]  /*e1d0*/  @P0 BRA `(.L_x_33) ;  /* 0xfffffff800e80947 */ /* 0x000fec000383ffff */
[----:B------:R-:W-:Y:S05]  /*e1e0*/  BSYNC.RECONVERGENT B0 ;  /* 0x0000000000007941 */ /* 0x000fea0003800200 */
.L_x_32:
[----:B------:R-:W0:Y:S01]  /*e1f0*/  LDC.64 R4, c[0x0][0x3b0] ;  /* 0x0000ec00ff047b82 */ /* 0x000e220000000a00 */
[----:B------:R-:W2:Y:S01]  /*e200*/  LD.E.64 R8, desc[UR36][R28.64] ;  /* 0x000000241c087980 */ /* 0x000ea2000c101b00 */
[----:B------:R-:W1:Y:S03]  /*e210*/  LDCU.64 UR4, c[0x0][0x380] ;  /* 0x00007000ff0477ac */ /* 0x000e660008000a00 */
[----:B------:R-:W3:Y:S04]  /*e220*/  LD.E.64 R6, desc[UR36][R28.64+0x8] ;  /* 0x000008241c067980 */ /* 0x000ee8000c101b00 */
[----:B0-----:R-:W2:Y:S04]  /*e230*/  LDG.E R2, desc[UR36][R4.64+0x4] ;  /* 0x0000042404027981 */ /* 0x001ea8000c1e1900 */
[----:B------:R-:W4:Y:S04]  /*e240*/  LDG.E R11, desc[UR36][R4.64] ;  /* 0x00000024040b7981 */ /* 0x000f28000c1e1900 */
[----:B------:R-:W3:Y:S04]  /*e250*/  LDG.E R23, desc[UR36][R4.64+0x8] ;  /* 0x0000082404177981 */ /* 0x000ee8000c1e1900 */
        /* <DEDUP_REMOVED lines=8> */
[----:B--2---:R-:W-:-:S02]  /*e2e0*/  LOP3.LUT R9, R2, R9, RZ, 0x3c, !PT ;  /* 0x0000000902097212 */ /* 0x004fc400078e3cff */
[----:B----4-:R-:W-:Y:S02]  /*e2f0*/  LOP3.LUT R8, R11, R8, RZ, 0x3c, !PT ;  /* 0x000000080b087212 */ /* 0x010fe400078e3cff */
[----:B------:R-:W-:Y:S02]  /*e300*/  SHF.R.U32.HI R11, RZ, 0x6, R9 ;  /* 0x00000006ff0b7819 */ /* 0x000fe40000011609 */
[----:B---3--:R-:W-:Y:S02]  /*e310*/  LOP3.LUT R6, R23, R6, RZ, 0x3c, !PT ;  /* 0x0000000617067212 */ /* 0x008fe400078e3cff */
[----:B------:R-:W-:Y:S02]  /*e320*/  LOP3.LUT R14, R11, 0x3fc, RZ, 0xc0, !PT ;  /* 0x000003fc0b0e7812 */ /* 0x000fe400078ec0ff */
[----:B------:R-:W-:Y:S02]  /*e330*/  SHF.R.U32.HI R22, RZ, 0xe, R6 ;  /* 0x0000000eff167819 */ /* 0x000fe40000011606 */
[----:B------:R-:W-:-:S02]  /*e340*/  SHF.L.U32 R2, R8, 0x2, RZ ;  /* 0x0000000208027819 */ /* 0x000fc400000006ff */
[----:B------:R-:W-:Y:S01]  /*e350*/  LOP3.LUT R23, R22, 0x3fc, RZ, 0xc0, !PT ;  /* 0x000003fc16177812 */ /* 0x000fe200078ec0ff */
[----:B------:R-:W-:Y:S02]  /*e360*/  IMAD.IADD R22, R3, 0x1, R14 ;  /* 0x0000000103167824 */ /* 0x000fe400078e020e */
[----:B------:R-:W2:Y:S01]  /*e370*/  LDG.E R14, desc[UR36][R4.64+0x2c] ;  /* 0x00002c24040e7981 */ /* 0x000ea2000c1e1900 */
[----:B------:R-:W-:Y:S02]  /*e380*/  LOP3.LUT R2, R2, 0x3fc, RZ, 0xc0, !PT ;  /* 0x000003fc02027812 */ /* 0x000fe400078ec0ff */
[----:B------:R-:W-:Y:S02]  /*e390*/  IADD3 R24, PT, PT, R0, R23, RZ ;  /* 0x0000001700187210 */ /* 0x000fe40007ffe0ff */
[----:B------:R-:W-:Y:S01]  /*e3a0*/  LDS R23, [R22] ;  /* 0x0000000016177984 */ /* 0x000fe20000000800 */
[----:B------:R-:W-:-:S03]  /*e3b0*/  IMAD.IADD R11, R31, 0x1, R2 ;  /* 0x000000011f0b7824 */ /* 0x000fc600078e0202 */
[----:B------:R-:W-:Y:S04]  /*e3c0*/  LDS R24, [R24] ;  /* 0x0000000018187984 */ /* 0x000fe80000000800 */
[----:B------:R0:W3:Y:S01]  /*e3d0*/  LDS R2, [R11] ;  /* 0x000000000b027984 */ /* 0x0000e20000000800 */
[----:B-----5:R-:W-:Y:S01]  /*e3e0*/  LOP3.LUT R7, R10, R7, RZ, 0x3c, !PT ;  /* 0x000000070a077212 */ /* 0x020fe200078e3cff */
[----:B------:R-:W-:Y:S01]  /*e3f0*/  IMAD.SHL.U32 R33, R6, 0x4, RZ ;  /* 0x0000000406217824 */ /* 0x000fe200078e00ff */
[----:B------:R-:W-:Y:S02]  /*e400*/  SHF.R.U32.HI R26, RZ, 0x6, R6 ;  /* 0x00000006ff1a7819 */ /* 0x000fe40000011606 */
[----:B0-----:R-:W-:Y:S02]  /*e410*/  SHF.R.U32.HI R11, RZ, 0xe, R7 ;  /* 0x0000000eff0b7819 */ /* 0x001fe40000011607 */
[----:B------:R-:W-:-:S02]  /*e420*/  LOP3.LUT R22, R33, 0x3fc, RZ, 0xc0, !PT ;  /* 0x000003fc21167812 */ /* 0x000fc400078ec0ff */
[--C-:B------:R-:W-:Y:S02]  /*e430*/  SHF.R.U32.HI R27, RZ, 0xe, R8.reuse ;  /* 0x0000000eff1b7819 */ /* 0x100fe40000011608 */
[----:B------:R-:W-:Y:S02]  /*e440*/  SHF.R.U32.HI R25, RZ, 0x16, R8 ;  /* 0x00000016ff197819 */ /* 0x000fe40000011608 */
[--C-:B------:R-:W-:Y:S02]  /*e450*/  SHF.R.U32.HI R10, RZ, 0x6, R7.reuse ;  /* 0x00000006ff0a7819 */ /* 0x100fe40000011607 */
[----:B------:R-:W-:Y:S02]  /*e460*/  LOP3.LUT R26, R26, 0x3fc, RZ, 0xc0, !PT ;  /* 0x000003fc1a1a7812 */ /* 0x000fe400078ec0ff */
[----:B------:R-:W-:Y:S01]  /*e470*/  SHF.R.U32.HI R33, RZ, 0x16, R7 ;  /* 0x00000016ff217819 */ /* 0x000fe20000011607 */
[----:B------:R-:W-:Y:S01]  /*e480*/  IMAD.IADD R36, R31, 0x1, R22 ;  /* 0x000000011f247824 */ /* 0x000fe200078e0216 */
[----:B------:R-:W-:-:S02]  /*e490*/  LOP3.LUT R27, R27, 0x3fc, RZ, 0xc0, !PT ;  /* 0x000003fc1b1b7812 */ /* 0x000fc400078ec0ff */
[----:B------:R-:W-:Y:S02]  /*e4a0*/  LOP3.LUT R25, R25, 0x3fc, RZ, 0xc0, !PT ;  /* 0x000003fc19197812 */ /* 0x000fe400078ec0ff */
[----:B------:R-:W-:Y:S02]  /*e4b0*/  LOP3.LUT R33, R33, 0x3fc, RZ, 0xc0, !PT ;  /* 0x000003fc21217812 */ /* 0x000fe400078ec0ff */
[----:B------:R-:W-:Y:S02]  /*e4c0*/  SHF.R.U32.HI R22, RZ, 0x16, R9 ;  /* 0x00000016ff167819 */ /* 0x000fe40000011609 */
[----:B---3--:R-:W-:Y:S01]  /*e4d0*/  LOP3.LUT R2, R24, R23, R2, 0x96, !PT ;  /* 0x0000001718027212 */ /* 0x008fe200078e9602 */
[----:B------:R-:W-:-:S05]  /*e4e0*/  IMAD.SHL.U32 R23, R9, 0x4, RZ ;  /* 0x0000000409177824 */ /* 0x000fca00078e00ff */
[----:B------:R-:W-:Y:S02]  /*e4f0*/  LOP3.LUT R24, R23, 0x3fc, RZ, 0xc0, !PT ;  /* 0x000003fc17187812 */ /* 0x000fe400078ec0ff */
[----:B------:R-:W-:Y:S02]  /*e500*/  LOP3.LUT R23, R11, 0x3fc, RZ, 0xc0, !PT ;  /* 0x000003fc0b177812 */ /* 0x000fe400078ec0ff */
[----:B------:R-:W-:Y:S01]  /*e510*/  IADD3 R35, PT, PT, R31, R24, RZ ;  /* 0x000000181f237210 */ /* 0x000fe20007ffe0ff */
[C---:B------:R-:W-:Y:S01]  /*e520*/  IMAD.IADD R11, R3.reuse, 0x1, R26 ;  /* 0x00000001030b7824 */ /* 0x040fe200078e021a */
[----:B------:R-:W-:Y:S01]  /*e530*/  LOP3.LUT R24, R10, 0x3fc, RZ, 0xc0, !PT ;  /* 0x000003fc0a187812 */ /* 0x000fe200078ec0ff */
[C---:B------:R-:W-:Y:S01]  /*e540*/  IMAD.IADD R23, R0.reuse, 0x1, R23 ;  /* 0x0000000100177824 */ /* 0x040fe200078e0217 */
[----:B------:R-:W-:Y:S01]  /*e550*/  IADD3 R26, PT, PT, R0, R27, RZ ;  /* 0x0000001b001a7210 */ /* 0x000fe20007ffe0ff */
[----:B------:R0:W-:Y:S01]  /*e560*/  LDS R10, [R35] ;  /* 0x00000000230a7984 */ /* 0x0001e20000000800 */
[----:B------:R-:W-:Y:S01]  /*e570*/  IADD3 R34, PT, PT, R30, R33, RZ ;  /* 0x000000211e227210 */ /* 0x000fe20007ffe0ff */
[----:B------:R-:W-:-:S02]  /*e580*/  IMAD.IADD R27, R3, 0x1, R24 ;  /* 0x00000001031b7824 */ /* 0x000fc400078e0218 */
[----:B------:R-:W-:Y:S01]  /*e590*/  IMAD.IADD R33, R30, 0x1, R25 ;  /* 0x000000011e217824 */ /* 0x000fe200078e0219 */
[----:B------:R-:W-:Y:S01]  /*e5a0*/  LDS R11, [R11] ;  /* 0x000000000b0b7984 */ /* 0x000fe20000000800 */
[----:B0-----:R-:W-:-:S03]  /*e5b0*/  LOP3.LUT R35, R22, 0x3fc, RZ, 0xc0, !PT ;  /* 0x000003fc16237812 */ /* 0x001fc600078ec0ff */
[----:B------:R-:W0:Y:S02]  /*e5c0*/  LDS R23, [R23] ;  /* 0x0000000017177984 */ /* 0x000e240000000800 */
[----:B------:R-:W-:Y:S02]  /*e5d0*/  IMAD.IADD R22, R30, 0x1, R35 ;  /* 0x000000011e167824 */ /* 0x000fe400078e0223 */
[----:B------:R-:W-:Y:S04]  /*e5e0*/  LDS R26, [R26] ;  /* 0x000000001a1a7984 */ /* 0x000fe80000000800 */
[----:B------:R-:W-:Y:S04]  /*e5f0*/  LDS R24, [R36] ;  /* 0x0000000024187984 */ /* 0x000fe80000000800 */
[----:B------:R-:W3:Y:S04]  /*e600*/  LDS R27, [R27] ;  /* 0x000000001b1b7984 */ /* 0x000ee80000000800 */
[----:B------:R-:W4:Y:S04]  /*e610*/  LDS R33, [R33] ;  /* 0x0000000021217984 */ /* 0x000f280000000800 */
[----:B------:R-:W5:Y:S04]  /*e620*/  LDS R25, [R34] ;  /* 0x0000000022197984 */ /* 0x000f680000000800 */
[----:B------:R-:W1:Y:S01]  /*e630*/  LDS R22, [R22] ;  /* 0x0000000016167984 */ /* 0x000e620000000800 */
[----:B------:R-:W-:-:S02]  /*e640*/  SHF.R.U32.HI R8, RZ, 0x6, R8 ;  /* 0x00000006ff087819 */ /* 0x000fc40000011608 */
[----:B------:R-:W-:Y:S02]  /*e650*/  SHF.R.U32.HI R9, RZ, 0xe, R9 ;  /* 0x0000000eff097819 */ /* 0x000fe40000011609 */
[----:B------:R-:W-:Y:S02]  /*e660*/  SHF.R.U32.HI R6, RZ, 0x16, R6 ;  /* 0x00000016ff067819 */ /* 0x000fe40000011606 */
[----:B------:R-:W-:Y:S02]  /*e670*/  SHF.L.U32 R7, R7, 0x2, RZ ;  /* 0x0000000207077819 */ /* 0x000fe400000006ff */
[----:B------:R-:W-:Y:S02]  /*e680*/  LOP3.LUT R8, R8, 0x3fc, RZ, 0xc0, !PT ;  /* 0x000003fc08087812 */ /* 0x000fe400078ec0ff */
[----:B------:R-:W-:Y:S02]  /*e690*/  LOP3.LUT R9, R9, 0x3fc, RZ, 0xc0, !PT ;  /* 0x000003fc09097812 */ /* 0x000fe400078ec0ff */
[----:B0-----:R-:W-:-:S02]  /*e6a0*/  LOP3.LUT R23, R23, R11, R10, 0x96, !PT ;  /* 0x0000000b17177212 */ /* 0x001fc400078e960a */
[----:B------:R-:W2:Y:S04]  /*e6b0*/  LDG.E R10, desc[UR36][R4.64+0x34] ;  /* 0x00003424040a7981 */ /* 0x000ea8000c1e1900 */
[----:B------:R-:W2:Y:S01]  /*e6c0*/  LDG.E R11, desc[UR36][R4.64+0x30] ;  /* 0x00003024040b7981 */ /* 0x000ea2000c1e1900 */
[----:B---3--:R-:W-:Y:S02]  /*e6d0*/  LOP3.LUT R24, R26, R27, R24, 0x96, !PT ;  /* 0x0000001b1a187212 */ /* 0x008fe400078e9618 */
[----:B----4-:R-:W-:Y:S02]  /*e6e0*/  LOP3.LUT R20, R20, R23, R33, 0x96, !PT ;  /* 0x0000001714147212 */ /* 0x010fe400078e9621 */
[----:B------:R-:W-:Y:S02]  /*e6f0*/  LOP3.LUT R23, R6, 0x3fc, RZ, 0xc0, !PT ;  /* 0x000003fc06177812 */ /* 0x000fe400078ec0ff */
[----:B-----5:R-:W-:-:S02]  /*e700*/  LOP3.LUT R19, R19, R2, R25, 0x96, !PT ;  /* 0x0000000213137212 */ /* 0x020fc400078e9619 */
[----:B------:R-:W3:Y:S01]  /*e710*/  LDG.E R2, desc[UR36][R4.64+0x38] ;  /* 0x0000382404027981 */ /* 0x000ee2000c1e1900 */
[----:B------:R-:W-:Y:S01]  /*e720*/  LOP3.LUT R6, R7, 0x3fc, RZ, 0xc0, !PT ;  /* 0x000003fc07067812 */ /* 0x000fe200078ec0ff */
[----:B------:R-:W-:Y:S01]  /*e730*/  IMAD.IADD R7, R3, 0x1, R8 ;  /* 0x0000000103077824 */ /* 0x000fe200078e0208 */
[----:B-1----:R-:W-:Y:S01]  /*e740*/  LOP3.LUT R21, R21, R24, R22, 0x96, !PT ;  /* 0x0000001815157212 */ /* 0x002fe200078e9616 */
[----:B------:R-:W-:Y:S01]  /*e750*/  IMAD.IADD R8, R0, 0x1, R9 ;  /* 0x0000000100087824 */ /* 0x000fe200078e0209 */
[----:B------:R-:W-:Y:S01]  /*e760*/  IADD3 R9, PT, PT, R30, R23, RZ ;  /* 0x000000171e097210 */ /* 0x000fe20007ffe0ff */
[----:B------:R-:W-:Y:S01]  /*e770*/  IMAD.IADD R23, R31, 0x1, R6 ;  /* 0x000000011f177824 */ /* 0x000fe200078e0206 */
[----:B------:R-:W-:Y:S01]  /*e780*/  SHF.R.U32.HI R22, RZ, 0x6, R20 ;  /* 0x00000006ff167819 */ /* 0x000fe20000011614 */
[----:B------:R-:W-:Y:S01]  /*e790*/  IMAD.SHL.U32 R6, R19, 0x4, RZ ;  /* 0x0000000413067824 */ /* 0x000fe200078e00ff */
[----:B------:R-:W-:Y:S01]  /*e7a0*/  SHF.R.U32.HI R24, RZ, 0xe, R21 ;  /* 0x0000000eff187819 */ /* 0x000fe20000011615 */
[----:B------:R-:W-:Y:S01]  /*e7b0*/  LDS R7, [R7] ;  /* 0x0000000007077984 */ /* 0x000fe20000000800 */
[----:B------:R-:W-:-:S02]  /*e7c0*/  LOP3.LUT R22, R22, 0x3fc, RZ, 0xc0, !PT ;  /* 0x000003fc16167812 */ /* 0x000fc400078ec0ff */
[----:B------:R-:W-:Y:S01]  /*e7d0*/  LOP3.LUT R27, R24, 0x3fc, RZ, 0xc0, !PT ;  /* 0x000003fc181b7812 */ /* 0x000fe200078ec0ff */
[----:B------:R-:W-:Y:S01]  /*e7e0*/  LDS R8, [R8] ;  /* 0x0000000008087984 */ /* 0x000fe20000000800 */
[----:B------:R-:W-:Y:S01]  /*e7f0*/  LOP3.LUT R6, R6, 0x3fc, RZ, 0xc0, !PT ;  /* 0x000003fc06067812 */ /* 0x000fe200078ec0ff */
[----:B------:R-:W-:Y:S02]  /*e800*/  IMAD.IADD R25, R3, 0x1, R22 ;  /* 0x0000000103197824 */ /* 0x000fe400078e0216 */
[----:B------:R-:W0:Y:S01]  /*e810*/  LDS R23, [R23] ;  /* 0x0000000017177984 */ /* 0x000e220000000800 */
[----:B------:R-:W-:Y:S01]  /*e820*/  IADD3 R24, PT, PT, R31, R6, RZ ;  /* 0x000000061f187210 */ /* 0x000fe20007ffe0ff */
[----:B------:R-:W-:Y:S02]  /*e830*/  IMAD.IADD R27, R0, 0x1, R27 ;  /* 0x00000001001b7824 */ /* 0x000fe400078e021b */
[----:B------:R-:W1:Y:S04]  /*e840*/  LDS R9, [R9] ;  /* 0x0000000009097984 */ /* 0x000e680000000800 */
[----:B------:R-:W-:Y:S04]  /*e850*/  LDS R24, [R24] ;  /* 0x0000000018187984 */ /* 0x000fe80000000800 */
[----:B------:R-:W-:Y:S04]  /*e860*/  LDS R25, [R25] ;  /* 0x0000000019197984 */ /* 0x000fe80000000800 */
[----:B------:R-:W4:Y:S04]  /*e870*/  LDS R27, [R27] ;  /* 0x000000001b1b7984 */ /* 0x000f280000000800 */
[----:B------:R-:W5:Y:S01]  /*e880*/  LDG.E R6, desc[UR36][R4.64+0x3c] ;  /* 0x00003c2404067981 */ /* 0x000f62000c1e1900 */
[----:B------:R-:W-:-:S02]  /*e890*/  SHF.R.U32.HI R26, RZ, 0x6, R21 ;  /* 0x00000006ff1a7819 */ /* 0x000fc40000011615 */
[----:B------:R-:W-:Y:S02]  /*e8a0*/  SHF.L.U32 R34, R20, 0x2, RZ ;  /* 0x0000000214227819 */ /* 0x000fe400000006ff */
[----:B------:R-:W-:Y:S02]  /*e8b0*/  LOP3.LUT R26, R26, 0x3fc, RZ, 0xc0, !PT ;  /* 0x000003fc1a1a7812 */ /* 0x000fe400078ec0ff */
[----:B------:R-:W-:Y:S02]  /*e8c0*/  LOP3.LUT R34, R34, 0x3fc, RZ, 0xc0, !PT ;  /* 0x000003fc22227812 */ /* 0x000fe400078ec0ff */
[----:B0-----:R-:W-:-:S04]  /*e8d0*/  LOP3.LUT R7, R8, R7, R23, 0x96, !PT ;  /* 0x0000000708077212 */ /* 0x001fc800078e9617 */
[----:B-1----:R-:W-:Y:S02]  /*e8e0*/  LOP3.LUT R22, R18, R7, R9, 0x96, !PT ;  /* 0x0000000712167212 */ /* 0x002fe400078e9609 */
[--C-:B------:R-:W-:Y:S02]  /*e8f0*/  SHF.R.U32.HI R23, RZ, 0xe, R19.reuse ;  /* 0x0000000eff177819 */ /* 0x100fe40000011613 */
[--C-:B------:R-:W-:Y:S02]  /*e900*/  SHF.R.U32.HI R8, RZ, 0x6, R22.reuse ;  /* 0x00000006ff087819 */ /* 0x100fe40000011616 */
[----:B------:R-:W-:Y:S02]  /*e910*/  SHF.R.U32.HI R9, RZ, 0x16, R22 ;  /* 0x00000016ff097819 */ /* 0x000fe40000011616 */
[----:B------:R-:W-:Y:S02]  /*e920*/  SHF.R.U32.HI R7, RZ, 0x16, R19 ;  /* 0x00000016ff077819 */ /* 0x000fe40000011613 */
[----:B----4-:R-:W-:Y:S01]  /*e930*/  LOP3.LUT R18, R27, R25, R24, 0x96, !PT ;  /* 0x000000191b127212 */ /* 0x010fe200078e9618 */
[----:B------:R-:W-:Y:S01]  /*e940*/  IMAD.SHL.U32 R24, R21, 0x4, RZ ;  /* 0x0000000415187824 */ /* 0x000fe200078e00ff */
[----:B------:R-:W-:-:S02]  /*e950*/  SHF.R.U32.HI R25, RZ, 0xe, R22 ;  /* 0x0000000eff197819 */ /* 0x000fc40000011616 */
[----:B------:R-:W-:Y:S02]  /*e960*/  LOP3.LUT R23, R23, 0x3fc, RZ, 0xc0, !PT ;  /* 0x000003fc17177812 */ /* 0x000fe400078ec0ff */
[----:B------:R-:W-:Y:S02]  /*e970*/  LOP3.LUT R25, R25, 0x3fc, RZ, 0xc0, !PT ;  /* 0x000003fc19197812 */ /* 0x000fe400078ec0ff */
[----:B------:R-:W-:Y:S02]  /*e980*/  LOP3.LUT R24, R24, 0x3fc, RZ, 0xc0, !PT ;  /* 0x000003fc18187812 */ /* 0x000fe400078ec0ff */
[----:B------:R-:W-:Y:S02]  /*e990*/  LOP3.LUT R8, R8, 0x3fc, RZ, 0xc0, !PT ;  /* 0x000003fc08087812 */ /* 0x000fe400078ec0ff */
[----:B------:R-:W-:Y:S01]  /*e9a0*/  LOP3.LUT R9, R9, 0x3fc, RZ, 0xc0, !PT ;  /* 0x000003fc09097812 */ /* 0x000fe200078ec0ff */
[C---:B------:R-:W-:Y:S01]  /*e9b0*/  IMAD.IADD R36, R0.reuse, 0x1, R23 ;  /* 0x0000000100247824 */ /* 0x040fe200078e0217 */
[----:B------:R-:W-:Y:S01]  /*e9c0*/  LOP3.LUT R7, R7, 0x3fc, RZ, 0xc0, !PT ;  /* 0x000003fc07077812 */ /* 0x000fe200078ec0ff */
[----:B------:R-:W-:Y:S01]  /*e9d0*/  IMAD.IADD R26, R3, 0x1, R26 ;  /* 0x00000001031a7824 */ /* 0x000fe200078e021a */
[----:B------:R-:W-:Y:S01]  /*e9e0*/  IADD3 R35, PT, PT, R0, R25, RZ ;  /* 0x0000001900237210 */ /* 0x000fe20007ffe0ff */
[C---:B------:R-:W-:Y:S01]  /*e9f0*/  IMAD.IADD R27, R31.reuse, 0x1, R24 ;  /* 0x000000011f1b7824 */ /* 0x040fe200078e0218 */
[----:B------:R-:W-:Y:S01]  /*ea00*/  IADD3 R23, PT, PT, R31, R34, RZ ;  /* 0x000000221f177210 */ /* 0x000fe20007ffe0ff */
[----:B------:R-:W-:Y:S01]  /*ea10*/  IMAD.IADD R34, R3, 0x1, R8 ;  /* 0x0000000103227824 */ /* 0x000fe200078e0208 */
[C---:B------:R-:W-:Y:S01]  /*ea20*/  IADD3 R24, PT, PT, R30.reuse, R7, RZ ;  /* 0x000000071e187210 */ /* 0x040fe20007ffe0ff */
[----:B------:R-:W-:Y:S01]  /*ea30*/  IMAD.IADD R33, R30, 0x1, R9 ;  /* 0x000000011e217824 */ /* 0x000fe200078e0209 */
[----:B------:R-:W-:Y:S01]  /*ea40*/  SHF.R.U32.HI R7, RZ, 0x16, R20 ;  /* 0x00000016ff077819 */ /* 0x000fe20000011614 */
[----:B------:R0:W-:Y:S04]  /*ea50*/  LDS R25, [R23] ;  /* 0x0000000017197984 */ /* 0x0001e80000000800 */
[----:B------:R-:W-:Y:S01]  /*ea60*/  LDS R26, [R26] ;  /* 0x000000001a1a7984 */ /* 0x000fe20000000800 */
[----:B------:R-:W-:-:S03]  /*ea70*/  LOP3.LUT R7, R7, 0x3fc, RZ, 0xc0, !PT ;  /* 0x000003fc07077812 */ /* 0x000fc600078ec0ff */
[----:B------:R-:W1:Y:S04]  /*ea80*/  LDS R35, [R35] ;  /* 0x0000000023237984 */ /* 0x000e680000000800 */
[----:B------:R-:W-:Y:S04]  /*ea90*/  LDS R8, [R36] ;  /* 0x0000000024087984 */ /* 0x000fe80000000800 */
[----:B------:R-:W-:Y:S04]  /*eaa0*/  LDS R27, [R27] ;  /* 0x000000001b1b7984 */ /* 0x000fe80000000800 */
[----:B------:R-:W4:Y:S04]  /*eab0*/  LDS R34, [R34] ;  /* 0x0000000022227984 */ /* 0x000f280000000800 */
[----:B------:R-:W4:Y:S01]  /*eac0*/  LDS R33, [R33] ;  /* 0x0000000021217984 */ /* 0x000f220000000800 */
[----:B0-----:R-:W-:-:S03]  /*ead0*/  IMAD.IADD R23, R30, 0x1, R7 ;  /* 0x000000011e177824 */ /* 0x001fc600078e0207 */
[----:B------:R-:W0:Y:S04]  /*eae0*/  LDS R24, [R24] ;  /* 0x0000000018187984 */ /* 0x000e280000000800 */
[----:B------:R-:W0:Y:S04]  /*eaf0*/  LDS R23, [R23] ;  /* 0x0000000017177984 */ /* 0x000e280000000800 */
[----:B------:R-:W5:Y:S01]  /*eb00*/  LDG.E R9, desc[UR36][R4.64+0x48] ;  /* 0x0000482404097981 */ /* 0x000f62000c1e1900 */
[----:B------:R-:W-:Y:S01]  /*eb10*/  SHF.R.U32.HI R19, RZ, 0x6, R19 ;  /* 0x00000006ff137819 */ /* 0x000fe20000011613 */
[----:B------:R-:W-:Y:S01]  /*eb20*/  IMAD.SHL.U32 R22, R22, 0x4, RZ ;  /* 0x0000000416167824 */ /* 0x000fe200078e00ff */
[----:B------:R-:W-:Y:S01]  /*eb30*/  SHF.R.U32.HI R21, RZ, 0x16, R21 ;  /* 0x00000016ff157819 */ /* 0x000fe20000011615 */
[----:B------:R-:W5:Y:S01]  /*eb40*/  LDG.E R7, desc[UR36][R4.64+0x44] ;  /* 0x0000442404077981 */ /* 0x000f62000c1e1900 */
[----:B-1----:R-:W-:-:S02]  /*eb50*/  LOP3.LUT R25, R35, R26, R25, 0x96, !PT ;  /* 0x0000001a23197212 */ /* 0x002fc400078e9619 */
[----:B------:R-:W-:Y:S02]  /*eb60*/  LOP3.LUT R21, R21, 0x3fc, RZ, 0xc0, !PT ;  /* 0x000003fc15157812 */ /* 0x000fe400078ec0ff */
[----:B------:R-:W-:Y:S02]  /*eb70*/  LOP3.LUT R22, R22, 0x3fc, RZ, 0xc0, !PT ;  /* 0x000003fc16167812 */ /* 0x000fe400078ec0ff */
[----:B----4-:R-:W-:Y:S02]  /*eb80*/  LOP3.LUT R27, R8, R34, R27, 0x96, !PT ;  /* 0x00000022081b7212 */ /* 0x010fe400078e961b */
[----:B------:R-:W4:Y:S01]  /*eb90*/  LDG.E R8, desc[UR36][R4.64+0x40] ;  /* 0x0000402404087981 */ /* 0x000f22000c1e1900 */
[----:B------:R-:W-:Y:S02]  /*eba0*/  LOP3.LUT R15, R15, R18, R33, 0x96, !PT ;  /* 0x000000120f0f7212 */ /* 0x000fe400078e9621 */
[----:B0-----:R-:W-:Y:S02]  /*ebb0*/  LOP3.LUT R18, R13, R25, R24, 0x96, !PT ;  /* 0x000000190d127212 */ /* 0x001fe400078e9618 */
[----:B------:R-:W-:-:S02]  /*ebc0*/  SHF.R.U32.HI R13, RZ, 0xe, R20 ;  /* 0x0000000eff0d7819 */ /* 0x000fc40000011614 */
[----:B------:R-:W-:Y:S02]  /*ebd0*/  LOP3.LUT R20, R19, 0x3fc, RZ, 0xc0, !PT ;  /* 0x000003fc13147812 */ /* 0x000fe400078ec0ff */
[----:B------:R-:W-:Y:S02]  /*ebe0*/  LOP3.LUT R19, R13, 0x3fc, RZ, 0xc0, !PT ;  /* 0x000003fc0d137812 */ /* 0x000fe400078ec0ff */
[----:B------:R-:W-:Y:S02]  /*ebf0*/  IADD3 R13, PT, PT, R3, R20, RZ ;  /* 0x00000014030d7210 */ /* 0x000fe40007ffe0ff */
[----:B------:R-:W-:Y:S01]  /*ec00*/  LOP3.LUT R12, R12, R27, R23, 0x96, !PT ;  /* 0x0000001b0c0c7212 */ /* 0x000fe200078e9617 */
        /* <DEDUP_REMOVED lines=10> */
[----:B------:R-:W-:-:S03]  /*ecb0*/  LOP3.LUT R26, R23, 0x3fc, RZ, 0xc0, !PT ;  /* 0x000003fc171a7812 */ /* 0x000fc600078ec0ff */
[----:B------:R-:W0:Y:S01]  /*ecc0*/  LDS R22, [R22] ;  /* 0x0000000016167984 */ /* 0x000e220000000800 */
[----:B------:R-:W-:Y:S01]  /*ecd0*/  IMAD.IADD R24, R31, 0x1, R24 ;  /* 0x000000011f187824 */ /* 0x000fe200078e0218 */
[----:B------:R-:W-:Y:S01]  /*ece0*/  IADD3 R26, PT, PT, R3, R26, RZ ;  /* 0x0000001a031a7210 */ /* 0x000fe20007ffe0ff */
[----:B------:R-:W-:Y:S01]  /*ecf0*/  IMAD.IADD R25, R0, 0x1, R25 ;  /* 0x0000000100197824 */ /* 0x000fe200078e0219 */
[----:B------:R-:W2:Y:S04]  /*ed00*/  LDS R19, [R19] ;  /* 0x0000000013137984 */ /* 0x000ea80000000800 */
[----:B------:R-:W-:Y:S04]  /*ed10*/  LDS R24, [R24] ;  /* 0x0000000018187984 */ /* 0x000fe80000000800 */
[----:B------:R-:W-:Y:S04]  /*ed20*/  LDS R21, [R26] ;  /* 0x000000001a157984 */ /* 0x000fe80000000800 */
[----:B------:R-:W1:Y:S01]  /*ed30*/  LDS R25, [R25] ;  /* 0x0000000019197984 */ /* 0x000e620000000800 */
[----:B------:R-:W-:-:S04]  /*ed40*/  SHF.R.U32.HI R36, RZ, 0x6, R12 ;  /* 0x00000006ff247819 */ /* 0x000fc8000001160c */
[----:B------:R-:W-:Y:S02]  /*ed50*/  LOP3.LUT R36, R36, 0x3fc, RZ, 0xc0, !PT ;  /* 0x000003fc24247812 */ /* 0x000fe400078ec0ff */
[----:B0-----:R-:W-:Y:S02]  /*ed60*/  LOP3.LUT R20, R20, R13, R22, 0x96, !PT ;  /* 0x0000000d14147212 */ /* 0x001fe400078e9616 */
[----:B------:R-:W4:Y:S02]  /*ed70*/  LDG.E R13, desc[UR36][R4.64+0x4c] ;  /* 0x00004c24040d7981 */ /* 0x000f24000c1e1900 */
[----:B--2---:R-:W-:Y:S01]  /*ed80*/  LOP3.LUT R14, R14, R20, R19, 0x96, !PT ;  /* 0x000000140e0e7212 */ /* 0x004fe200078e9613 */
[----:B------:R-:W-:-:S03]  /*ed90*/  IMAD.SHL.U32 R22, R18, 0x4, RZ ;  /* 0x0000000412167824 */ /* 0x000fc600078e00ff */
[----:B------:R-:W-:Y:S02]  /*eda0*/  SHF.R.U32.HI R27, RZ, 0xe, R14 ;  /* 0x0000000eff1b7819 */ /* 0x000fe4000001160e */
[----:B------:R-:W-:Y:S02]  /*edb0*/  LOP3.LUT R22, R22, 0x3fc, RZ, 0xc0, !PT ;  /* 0x000003fc16167812 */ /* 0x000fe400078ec0ff */
[----:B------:R-:W-:Y:S02]  /*edc0*/  LOP3.LUT R27, R27, 0x3fc, RZ, 0xc0, !PT ;  /* 0x000003fc1b1b7812 */ /* 0x000fe400078ec0ff */
[----:B-1----:R-:W-:Y:S02]  /*edd0*/  LOP3.LUT R20, R25, R21, R24, 0x96, !PT ;  /* 0x0000001519147212 */ /* 0x002fe400078e9618 */
[----:B------:R-:W-:Y:S02]  /*ede0*/  SHF.R.U32.HI R21, RZ, 0x16, R15 ;  /* 0x00000016ff157819 */ /* 0x000fe4000001160f */
[----:B------:R-:W-:-:S02]  /*edf0*/  IADD3 R22, PT, PT, R31, R22, RZ ;  /* 0x000000161f167210 */ /* 0x000fc40007ffe0ff */
[----:B------:R-:W-:Y:S01]  /*ee00*/  LOP3.LUT R19, R21, 0x3fc, RZ, 0xc0, !PT ;  /* 0x000003fc15137812 */ /* 0x000fe200078ec0ff */
[----:B------:R-:W-:Y:S01]  /*ee10*/  IMAD.IADD R21, R3, 0x1, R36 ;  /* 0x0000000103157824 */ /* 0x000fe200078e0224 */
[----:B------:R-:W-:Y:S02]  /*ee20*/  IADD3 R27, PT, PT, R0, R27, RZ ;  /* 0x0000001b001b7210 */ /* 0x000fe40007ffe0ff */
[----:B------:R-:W-:Y:S04]  /*ee30*/  LDS R22, [R22] ;  /* 0x0000000016167984 */ /* 0x000fe80000000800 */
[----:B------:R-:W-:Y:S04]  /*ee40*/  LDS R21, [R21] ;  /* 0x0000000015157984 */ /* 0x000fe80000000800 */
[----:B------:R-:W0:Y:S01]  /*ee50*/  LDS R27, [R27] ;  /* 0x000000001b1b7984 */ /* 0x000e220000000800 */
[----:B------:R-:W-:-:S04]  /*ee60*/  SHF.L.U32 R34, R12, 0x2, RZ ;  /* 0x000000020c227819 */ /* 0x000fc800000006ff */
[----:B------:R-:W-:Y:S01]  /*ee70*/  LOP3.LUT R34, R34, 0x3fc, RZ, 0xc0, !PT ;  /* 0x000003fc22227812 */ /* 0x000fe200078ec0ff */
[----:B------:R-:W-:Y:S01]  /*ee80*/  IMAD.IADD R24, R30, 0x1, R19 ;  /* 0x000000011e187824 */ /* 0x000fe200078e0213 */
[----:B------:R-:W-:-:S03]  /*ee90*/  SHF.R.U32.HI R25, RZ, 0x16, R14 ;  /* 0x00000016ff197819 */ /* 0x000fc6000001160e */
[----:B------:R-:W-:Y:S01]  /*eea0*/  IMAD.IADD R19, R31, 0x1, R34 ;  /* 0x000000011f137824 */ /* 0x000fe200078e0222 */
[----:B------:R-:W-:-:S04]  /*eeb0*/  LOP3.LUT R25, R25, 0x3fc, RZ, 0xc0, !PT ;  /* 0x000003fc19197812 */ /* 0x000fc800078ec0ff */
[----:B------:R1:W-:Y:S01]  /*eec0*/  LDS R34, [R19] ;  /* 0x0000000013227984 */ /* 0x0003e20000000800 */
[----:B------:R-:W-:Y:S01]  /*eed0*/  IMAD.IADD R33, R30, 0x1, R25 ;  /* 0x000000011e217824 */ /* 0x000fe200078e0219 */
[----:B------:R-:W-:Y:S02]  /*eee0*/  SHF.R.U32.HI R23, RZ, 0xe, R15 ;  /* 0x0000000eff177819 */ /* 0x000fe4000001160f */
[----:B------:R-:W-:Y:S01]  /*eef0*/  SHF.R.U32.HI R26, RZ, 0x6, R14 ;  /* 0x00000006ff1a7819 */ /* 0x000fe2000001160e */
[----:B------:R0:W-:Y:S04]  /*ef00*/  LDS R25, [R24] ;  /* 0x0000000018197984 */ /* 0x0001e80000000800 */
[----:B-1----:R-:W2:Y:S01]  /*ef10*/  LDG.E R19, desc[UR36][R4.64+0x50] ;  /* 0x0000502404137981 */ /* 0x002ea2000c1e1900 */
[----:B------:R-:W-:-:S02]  /*ef20*/  LOP3.LUT R23, R23, 0x3fc, RZ, 0xc0, !PT ;  /* 0x000003fc17177812 */ /* 0x000fc400078ec0ff */
[----:B------:R-:W-:Y:S01]  /*ef30*/  LOP3.LUT R26, R26, 0x3fc, RZ, 0xc0, !PT ;  /* 0x000003fc1a1a7812 */ /* 0x000fe200078ec0ff */
[----:B------:R-:W1:Y:S01]  /*ef40*/  LDS R33, [R33] ;  /* 0x0000000021217984 */ /* 0x000e620000000800 */
[----:B------:R-:W-:Y:S01]  /*ef50*/  SHF.R.U32.HI R35, RZ, 0x16, R18 ;  /* 0x00000016ff237819 */ /* 0x000fe20000011612 */
[----:B------:R-:W-:Y:S02]  /*ef60*/  IMAD.IADD R23, R0, 0x1, R23 ;  /* 0x0000000100177824 */ /* 0x000fe400078e0217 */
[----:B------:R-:W-:Y:S01]  /*ef70*/  IMAD.IADD R26, R3, 0x1, R26 ;  /* 0x00000001031a7824 */ /* 0x000fe200078e021a */
[----:B0-----:R-:W-:-:S03]  /*ef80*/  LOP3.LUT R24, R27, R21, R22, 0x96, !PT ;  /* 0x000000151b187212 */ /* 0x001fc600078e9616 */
[----:B------:R-:W-:Y:S04]  /*ef90*/  LDS R23, [R23] ;  /* 0x0000000017177984 */ /* 0x000fe80000000800 */
[----:B------:R-:W2:Y:S01]  /*efa0*/  LDG.E R22, desc[UR36][R4.64+0x58] ;  /* 0x0000582404167981 */ /* 0x000ea2000c1e1900 */
[----:B------:R-:W-:-:S03]  /*efb0*/  LOP3.LUT R35, R35, 0x3fc, RZ, 0xc0, !PT ;  /* 0x000003fc23237812 */ /* 0x000fc600078ec0ff */
[----:B------:R-:W0:Y:S01]  /*efc0*/  LDS R26, [R26] ;  /* 0x000000001a1a7984 */ /* 0x000e220000000800 */
[----:B------:R-:W-:Y:S01]  /*efd0*/  IADD3 R35, PT, PT, R30, R35, RZ ;  /* 0x000000231e237210 */ /* 0x000fe20007ffe0ff */
[----:B------:R-:W-:Y:S01]  /*efe0*/  IMAD.SHL.U32 R14, R14, 0x4, RZ ;  /* 0x000000040e0e7824 */ /* 0x000fe200078e00ff */
[----:B------:R-:W-:Y:S01]  /*eff0*/  SHF.R.U32.HI R15, RZ, 0x6, R15 ;  /* 0x00000006ff0f7819 */ /* 0x000fe2000001160f */
[----:B------:R-:W2:Y:S04]  /*f000*/  LDG.E R21, desc[UR36][R4.64+0x54] ;  /* 0x0000542404157981 */ /* 0x000ea8000c1e1900 */
[----:B------:R-:W3:Y:S01]  /*f010*/  LDS R35, [R35] ;  /* 0x0000000023237984 */ /* 0x000ee20000000800 */
[----:B------:R-:W-:Y:S02]  /*f020*/  SHF.R.U32.HI R18, RZ, 0xe, R18 ;  /* 0x0000000eff127819 */ /* 0x000fe40000011612 */
[----:B------:R-:W-:-:S02]  /*f030*/  SHF.R.U32.HI R12, RZ, 0x16, R12 ;  /* 0x00000016ff0c7819 */ /* 0x000fc4000001160c */
[----:B------:R-:W-:Y:S02]  /*f040*/  LOP3.LUT R14, R14, 0x3fc, RZ, 0xc0, !PT ;  /* 0x000003fc0e0e7812 */ /* 0x000fe400078ec0ff */
[----:B-1----:R-:W-:Y:S02]  /*f050*/  LOP3.LUT R20, R11, R20, R33, 0x96, !PT ;  /* 0x000000140b147212 */ /* 0x002fe400078e9621 */
[----:B------:R-:W-:Y:S01]  /*f060*/  LOP3.LUT R11, R18, 0x3fc, RZ, 0xc0, !PT ;  /* 0x000003fc120b7812 */ /* 0x000fe200078ec0ff */
[----:B------:R-:W-:-:S06]  /*f070*/  IMAD.IADD R14, R31, 0x1, R14 ;  /* 0x000000011f0e7824 */ /* 0x000fcc00078e020e */
[----:B------:R-:W-:Y:S01]  /*f080*/  LDS R14, [R14] ;  /* 0x000000000e0e7984 */ /* 0x000fe20000000800 */
[----:B0-----:R-:W-:Y:S02]  /*f090*/  LOP3.LUT R34, R23, R26, R34, 0x96, !PT ;  /* 0x0000001a17227212 */ /* 0x001fe400078e9622 */
[----:B------:R-:W-:Y:S02]  /*f0a0*/  LOP3.LUT R23, R10, R24, R25, 0x96, !PT ;  /* 0x000000180a177212 */ /* 0x000fe400078e9619 */
[----:B------:R-:W-:Y:S02]  /*f0b0*/  LOP3.LUT R10, R15, 0x3fc, RZ, 0xc0, !PT ;  /* 0x000003fc0f0a7812 */ /* 0x000fe400078ec0ff */
[----:B------:R-:W-:Y:S02]  /*f0c0*/  LOP3.LUT R25, R12, 0x3fc, RZ, 0xc0, !PT ;  /* 0x000003fc0c197812 */ /* 0x000fe400078ec0ff */
[----:B---3--:R-:W-:Y:S01]  /*f0d0*/  LOP3.LUT R2, R2, R34, R35, 0x96, !PT ;  /* 0x0000002202027212 */ /* 0x008fe200078e9623 */
[----:B------:R-:W-:Y:S01]  /*f0e0*/  IMAD.IADD R10, R3, 0x1, R10 ;  /* 0x00000001030a7824 */ /* 0x000fe200078e020a */
[----:B------:R-:W-:-:S02]  /*f0f0*/  IADD3 R15, PT, PT, R0, R11, RZ ;  /* 0x0000000b000f7210 */ /* 0x000fc40007ffe0ff */
[----:B------:R-:W-:Y:S01]  /*f100*/  SHF.L.U32 R12, R20, 0x2, RZ ;  /* 0x00000002140c7819 */ /* 0x000fe200000006ff */
[----:B------:R-:W-:Y:S01]  /*f110*/  IMAD.IADD R11, R30, 0x1, R25 ;  /* 0x000000011e0b7824 */ /* 0x000fe200078e0219 */
[----:B------:R-:W-:Y:S01]  /*f120*/  SHF.R.U32.HI R18, RZ, 0x6, R23 ;  /* 0x00000006ff127819 */ /* 0x000fe20000011617 */
[----:B------:R-:W-:Y:S01]  /*f130*/  LDS R10, [R10] ;  /* 0x000000000a0a7984 */ /* 0x000fe20000000800 */
[----:B------:R-:W-:Y:S02]  /*f140*/  SHF.R.U32.HI R24, RZ, 0xe, R2 ;  /* 0x0000000eff187819 */ /* 0x000fe40000011602 */
[----:B------:R-:W-:Y:S01]  /*f150*/  LOP3.LUT R12, R12, 0x3fc, RZ, 0xc0, !PT ;  /* 0x000003fc0c0c7812 */ /* 0x000fe200078ec0ff */
[----:B------:R-:W0:Y:S01]  /*f160*/  LDS R15, [R15] ;  /* 0x000000000f0f7984 */ /* 0x000e220000000800 */
[----:B------:R-:W-:Y:S02]  /*f170*/  LOP3.LUT R18, R18, 0x3fc, RZ, 0xc0, !PT ;  /* 0x000003fc12127812 */ /* 0x000fe400078ec0ff */
[----:B------:R-:W-:Y:S01]  /*f180*/  LOP3.LUT R25, R24, 0x3fc, RZ, 0xc0, !PT ;  /* 0x000003fc18197812 */ /* 0x000fe200078ec0ff */
[----:B------:R-:W5:Y:S01]  /*f190*/  LDS R11, [R11] ;  /* 0x000000000b0b7984 */ /* 0x000f620000000800 */
[----:B------:R-:W-:-:S02]  /*f1a0*/  IMAD.IADD R12, R31, 0x1, R12 ;  /* 0x000000011f0c7824 */ /* 0x000fc400078e020c */
[----:B------:R-:W-:Y:S01]  /*f1b0*/  IADD3 R24, PT, PT, R0, R25, RZ ;  /* 0x0000001900187210 */ /* 0x000fe20007ffe0ff */
[----:B------:R-:W-:-:S03]  /*f1c0*/  IMAD.IADD R18, R3, 0x1, R18 ;  /* 0x0000000103127824 */ /* 0x000fc600078e0212 */
[----:B------:R-:W-:Y:S04]  /*f1d0*/  LDS R12, [R12] ;  /* 0x000000000c0c7984 */ /* 0x000fe80000000800 */
[----:B------:R1:W-:Y:S04]  /*f1e0*/  LDS R25, [R18] ;  /* 0x0000000012197984 */ /* 0x0003e80000000800 */
[----:B------:R-:W3:Y:S01]  /*f1f0*/  LDS R24, [R24] ;  /* 0x0000000018187984 */ /* 0x000ee20000000800 */
[----:B------:R-:W-:Y:S01]  /*f200*/  SHF.R.U32.HI R33, RZ, 0x16, R23 ;  /* 0x00000016ff217819 */ /* 0x000fe20000011617 */
[----:B------:R-:W-:Y:S01]  /*f210*/  IMAD.SHL.U32 R34, R2, 0x4, RZ ;  /* 0x0000000402227824 */ /* 0x000fe200078e00ff */
[----:B------:R-:W-:-:S02]  /*f220*/  SHF.R.U32.HI R35, RZ, 0xe, R20 ;  /* 0x0000000eff237819 */ /* 0x000fc40000011614 */
[----:B------:R-:W-:Y:S02]  /*f230*/  LOP3.LUT R33, R33, 0x3fc, RZ, 0xc0, !PT ;  /* 0x000003fc21217812 */ /* 0x000fe400078ec0ff */
[----:B------:R-:W-:Y:S02]  /*f240*/  LOP3.LUT R35, R35, 0x3fc, RZ, 0xc0, !PT ;  /* 0x000003fc23237812 */ /* 0x000fe400078ec0ff */
[----:B0-----:R-:W-:Y:S02]  /*f250*/  LOP3.LUT R10, R15, R10, R14, 0x96, !PT ;  /* 0x0000000a0f0a7212 */ /* 0x001fe400078e960e */
[----:B------:R-:W2:Y:S02]  /*f260*/  LDG.E R14, desc[UR36][R4.64+0x5c] ;  /* 0x00005c24040e7981 */ /* 0x000ea4000c1e1900 */
[----:B-----5:R-:W-:Y:S02]  /*f270*/  LOP3.LUT R6, R6, R10, R11, 0x96, !PT ;  /* 0x0000000a06067212 */ /* 0x020fe400078e960b */
[----:B------:R-:W-:-:S02]  /*f280*/  SHF.R.U32.HI R11, RZ, 0x6, R2 ;  /* 0x00000006ff0b7819 */ /* 0x000fc40000011602 */
[--C-:B-1----:R-:W-:Y:S01]  /*f290*/  SHF.R.U32.HI R18, RZ, 0x6, R6.reuse ;  /* 0x00000006ff127819 */ /* 0x102fe20000011606 */
[----:B------:R-:W-:Y:S01]  /*f2a0*/  IMAD.SHL.U32 R10, R23, 0x4, RZ ;  /* 0x00000004170a7824 */ /* 0x000fe200078e00ff */
[----:B------:R-:W-:Y:S02]  /*f2b0*/  SHF.R.U32.HI R27, RZ, 0xe, R6 ;  /* 0x0000000eff1b7819 */ /* 0x000fe40000011606 */
[----:B------:R-:W-:Y:S02]  /*f2c0*/  LOP3.LUT R18, R18, 0x3fc, RZ, 0xc0, !PT ;  /* 0x000003fc12127812 */ /* 0x000fe400078ec0ff */
[----:B------:R-:W-:Y:S02]  /*f2d0*/  LOP3.LUT R34, R34, 0x3fc, RZ, 0xc0, !PT ;  /* 0x000003fc22227812 */ /* 0x000fe400078ec0ff */
[----:B---3--:R-:W-:Y:S02]  /*f2e0*/  LOP3.LUT R15, R24, R25, R12, 0x96, !PT ;  /* 0x00000019180f7212 */ /* 0x008fe400078e960c */
[----:B------:R-:W-:-:S02]  /*f2f0*/  LOP3.LUT R24, R11, 0x3fc, RZ, 0xc0, !PT ;  /* 0x000003fc0b187812 */ /* 0x000fc400078ec0ff */
[----:B------:R-:W-:Y:S02]  /*f300*/  SHF.R.U32.HI R11, RZ, 0x16, R6 ;  /* 0x00000016ff0b7819 */ /* 0x000fe40000011606 */
[----:B------:R-:W-:Y:S02]  /*f310*/  LOP3.LUT R12, R10, 0x3fc, RZ, 0xc0, !PT ;  /* 0x000003fc0a0c7812 */ /* 0x000fe400078ec0ff */
[----:B------:R-:W-:Y:S02]  /*f320*/  LOP3.LUT R27, R27, 0x3fc, RZ, 0xc0, !PT ;  /* 0x000003fc1b1b7812 */ /* 0x000fe400078ec0ff */
[----:B------:R-:W-:Y:S01]  /*f330*/  IADD3 R26, PT, PT, R30, R33, RZ ;  /* 0x000000211e1a7210 */ /* 0x000fe20007ffe0ff */
[----:B------:R-:W-:Y:S01]  /*f340*/  IMAD.IADD R33, R3, 0x1, R18 ;  /* 0x0000000103217824 */ /* 0x000fe200078e0212 */
[----:B------:R-:W-:Y:S01]  /*f350*/  LOP3.LUT R11, R11, 0x3fc, RZ, 0xc0, !PT ;  /* 0x000003fc0b0b7812 */ /* 0x000fe200078ec0ff */
[C---:B------:R-:W-:Y:S01]  /*f360*/  IMAD.IADD R34, R31.reuse, 0x1, R34 ;  /* 0x000000011f227824 */ /* 0x040fe200078e0222 */
[C---:B------:R-:W-:Y:S01]  /*f370*/  IADD3 R10, PT, PT, R0.reuse, R35, RZ ;  /* 0x00000023000a7210 */ /* 0x040fe20007ffe0ff */
[----:B------:R-:W-:Y:S01]  /*f380*/  IMAD.IADD R12, R31, 0x1, R12 ;  /* 0x000000011f0c7824 */ /* 0x000fe200078e020c */
[----:B------:R-:W-:Y:S01]  /*f390*/  IADD3 R27, PT, PT, R0, R27, RZ ;  /* 0x0000001b001b7210 */ /* 0x000fe20007ffe0ff */
[----:B------:R-:W-:Y:S01]  /*f3a0*/  IMAD.IADD R24, R3, 0x1, R24 ;  /* 0x0000000103187824 */ /* 0x000fe200078e0218 */
[----:B------:R-:W-:Y:S01]  /*f3b0*/  SHF.R.U32.HI R25, RZ, 0x16, R20 ;  /* 0x00000016ff197819 */ /* 0x000fe20000011614 */
[----:B------:R-:W-:Y:S01]  /*f3c0*/  IMAD.IADD R35, R30, 0x1, R11 ;  /* 0x000000011e237824 */ /* 0x000fe200078e020b */
[----:B------:R-:W-:Y:S02]  /*f3d0*/  LDS R10, [R10] ;  /* 0x000000000a0a7984 */ /* 0x000fe40000000800 */
[----:B------:R-:W-:-:S02]  /*f3e0*/  LOP3.LUT R25, R25, 0x3fc, RZ, 0xc0, !PT ;  /* 0x000003fc19197812 */ /* 0x000fc400078ec0ff */
[----:B------:R-:W-:Y:S04]  /*f3f0*/  LDS R11, [R34] ;  /* 0x00000000220b7984 */ /* 0x000fe80000000800 */
[----:B------:R-:W0:Y:S04]  /*f400*/  LDS R33, [R33] ;  /* 0x0000000021217984 */ /* 0x000e280000000800 */
[----:B------:R-:W-:Y:S04]  /*f410*/  LDS R12, [R12] ;  /* 0x000000000c0c7984 */ /* 0x000fe80000000800 */
[----:B------:R-:W-:Y:S04]  /*f420*/  LDS R37, [R24] ;  /* 0x0000000018257984 */ /* 0x000fe80000000800 */
[----:B------:R-:W1:Y:S01]  /*f430*/  LDS R27, [R27] ;  /* 0x000000001b1b7984 */ /* 0x000e620000000800 */
[----:B------:R-:W-:-:S03]  /*f440*/  IMAD.IADD R25, R30, 0x1, R25 ;  /* 0x000000011e197824 */ /* 0x000fc600078e0219 */
[----:B------:R-:W3:Y:S04]  /*f450*/  LDS R26, [R26] ;  /* 0x000000001a1a7984 */ /* 0x000ee80000000800 */
[----:B------:R-:W4:Y:S04]  /*f460*/  LDS R35, [R35] ;  /* 0x0000000023237984 */ /* 0x000f280000000800 */
[----:B------:R5:W5:Y:S01]  /*f470*/  LDS R18, [R25] ;  /* 0x0000000019127984 */ /* 0x000b620000000800 */
[----:B------:R-:W-:Y:S02]  /*f480*/  SHF.R.U32.HI R23, RZ, 0xe, R23 ;  /* 0x0000000eff177819 */ /* 0x000fe40000011617 */
[----:B------:R-:W-:-:S02]  /*f490*/  SHF.R.U32.HI R2, RZ, 0x16, R2 ;  /* 0x00000016ff027819 */ /* 0x000fc40000011602 */
[----:B------:R-:W-:Y:S02]  /*f4a0*/  SHF.L.U32 R6, R6, 0x2, RZ ;  /* 0x0000000206067819 */ /* 0x000fe400000006ff */
[----:B------:R-:W-:Y:S02]  /*f4b0*/  LOP3.LUT R23, R23, 0x3fc, RZ, 0xc0, !PT ;  /* 0x000003fc17177812 */ /* 0x000fe400078ec0ff */
[----:B0-----:R-:W-:Y:S02]  /*f4c0*/  LOP3.LUT R11, R10, R33, R11, 0x96, !PT ;  /* 0x000000210a0b7212 */ /* 0x001fe400078e960b */
[----:B------:R-:W2:Y:S01]  /*f4d0*/  LDG.E R10, desc[UR36][R4.64+0x68] ;  /* 0x00006824040a7981 */ /* 0x000ea2000c1e1900 */
[----:B------:R-:W-:Y:S02]  /*f4e0*/  SHF.R.U32.HI R20, RZ, 0x6, R20 ;  /* 0x00000006ff147819 */ /* 0x000fe40000011614 */
[----:B-1----:R-:W-:Y:S02]  /*f4f0*/  LOP3.LUT R37, R27, R37, R12, 0x96, !PT ;  /* 0x000000251b257212 */ /* 0x002fe400078e960c */
[----:B------:R-:W2:Y:S01]  /*f500*/  LDG.E R12, desc[UR36][R4.64+0x60] ;  /* 0x00006024040c7981 */ /* 0x000ea2000c1e1900 */
[----:B---3--:R-:W-:-:S03]  /*f510*/  LOP3.LUT R24, R9, R11, R26, 0x96, !PT ;  /* 0x0000000b09187212 */ /* 0x008fc600078e961a */
[----:B------:R-:W3:Y:S04]  /*f520*/  LDG.E R9, desc[UR36][R4.64+0x6c] ;  /* 0x00006c2404097981 */ /* 0x000ee8000c1e1900 */
[----:B------:R-:W3:Y:S01]  /*f530*/  LDG.E R11, desc[UR36][R4.64+0x64] ;  /* 0x00006424040b7981 */ /* 0x000ee2000c1e1900 */
[----:B----4-:R-:W-:Y:S02]  /*f540*/  LOP3.LUT R15, R8, R15, R35, 0x96, !PT ;  /* 0x0000000f080f7212 */ /* 0x010fe400078e9623 */
[----:B-----5:R-:W-:Y:S02]  /*f550*/  LOP3.LUT R25, R2, 0x3fc, RZ, 0xc0, !PT ;  /* 0x000003fc02197812 */ /* 0x020fe400078ec0ff */
[----:B------:R-:W-:Y:S01]  /*f560*/  LOP3.LUT R18, R7, R37, R18, 0x96, !PT ;  /* 0x0000002507127212 */ /* 0x000fe200078e9612 */
[----:B------:R-:W-:Y:S01]  /*f570*/  IMAD.IADD R7, R0, 0x1, R23 ;  /* 0x0000000100077824 */ /* 0x000fe200078e0217 */
[----:B------:R-:W-:Y:S01]  /*f580*/  LOP3.LUT R2, R6, 0x3fc, RZ, 0xc0, !PT ;  /* 0x000003fc06027812 */ /* 0x000fe200078ec0ff */
[----:B------:R-:W-:Y:S01]  /*f590*/  IMAD.SHL.U32 R23, R15, 0x4, RZ ;  /* 0x000000040f177824 */ /* 0x000fe200078e00ff */
[----:B------:R-:W-:-:S02]  /*f5a0*/  LOP3.LUT R20, R20, 0x3fc, RZ, 0xc0, !PT ;  /* 0x000003fc14147812 */ /* 0x000fc400078ec0ff */
[----:B------:R-:W-:Y:S01]  /*f5b0*/  IADD3 R6, PT, PT, R30, R25, RZ ;  /* 0x000000191e067210 */ /* 0x000fe20007ffe0ff */
[----:B------:R-:W-:Y:S01]  /*f5c0*/  LDS R7, [R7] ;  /* 0x0000000007077984 */ /* 0x000fe20000000800 */
[----:B------:R-:W-:Y:S02]  /*f5d0*/  SHF.R.U32.HI R27, RZ, 0xe, R24 ;  /* 0x0000000eff1b7819 */ /* 0x000fe40000011618 */
[----:B------:R-:W-:Y:S01]  /*f5e0*/  SHF.R.U32.HI R25, RZ, 0x6, R18 ;  /* 0x00000006ff197819 */ /* 0x000fe20000011612 */
[----:B------:R-:W-:Y:S01]  /*f5f0*/  IMAD.IADD R8, R31, 0x1, R2 ;  /* 0x000000011f087824 */ /* 0x000fe200078e0202 */
[----:B------:R-:W-:Y:S01]  /*f600*/  LOP3.LUT R27, R27, 0x3fc, RZ, 0xc0, !PT ;  /* 0x000003fc1b1b7812 */ /* 0x000fe200078ec0ff */
[----:B------:R-:W-:Y:S01]  /*f610*/  IMAD.IADD R20, R3, 0x1, R20 ;  /* 0x0000000103147824 */ /* 0x000fe200078e0214 */
[----:B------:R-:W-:Y:S01]  /*f620*/  LOP3.LUT R26, R23, 0x3fc, RZ, 0xc0, !PT ;  /* 0x000003fc171a7812 */ /* 0x000fe200078ec0ff */
[----:B------:R-:W-:Y:S01]  /*f630*/  LDS R6, [R6] ;  /* 0x0000000006067984 */ /* 0x000fe20000000800 */
[----:B------:R-:W-:Y:S01]  /*f640*/  LOP3.LUT R34, R25, 0x3fc, RZ, 0xc0, !PT ;  /* 0x000003fc19227812 */ /* 0x000fe200078ec0ff */
[----:B------:R-:W-:Y:S01]  /*f650*/  IMAD.IADD R27, R0, 0x1, R27 ;  /* 0x00000001001b7824 */ /* 0x000fe200078e021b */
[----:B------:R-:W-:Y:S01]  /*f660*/  IADD3 R26, PT, PT, R31, R26, RZ ;  /* 0x0000001a1f1a7210 */ /* 0x000fe20007ffe0ff */
[----:B------:R-:W-:Y:S02]  /*f670*/  LDS R2, [R20] ;  /* 0x0000000014027984 */ /* 0x000fe40000000800 */
[----:B------:R-:W-:-:S02]  /*f680*/  IMAD.IADD R34, R3, 0x1, R34 ;  /* 0x0000000103227824 */ /* 0x000fc400078e0222 */
[----:B------:R-:W0:Y:S04]  /*f690*/  LDS R8, [R8] ;  /* 0x0000000008087984 */ /* 0x000e280000000800 */
[----:B------:R-:W-:Y:S04]  /*f6a0*/  LDS R26, [R26] ;  /* 0x000000001a1a7984 */ /* 0x000fe80000000800 */
[----:B------:R-:W-:Y:S04]  /*f6b0*/  LDS R23, [R34] ;  /* 0x0000000022177984 */ /* 0x000fe80000000800 */
[----:B------:R-:W1:Y:S01]  /*f6c0*/  LDS R27, [R27] ;  /* 0x000000001b1b7984 */ /* 0x000e620000000800 */
[----:B------:R-:W-:-:S02]  /*f6d0*/  SHF.R.U32.HI R33, RZ, 0xe, R15 ;  /* 0x0000000eff217819 */ /* 0x000fc4000001160f */
[----:B------:R-:W-:Y:S02]  /*f6e0*/  SHF.R.U32.HI R25, RZ, 0x16, R18 ;  /* 0x00000016ff197819 */ /* 0x000fe40000011612 */
[----:B------:R-:W-:Y:S02]  /*f6f0*/  LOP3.LUT R33, R33, 0x3fc, RZ, 0xc0, !PT ;  /* 0x000003fc21217812 */ /* 0x000fe400078ec0ff */
[----:B------:R-:W-:Y:S02]  /*f700*/  SHF.R.U32.HI R36, RZ, 0x6, R24 ;  /* 0x00000006ff247819 */ /* 0x000fe40000011618 */
[----:B------:R-:W-:Y:S02]  /*f710*/  LOP3.LUT R25, R25, 0x3fc, RZ, 0xc0, !PT ;  /* 0x000003fc19197812 */ /* 0x000fe400078ec0ff */
[----:B------:R-:W-:Y:S02]  /*f720*/  LOP3.LUT R36, R36, 0x3fc, RZ, 0xc0, !PT ;  /* 0x000003fc24247812 */ /* 0x000fe400078ec0ff */
[----:B0-----:R-:W-:-:S02]  /*f730*/  LOP3.LUT R2, R7, R2, R8, 0x96, !PT ;  /* 0x0000000207027212 */ /* 0x001fc400078e9608 */
[----:B------:R-:W-:Y:S02]  /*f740*/  SHF.R.U32.HI R7, RZ, 0x16, R15 ;  /* 0x00000016ff077819 */ /* 0x000fe4000001160f */
[----:B------:R-:W-:Y:S01]  /*f750*/  LOP3.LUT R13, R13, R2, R6, 0x96, !PT ;  /* 0x000000020d0d7212 */ /* 0x000fe200078e9606 */
[----:B------:R-:W-:Y:S01]  /*f760*/  IMAD.SHL.U32 R6, R24, 0x4, RZ ;  /* 0x0000000418067824 */ /* 0x000fe200078e00ff */
[----:B------:R-:W-:Y:S02]  /*f770*/  SHF.L.U32 R8, R18, 0x2, RZ ;  /* 0x0000000212087819 */ /* 0x000fe400000006ff */
[----:B-1----:R-:W-:Y:S02]  /*f780*/  LOP3.LUT R2, R27, R23, R26, 0x96, !PT ;  /* 0x000000171b027212 */ /* 0x002fe400078e961a */
[----:B------:R-:W-:Y:S02]  /*f790*/  LOP3.LUT R27, R7, 0x3fc, RZ, 0xc0, !PT ;  /* 0x000003fc071b7812 */ /* 0x000fe400078ec0ff */
[----:B------:R-:W-:-:S02]  /*f7a0*/  SHF.R.U32.HI R26, RZ, 0x6, R13 ;  /* 0x00000006ff1a7819 */ /* 0x000fc4000001160d */
[--C-:B------:R-:W-:Y:S02]  /*f7b0*/  SHF.R.U32.HI R7, RZ, 0x16, R13.reuse ;  /* 0x00000016ff077819 */ /* 0x100fe4000001160d */
[----:B------:R-:W-:Y:S02]  /*f7c0*/  SHF.R.U32.HI R23, RZ, 0xe, R13 ;  /* 0x0000000eff177819 */ /* 0x000fe4000001160d */
[----:B------:R-:W-:Y:S02]  /*f7d0*/  LOP3.LUT R34, R6, 0x3fc, RZ, 0xc0, !PT ;  /* 0x000003fc06227812 */ /* 0x000fe400078ec0ff */
[----:B------:R-:W-:Y:S02]  /*f7e0*/  LOP3.LUT R26, R26, 0x3fc, RZ, 0xc0, !PT ;  /* 0x000003fc1a1a7812 */ /* 0x000fe400078ec0ff */
[----:B------:R-:W-:Y:S01]  /*f7f0*/  LOP3.LUT R7, R7, 0x3fc, RZ, 0xc0, !PT ;  /* 0x000003fc07077812 */ /* 0x000fe200078ec0ff */
[----:B------:R-:W-:Y:S01]  /*f800*/  IMAD.IADD R6, R0, 0x1, R33 ;  /* 0x0000000100067824 */ /* 0x000fe200078e0221 */
[----:B------:R-:W-:Y:S01]  /*f810*/  LOP3.LUT R8, R8, 0x3fc, RZ, 0xc0, !PT ;  /* 0x000003fc08087812 */ /* 0x000fe200078ec0ff */
[----:B------:R-:W-:Y:S01]  /*f820*/  IMAD.IADD R34, R31, 0x1, R34 ;  /* 0x000000011f227824 */ /* 0x000fe200078e0222 */
[----:B------:R-:W-:Y:S01]  /*f830*/  LOP3.LUT R23, R23, 0x3fc, RZ, 0xc0, !PT ;  /* 0x000003fc17177812 */ /* 0x000fe200078ec0ff */
[C---:B------:R-:W-:Y:S01]  /*f840*/  IMAD.IADD R33, R30.reuse, 0x1, R7 ;  /* 0x000000011e217824 */ /* 0x040fe200078e0207 */
[----:B------:R-:W-:Y:S01]  /*f850*/  IADD3 R26, PT, PT, R3, R26, RZ ;  /* 0x0000001a031a7210 */ /* 0x000fe20007ffe0ff */
[----:B------:R-:W-:Y:S01]  /*f860*/  IMAD.IADD R8, R31, 0x1, R8 ;  /* 0x000000011f087824 */ /* 0x000fe200078e0208 */
[C---:B------:R-:W-:Y:S01]  /*f870*/  IADD3 R20, PT, PT, R30.reuse, R27, RZ ;  /* 0x0000001b1e147210 */ /* 0x040fe20007ffe0ff */
[----:B------:R-:W-:Y:S01]  /*f880*/  IMAD.IADD R25, R30, 0x1, R25 ;  /* 0x000000011e197824 */ /* 0x000fe200078e0219 */
[----:B------:R-:W-:Y:S01]  /*f890*/  IADD3 R27, PT, PT, R3, R36, RZ ;  /* 0x00000024031b7210 */ /* 0x000fe20007ffe0ff */
[----:B------:R-:W-:Y:S01]  /*f8a0*/  IMAD.IADD R23, R0, 0x1, R23 ;  /* 0x0000000100177824 */ /* 0x000fe200078e0217 */
[----:B------:R-:W-:Y:S04]  /*f8b0*/  LDS R6, [R6] ;  /* 0x0000000006067984 */ /* 0x000fe80000000800 */
[----:B------:R-:W-:Y:S04]  /*f8c0*/  LDS R7, [R34] ;  /* 0x0000000022077984 */ /* 0x000fe80000000800 */
[----:B------:R-:W0:Y:S04]  /*f8d0*/  LDS R26, [R26] ;  /* 0x000000001a1a7984 */ /* 0x000e280000000800 */
[----:B------:R-:W2:Y:S04]  /*f8e0*/  LDS R33, [R33] ;  /* 0x0000000021217984 */ /* 0x000ea80000000800 */
[----:B------:R-:W-:Y:S04]  /*f8f0*/  LDS R8, [R8] ;  /* 0x0000000008087984 */ /* 0x000fe80000000800 */
[----:B------:R-:W-:Y:S04]  /*f900*/  LDS R27, [R27] ;  /* 0x000000001b1b7984 */ /* 0x000fe80000000800 */
[----:B------:R-:W1:Y:S04]  /*f910*/  LDS R23, [R23] ;  /* 0x0000000017177984 */ /* 0x000e680000000800 */
[----:B------:R-:W4:Y:S01]  /*f920*/  LDS R25, [R25] ;  /* 0x0000000019197984 */ /* 0x000f220000000800 */
[----:B------:R-:W-:Y:S01]  /*f930*/  SHF.R.U32.HI R15, RZ, 0x6, R15 ;  /* 0x00000006ff0f7819 */ /* 0x000fe2000001160f */
[----:B------:R-:W-:Y:S01]  /*f940*/  IMAD.SHL.U32 R13, R13, 0x4, RZ ;  /* 0x000000040d0d7824 */ /* 0x000fe200078e00ff */
[----:B------:R-:W-:Y:S01]  /*f950*/  SHF.R.U32.HI R18, RZ, 0xe, R18 ;  /* 0x0000000eff127819 */ /* 0x000fe20000011612 */
[----:B------:R-:W5:Y:S01]  /*f960*/  LDS R20, [R20] ;  /* 0x0000000014147984 */ /* 0x000f620000000800 */
[----:B0-----:R-:W-:-:S03]  /*f970*/  LOP3.LUT R7, R6, R26, R7, 0x96, !PT ;  /* 0x0000001a06077212 */ /* 0x001fc600078e9607 */
[----:B------:R-:W3:Y:S01]  /*f980*/  LDG.E R6, desc[UR36][R4.64+0x70] ;  /* 0x0000702404067981 */ /* 0x000ee2000c1e1900 */
[----:B--2---:R-:W-:Y:S02]  /*f990*/  LOP3.LUT R19, R19, R2, R33, 0x96, !PT ;  /* 0x0000000213137212 */ /* 0x004fe400078e9621 */
[----:B------:R-:W-:Y:S02]  /*f9a0*/  LOP3.LUT R2, R15, 0x3fc, RZ, 0xc0, !PT ;  /* 0x000003fc0f027812 */ /* 0x000fe400078ec0ff */
[----:B------:R-:W-:Y:S02]  /*f9b0*/  LOP3.LUT R15, R18, 0x3fc, RZ, 0xc0, !PT ;  /* 0x000003fc120f7812 */ /* 0x000fe400078ec0ff */
[----:B------:R-:W-:Y:S02]  /*f9c0*/  LOP3.LUT R18, R13, 0x3fc, RZ, 0xc0, !PT ;  /* 0x000003fc0d127812 */ /* 0x000fe400078ec0ff */
[----:B------:R-:W-:Y:S02]  /*f9d0*/  IADD3 R13, PT, PT, R3, R2, RZ ;  /* 0x00000002030d7210 */ /* 0x000fe40007ffe0ff */
[----:B------:R-:W2:Y:S01]  /*f9e0*/  LDG.E R2, desc[UR36][R4.64+0x7c] ;  /* 0x00007c2404027981 */ /* 0x000ea2000c1e1900 */
[----:B-1----:R-:W-:-:S03]  /*f9f0*/  LOP3.LUT R35, R23, R27, R8, 0x96, !PT ;  /* 0x0000001b17237212 */ /* 0x002fc600078e9608 */
[----:B------:R-:W2:Y:S01]  /*fa00*/  LDG.E R8, desc[UR36][R4.64+0x74] ;  /* 0x0000742404087981 */ /* 0x000ea2000c1e1900 */
[----:B----4-:R-:W-:-:S03]  /*fa10*/  LOP3.LUT R22, R22, R7, R25, 0x96, !PT ;  /* 0x0000000716167212 */ /* 0x010fc600078e9619 */
[----:B------:R-:W4:Y:S01]  /*fa20*/  LDG.E R7, desc[UR36][R4.64+0x78] ;  /* 0x0000782404077981 */ /* 0x000f22000c1e1900 */
[----:B------:R-:W-:Y:S02]  /*fa30*/  SHF.R.U32.HI R24, RZ, 0x16, R24 ;  /* 0x00000016ff187819 */ /* 0x000fe40000011618 */
[----:B-----5:R-:W-:Y:S01]  /*fa40*/  LOP3.LUT R21, R21, R35, R20, 0x96, !PT ;  /* 0x0000002315157212 */ /* 0x020fe200078e9614 */
[----:B------:R-:W-:Y:S01]  /*fa50*/  LDS R13, [R13] ;  /* 0x000000000d0d7984 */ /* 0x000fe20000000800 */
[----:B------:R-:W-:Y:S01]  /*fa60*/  LOP3.LUT R25, R24, 0x3fc, RZ, 0xc0, !PT ;  /* 0x000003fc18197812 */ /* 0x000fe200078ec0ff */
[----:B------:R-:W-:Y:S01]  /*fa70*/  IMAD.SHL.U32 R24, R19, 0x4, RZ ;  /* 0x0000000413187824 */ /* 0x000fe200078e00ff */
[----:B------:R-:W-:Y:S01]  /*fa80*/  SHF.R.U32.HI R27, RZ, 0xe, R22 ;  /* 0x0000000eff1b7819 */ /* 0x000fe20000011616 */
[----:B------:R-:W-:Y:S02]  /*fa90*/  IMAD.IADD R23, R0, 0x1, R15 ;  /* 0x0000000100177824 */ /* 0x000fe400078e020f */
[----:B------:R-:W-:Y:S01]  /*faa0*/  IMAD.IADD R15, R30, 0x1, R25 ;  /* 0x000000011e0f7824 */ /* 0x000fe200078e0219 */
[----:B------:R-:W-:-:S02]  /*fab0*/  SHF.R.U32.HI R25, RZ, 0x6, R21 ;  /* 0x00000006ff197819 */ /* 0x000fc40000011615 */
[----:B------:R-:W-:Y:S02]  /*fac0*/  IADD3 R20, PT, PT, R31, R18, RZ ;  /* 0x000000121f147210 */ /* 0x000fe40007ffe0ff */
[----:B------:R-:W-:Y:S01]  /*fad0*/  LOP3.LUT R24, R24, 0x3fc, RZ, 0xc0, !PT ;  /* 0x000003fc18187812 */ /* 0x000fe200078ec0ff */
[----:B------:R0:W-:Y:S01]  /*fae0*/  LDS R18, [R23] ;  /* 0x0000000017127984 */ /* 0x0001e20000000800 */
[----:B------:R-:W-:Y:S02]  /*faf0*/  LOP3.LUT R33, R27, 0x3fc, RZ, 0xc0, !PT ;  /* 0x000003fc1b217812 */ /* 0x000fe400078ec0ff */
[----:B------:R-:W-:Y:S01]  /*fb00*/  LOP3.LUT R26, R25, 0x3fc, RZ, 0xc0, !PT ;  /* 0x000003fc191a7812 */ /* 0x000fe200078ec0ff */
[----:B------:R-:W1:Y:S01]  /*fb10*/  LDS R20, [R20] ;  /* 0x0000000014147984 */ /* 0x000e620000000800 */
[----:B------:R-:W-:Y:S02]  /*fb20*/  IMAD.IADD R25, R31, 0x1, R24 ;  /* 0x000000011f197824 */ /* 0x000fe400078e0218 */
[----:B------:R-:W-:Y:S01]  /*fb30*/  IMAD.IADD R34, R0, 0x1, R33 ;  /* 0x0000000100227824 */ /* 0x000fe200078e0221 */
[----:B------:R-:W-:Y:S01]  /*fb40*/  IADD3 R27, PT, PT, R3, R26, RZ ;  /* 0x0000001a031b7210 */ /* 0x000fe20007ffe0ff */
[----:B------:R-:W5:Y:S04]  /*fb50*/  LDS R15, [R15] ;  /* 0x000000000f0f7984 */ /* 0x000f680000000800 */
[----:B------:R-:W-:Y:S04]  /*fb60*/  LDS R25, [R25] ;  /* 0x0000000019197984 */ /* 0x000fe80000000800 */
[----:B------:R5:W-:Y:S04]  /*fb70*/  LDS R24, [R27] ;  /* 0x000000001b187984 */ /* 0x000be80000000800 */
[----:B------:R-:W5:Y:S01]  /*fb80*/  LDS R34, [R34] ;  /* 0x0000000022227984 */ /* 0x000f620000000800 */
[----:B------:R-:W-:-:S02]  /*fb90*/  SHF.R.U32.HI R35, RZ, 0xe, R19 ;  /* 0x0000000eff237819 */ /* 0x000fc40000011613 */
[----:B------:R-:W-:Y:S02]  /*fba0*/  SHF.R.U32.HI R33, RZ, 0x6, R19 ;  /* 0x00000006ff217819 */ /* 0x000fe40000011613 */
[----:B------:R-:W-:Y:S02]  /*fbb0*/  SHF.L.U32 R36, R22, 0x2, RZ ;  /* 0x0000000216247819 */ /* 0x000fe400000006ff */
[----:B0-----:R-:W-:Y:S02]  /*fbc0*/  SHF.R.U32.HI R23, RZ, 0x6, R22 ;  /* 0x00000006ff177819 */ /* 0x001fe40000011616 */
[----:B------:R-:W-:Y:S02]  /*fbd0*/  LOP3.LUT R36, R36, 0x3fc, RZ, 0xc0, !PT ;  /* 0x000003fc24247812 */ /* 0x000fe400078ec0ff */
[----:B-1----:R-:W-:-:S04]  /*fbe0*/  LOP3.LUT R13, R18, R13, R20, 0x96, !PT ;  /* 0x0000000d120d7212 */ /* 0x002fc800078e9614 */
[----:B-----5:R-:W-:Y:S01]  /*fbf0*/  LOP3.LUT R26, R14, R13, R15, 0x96, !PT ;  /* 0x0000000d0e1a7212 */ /* 0x020fe200078e960f */
[----:B------:R-:W-:Y:S01]  /*fc00*/  IMAD.SHL.U32 R20, R21, 0x4, RZ ;  /* 0x0000000415147824 */ /* 0x000fe200078e00ff */
[--C-:B------:R-:W-:Y:S02]  /*fc10*/  SHF.R.U32.HI R18, RZ, 0x16, R21.reuse ;  /* 0x00000016ff127819 */ /* 0x100fe40000011615 */
[----:B------:R-:W-:Y:S02]  /*fc20*/  SHF.R.U32.HI R27, RZ, 0xe, R26 ;  /* 0x0000000eff1b7819 */ /* 0x000fe4000001161a */
[----:B------:R-:W-:Y:S02]  /*fc30*/  SHF.R.U32.HI R21, RZ, 0xe, R21 ;  /* 0x0000000eff157819 */ /* 0x000fe40000011615 */
[----:B------:R-:W-:Y:S02]  /*fc40*/  LOP3.LUT R13, R34, R24, R25, 0x96, !PT ;  /* 0x00000018220d7212 */ /* 0x000fe400078e9619 */
[----:B------:R-:W-:-:S02]  /*fc50*/  SHF.R.U32.HI R24, RZ, 0x16, R19 ;  /* 0x00000016ff187819 */ /* 0x000fc40000011613 */
[--C-:B------:R-:W-:Y:S02]  /*fc60*/  SHF.R.U32.HI R34, RZ, 0x6, R26.reuse ;  /* 0x00000006ff227819 */ /* 0x100fe4000001161a */
[----:B------:R-:W-:Y:S01]  /*fc70*/  SHF.R.U32.HI R19, RZ, 0x16, R26 ;  /* 0x00000016ff137819 */ /* 0x000fe2000001161a */
[----:B------:R-:W-:Y:S01]  /*fc80*/  IMAD.SHL.U32 R26, R26, 0x4, RZ ;  /* 0x000000041a1a7824 */ /* 0x000fe200078e00ff */
[----:B------:R-:W-:Y:S02]  /*fc90*/  LOP3.LUT R25, R35, 0x3fc, RZ, 0xc0, !PT ;  /* 0x000003fc23197812 */ /* 0x000fe400078ec0ff */
[----:B------:R-:W-:Y:S02]  /*fca0*/  LOP3.LUT R15, R24, 0x3fc, RZ, 0xc0, !PT ;  /* 0x000003fc180f7812 */ /* 0x000fe400078ec0ff */
[----:B------:R-:W-:Y:S02]  /*fcb0*/  LOP3.LUT R21, R21, 0x3fc, RZ, 0xc0, !PT ;  /* 0x000003fc15157812 */ /* 0x000fe400078ec0ff */
[----:B------:R-:W-:-:S02]  /*fcc0*/  LOP3.LUT R34, R34, 0x3fc, RZ, 0xc0, !PT ;  /* 0x000003fc22227812 */ /* 0x000fc400078ec0ff */
[----:B------:R-:W-:Y:S02]  /*fcd0*/  LOP3.LUT R26, R26, 0x3fc, RZ, 0xc0, !PT ;  /* 0x000003fc1a1a7812 */ /* 0x000fe400078ec0ff */
[----:B------:R-:W-:Y:S02]  /*fce0*/  SHF.R.U32.HI R14, RZ, 0x16, R22 ;  /* 0x00000016ff0e7819 */ /* 0x000fe40000011616 */
[----:B------:R-:W-:Y:S02]  /*fcf0*/  LOP3.LUT R24, R33, 0x3fc, RZ, 0xc0, !PT ;  /* 0x000003fc21187812 */ /* 0x000fe400078ec0ff */
[----:B------:R-:W-:Y:S02]  /*fd00*/  LOP3.LUT R20, R20, 0x3fc, RZ, 0xc0, !PT ;  /* 0x000003fc14147812 */ /* 0x000fe400078ec0ff */
[----:B------:R-:W-:Y:S01]  /*fd10*/  LOP3.LUT R27, R27, 0x3fc, RZ, 0xc0, !PT ;  /* 0x000003fc1b1b7812 */ /* 0x000fe200078ec0ff */
[C---:B------:R-:W-:Y:S01]  /*fd20*/  IMAD.IADD R25, R0.reuse, 0x1, R25 ;  /* 0x0000000100197824 */ /* 0x040fe200078e0219 */
[----:B------:R-:W-:Y:S01]  /*fd30*/  LOP3.LUT R19, R19, 0x3fc, RZ, 0xc0, !PT ;  /* 0x000003fc13137812 */ /* 0x000fe200078ec0ff */
[----:B------:R-:W-:Y:S01]  /*fd40*/  IMAD.IADD R21, R0, 0x1, R21 ;  /* 0x0000000100157824 */ /* 0x000fe200078e0215 */
[----:B------:R-:W-:Y:S01]  /*fd50*/  LOP3.LUT R22, R23, 0x3fc, RZ, 0xc0, !PT ;  /* 0x000003fc17167812 */ /* 0x000fe200078ec0ff */
[----:B------:R-:W-:Y:S01]  /*fd60*/  IMAD.IADD R23, R31, 0x1, R36 ;  /* 0x000000011f177824 */ /* 0x000fe200078e0224 */
[----:B------:R-:W-:Y:S01]  /*fd70*/  IADD3 R34, PT, PT, R3, R34, RZ ;  /* 0x0000002203227210 */ /* 0x000fe20007ffe0ff */
[----:B------:R-:W-:Y:S01]  /*fd80*/  IMAD.IADD R26, R31, 0x1, R26 ;  /* 0x000000011f1a7824 */ /* 0x000fe200078e021a */
[----:B------:R-:W-:-:S02]  /*fd90*/  LOP3.LUT R37, R18, 0x3fc, RZ, 0xc0, !PT ;  /* 0x000003fc12257812 */ /* 0x000fc400078ec0ff */
[----:B------:R-:W-:Y:S02]  /*fda0*/  IADD3 R24, PT, PT, R3, R24, RZ ;  /* 0x0000001803187210 */ /* 0x000fe40007ffe0ff */
[----:B------:R-:W-:Y:S01]  /*fdb0*/  LOP3.LUT R39, R14, 0x3fc, RZ, 0xc0, !PT ;  /* 0x000003fc0e277812 */ /* 0x000fe200078ec0ff */
[----:B------:R-:W-:Y:S01]  /*fdc0*/  IMAD.IADD R20, R31, 0x1, R20 ;  /* 0x000000011f147824 */ /* 0x000fe200078e0214 */
[----:B------:R-:W-:Y:S01]  /*fdd0*/  IADD3 R22, PT, PT, R3, R22, RZ ;  /* 0x0000001603167210 */ /* 0x000fe20007ffe0ff */
[----:B------:R-:W-:Y:S01]  /*fde0*/  IMAD.IADD R27, R0, 0x1, R27 ;  /* 0x00000001001b7824 */ /* 0x000fe200078e021b */
[----:B------:R-:W-:Y:S01]  /*fdf0*/  LDS R25, [R25] ;  /* 0x0000000019197984 */ /* 0x000fe20000000800 */
[C---:B------:R-:W-:Y:S02]  /*fe00*/  IMAD.IADD R35, R30.reuse, 0x1, R19 ;  /* 0x000000011e237824 */ /* 0x040fe400078e0213 */
[C---:B------:R-:W-:Y:S01]  /*fe10*/  IMAD.IADD R37, R30.reuse, 0x1, R37 ;  /* 0x000000011e257824 */ /* 0x040fe200078e0225 */
[----:B------:R-:W-:Y:S01]  /*fe20*/  LDS R36, [R23] ;  /* 0x0000000017247984 */ /* 0x000fe20000000800 */
[C---:B------:R-:W-:Y:S01]  /*fe30*/  IMAD.IADD R39, R30.reuse, 0x1, R39 ;  /* 0x000000011e277824 */ /* 0x040fe200078e0227 */
[----:B------:R-:W-:-:S02]  /*fe40*/  IADD3 R38, PT, PT, R30, R15, RZ ;  /* 0x0000000f1e267210 */ /* 0x000fc40007ffe0ff */
[----:B------:R-:W0:Y:S04]  /*fe50*/  LDS R34, [R34] ;  /* 0x0000000022227984 */ /* 0x000e280000000800 */
[----:B------:R-:W-:Y:S04]  /*fe60*/  LDS R24, [R24] ;  /* 0x0000000018187984 */ /* 0x000fe80000000800 */
[----:B------:R-:W-:Y:S04]  /*fe70*/  LDS R21, [R21] ;  /* 0x0000000015157984 */ /* 0x000fe80000000800 */
[----:B------:R-:W1:Y:S04]  /*fe80*/  LDS R26, [R26] ;  /* 0x000000001a1a7984 */ /* 0x000e680000000800 */
[----:B------:R-:W-:Y:S04]  /*fe90*/  LDS R20, [R20] ;  /* 0x0000000014147984 */ /* 0x000fe80000000800 */
[----:B------:R-:W-:Y:S04]  /*fea0*/  LDS R33, [R22] ;  /* 0x0000000016217984 */ /* 0x000fe80000000800 */
[----:B------:R-:W5:Y:S04]  /*feb0*/  LDS R27, [R27] ;  /* 0x000000001b1b7984 */ /* 0x000f680000000800 */
[----:B------:R-:W5:Y:S04]  /*fec0*/  LDS R35, [R35] ;  /* 0x0000000023237984 */ /* 0x000f680000000800 */
[----:B------:R-:W3:Y:S04]  /*fed0*/  LDS R23, [R37] ;  /* 0x0000000025177984 */ /* 0x000ee80000000800 */
[----:B------:R-:W3:Y:S04]  /*fee0*/  LDS R22, [R39] ;  /* 0x0000000027167984 */ /* 0x000ee80000000800 */
[----:B------:R-:W3:Y:S04]  /*fef0*/  LDS R38, [R38] ;  /* 0x0000000026267984 */ /* 0x000ee80000000800 */
[----:B------:R-:W4:Y:S04]  /*ff00*/  LDG.E R19, desc[UR36][R4.64+0x80] ;  /* 0x0000802404137981 */ /* 0x000f28000c1e1900 */
[----:B------:R-:W4:Y:S04]  /*ff10*/  LDG.E R18, desc[UR36][R4.64+0x84] ;  /* 0x0000842404127981 */ /* 0x000f28000c1e1900 */
[----:B------:R-:W4:Y:S04]  /*ff20*/  LDG.E R15, desc[UR36][R4.64+0x88] ;  /* 0x00008824040f7981 */ /* 0x000f28000c1e1900 */
[----:B------:R-:W4:Y:S01]  /*ff30*/  LDG.E R14, desc[UR36][R4.64+0x8c] ;  /* 0x00008c24040e7981 */ /* 0x000f22000c1e1900 */
[----:B0-----:R-:W-:-:S02]  /*ff40*/  LOP3.LUT R25, R25, R34, R36, 0x96, !PT ;  /* 0x0000002219197212 */ /* 0x001fc400078e9624 */
[----:B-1----:R-:W-:Y:S02]  /*ff50*/  LOP3.LUT R21, R21, R24, R26, 0x96, !PT ;  /* 0x0000001815157212 */ /* 0x002fe400078e961a */
[----:B-----5:R-:W-:Y:S02]  /*ff60*/  LOP3.LUT R20, R27, R33, R20, 0x96, !PT ;  /* 0x000000211b147212 */ /* 0x020fe400078e9614 */
[----:B------:R-:W-:Y:S02]  /*ff70*/  LOP3.LUT R13, R12, R13, R35, 0x96, !PT ;  /* 0x0000000d0c0d7212 */ /* 0x000fe400078e9623 */
[----:B---3--:R-:W-:Y:S02]  /*ff80*/  LOP3.LUT R10, R10, R25, R23, 0x96, !PT ;  /* 0x000000190a0a7212 */ /* 0x008fe400078e9617 */
[----:B------:R-:W-:-:S03]  /*ff90*/  LOP3.LUT R9, R9, R21, R22, 0x96, !PT ;  /* 0x0000001509097212 */ /* 0x000fc600078e9616 */
[----:B------:R-:W-:Y:S01]  /*ffa0*/  IMAD.SHL.U32 R22, R10, 0x4, RZ ;  /* 0x000000040a167824 */ /* 0x000fe200078e00ff */
[----:B------:R-:W-:Y:S02]  /*ffb0*/  SHF.R.U32.HI R23, RZ, 0xe, R13 ;  /* 0x0000000eff177819 */ /* 0x000fe4000001160d */
[----:B------:R-:W-:Y:S02]  /*ffc0*/  LOP3.LUT R38, R11, R20, R38, 0x96, !PT ;  /* 0x000000140b267212 */ /* 0x000fe400078e9626 */
[----:B------:R-:W-:Y:S02]  /*ffd0*/  SHF.L.U32 R20, R13, 0x2, RZ ;  /* 0x000000020d147819 */ /* 0x000fe400000006ff */
[--C-:B------:R-:W-:Y:S01]  /*ffe0*/  SHF.R.U32.HI R12, RZ, 0x6, R9.reuse ;  /* 0x00000006ff0c7819 */ /* 0x100fe20000011609 */
[----:B------:R-:W-:Y:S01]  /*fff0*/  IMAD.SHL.U32 R24, R38, 0x4, RZ ;  /* 0x0000000426187824 */ /* 0x000fe200078e00ff */
[----:B------:R-:W-:Y:S02]  /*10000*/  SHF.R.U32.HI R26, RZ, 0x6, R10 ;  /* 0x00000006ff1a7819 */ /* 0x000fe4000001160a */
[----:B------:R-:W-:-:S02]  /*10010*/  SHF.R.U32.HI R21, RZ, 0xe, R9 ;  /* 0x0000000eff157819 */ /* 0x000fc40000011609 */
[----:B------:R-:W-:Y:S02]  /*10020*/  LOP3.LUT R20, R20, 0x3fc, RZ, 0xc0, !PT ;  /* 0x000003fc14147812 */ /* 0x000fe400078ec0ff */
[----:B------:R-:W-:Y:S02]  /*10030*/  LOP3.LUT R23, R23, 0x3fc, RZ, 0xc0, !PT ;  /* 0x000003fc17177812 */ /* 0x000fe400078ec0ff */
[----:B------:R-:W-:Y:S02]  /*10040*/  SHF.R.U32.HI R34, RZ, 0x6, R38 ;  /* 0x00000006ff227819 */ /* 0x000fe40000011626 */
[----:B------:R-:W-:Y:S02]  /*10050*/  LOP3.LUT R12, R12, 0x3fc, RZ, 0xc0, !PT ;  /* 0x000003fc0c0c7812 */ /* 0x000fe400078ec0ff */
[----:B------:R-:W-:Y:S02]  /*10060*/  SHF.R.U32.HI R25, RZ, 0xe, R10 ;  /* 0x0000000eff197819 */ /* 0x000fe4000001160a */
[----:B------:R-:W-:-:S02]  /*10070*/  LOP3.LUT R22, R22, 0x3fc, RZ, 0xc0, !PT ;  /* 0x000003fc16167812 */ /* 0x000fc400078ec0ff */
[----:B------:R-:W-:Y:S02]  /*10080*/  LOP3.LUT R26, R26, 0x3fc, RZ, 0xc0, !PT ;  /* 0x000003fc1a1a7812 */ /* 0x000fe400078ec0ff */
[----:B------:R-:W-:Y:S02]  /*10090*/  LOP3.LUT R21, R21, 0x3fc, RZ, 0xc0, !PT ;  /* 0x000003fc15157812 */ /* 0x000fe400078ec0ff */
[----:B------:R-:W-:Y:S01]  /*100a0*/  IADD3 R11, PT, PT, R31, R20, RZ ;  /* 0x000000141f0b7210 */ /* 0x000fe20007ffe0ff */
[----:B------:R-:W-:Y:S01]  /*100b0*/  IMAD.IADD R20, R0, 0x1, R23 ;  /* 0x0000000100147824 */ /* 0x000fe200078e0217 */
[----:B------:R-:W-:Y:S01]  /*100c0*/  LOP3.LUT R34, R34, 0x3fc, RZ, 0xc0, !PT ;  /* 0x000003fc22227812 */ /* 0x000fe200078ec0ff */
[----:B------:R-:W-:Y:S01]  /*100d0*/  IMAD.IADD R35, R3, 0x1, R12 ;  /* 0x0000000103237824 */ /* 0x000fe200078e020c */
[----:B------:R-:W-:Y:S02]  /*100e0*/  LOP3.LUT R24, R24, 0x3fc, RZ, 0xc0, !PT ;  /* 0x000003fc18187812 */ /* 0x000fe400078ec0ff */
[----:B------:R-:W-:-:S02]  /*100f0*/  LOP3.LUT R25, R25, 0x3fc, RZ, 0xc0, !PT ;  /* 0x000003fc19197812 */ /* 0x000fc400078ec0ff */
[----:B------:R-:W-:Y:S01]  /*10100*/  IADD3 R22, PT, PT, R31, R22, RZ ;  /* 0x000000161f167210 */ /* 0x000fe20007ffe0ff */
[----:B------:R-:W-:Y:S01]  /*10110*/  IMAD.IADD R26, R3, 0x1, R26 ;  /* 0x00000001031a7824 */ /* 0x000fe200078e021a */
[----:B------:R-:W-:Y:S01]  /*10120*/  IADD3 R24, PT, PT, R31, R24, RZ ;  /* 0x000000181f187210 */ /* 0x000fe20007ffe0ff */
[C---:B------:R-:W-:Y:S01]  /*10130*/  IMAD.IADD R33, R0.reuse, 0x1, R21 ;  /* 0x0000000100217824 */ /* 0x040fe200078e0215 */
[----:B------:R-:W-:Y:S01]  /*10140*/  LDS R20, [R20] ;  /* 0x0000000014147984 */ /* 0x000fe20000000800 */
[----:B------:R-:W-:Y:S02]  /*10150*/  IMAD.IADD R23, R3, 0x1, R34 ;  /* 0x0000000103177824 */ /* 0x000fe400078e0222 */
[----:B------:R-:W-:Y:S01]  /*10160*/  IMAD.IADD R25, R0, 0x1, R25 ;  /* 0x0000000100197824 */ /* 0x000fe200078e0219 */
[----:B------:R-:W-:Y:S04]  /*10170*/  LDS R37, [R22] ;  /* 0x0000000016257984 */ /* 0x000fe80000000800 */
[----:B------:R-:W0:Y:S04]  /*10180*/  LDS R34, [R35] ;  /* 0x0000000023227984 */ /* 0x000e280000000800 */
[----:B------:R1:W-:Y:S04]  /*10190*/  LDS R21, [R24] ;  /* 0x0000000018157984 */ /* 0x0003e80000000800 */
[----:B------:R-:W-:Y:S04]  /*101a0*/  LDS R26, [R26] ;  /* 0x000000001a1a7984 */ /* 0x000fe80000000800 */
[----:B------:R-:W3:Y:S04]  /*101b0*/  LDS R33, [R33] ;  /* 0x0000000021217984 */ /* 0x000ee80000000800 */
[----:B------:R-:W-:Y:S04]  /*101c0*/  LDS R11, [R11] ;  /* 0x000000000b0b7984 */ /* 0x000fe80000000800 */
[----:B------:R5:W-:Y:S04]  /*101d0*/  LDS R12, [R23] ;  /* 0x00000000170c7984 */ /* 0x000be80000000800 */
[----:B------:R-:W2:Y:S01]  /*101e0*/  LDS R25, [R25] ;  /* 0x0000000019197984 */ /* 0x000ea20000000800 */
[----:B-1----:R-:W-:-:S02]  /*101f0*/  SHF.R.U32.HI R24, RZ, 0x16, R10 ;  /* 0x00000016ff187819 */ /* 0x002fc4000001160a */
[----:B------:R-:W-:Y:S02]  /*10200*/  SHF.L.U32 R10, R9, 0x2, RZ ;  /* 0x00000002090a7819 */ /* 0x000fe400000006ff */
[----:B-----5:R-:W-:-:S04]  /*10210*/  SHF.R.U32.HI R23, RZ, 0x6, R13 ;  /* 0x00000006ff177819 */ /* 0x020fc8000001160d */
[----:B------:R-:W-:Y:S02]  /*10220*/  LOP3.LUT R22, R23, 0x3fc, RZ, 0xc0, !PT ;  /* 0x000003fc17167812 */ /* 0x000fe400078ec0ff */
[----:B0-----:R-:W-:Y:S02]  /*10230*/  LOP3.LUT R34, R20, R34, R37, 0x96, !PT ;  /* 0x0000002214227212 */ /* 0x001fe400078e9625 */
[----:B------:R-:W-:Y:S02]  /*10240*/  SHF.R.U32.HI R20, RZ, 0x16, R13 ;  /* 0x00000016ff147819 */ /* 0x000fe4000001160d */
[----:B------:R-:W-:Y:S02]  /*10250*/  LOP3.LUT R23, R24, 0x3fc, RZ, 0xc0, !PT ;  /* 0x000003fc18177812 */ /* 0x000fe400078ec0ff */
[----:B------:R-:W-:Y:S02]  /*10260*/  LOP3.LUT R24, R10, 0x3fc, RZ, 0xc0, !PT ;  /* 0x000003fc0a187812 */ /* 0x000fe400078ec0ff */
[----:B------:R-:W5:Y:S01]  /*10270*/  LDG.E R10, desc[UR36][R4.64+0x90] ;  /* 0x00009024040a7981 */ /* 0x000f62000c1e1900 */
[----:B---3--:R-:W-:-:S02]  /*10280*/  LOP3.LUT R21, R33, R26, R21, 0x96, !PT ;  /* 0x0000001a21157212 */ /* 0x008fc400078e9615 */
[----:B------:R-:W-:Y:S02]  /*10290*/  SHF.R.U32.HI R33, RZ, 0x16, R9 ;  /* 0x00000016ff217819 */ /* 0x000fe40000011609 */
[----:B------:R-:W-:Y:S02]  /*102a0*/  LOP3.LUT R9, R20, 0x3fc, RZ, 0xc0, !PT ;  /* 0x000003fc14097812 */ /* 0x000fe400078ec0ff */
[----:B--2---:R-:W-:Y:S02]  /*102b0*/  LOP3.LUT R27, R25, R12, R11, 0x96, !PT ;  /* 0x0000000c191b7212 */ /* 0x004fe400078e960b */
[----:B------:R-:W2:Y:S01]  /*102c0*/  LDG.E R12, desc[UR36][R4.64+0x94] ;  /* 0x00009424040c7981 */ /* 0x000ea2000c1e1900 */
[----:B------:R-:W-:-:S03]  /*102d0*/  IMAD.IADD R20, R30, 0x1, R9 ;  /* 0x000000011e147824 */ /* 0x000fc600078e0209 */
[----:B------:R-:W3:Y:S01]  /*102e0*/  LDG.E R11, desc[UR36][R4.64+0x98] ;  /* 0x00009824040b7981 */ /* 0x000ee2000c1e1900 */
[----:B------:R-:W-:-:S03]  /*102f0*/  SHF.R.U32.HI R25, RZ, 0xe, R38 ;  /* 0x0000000eff197819 */ /* 0x000fc60000011626 */
[----:B------:R-:W5:Y:S01]  /*10300*/  LDG.E R9, desc[UR36][R4.64+0x9c] ;  /* 0x00009c2404097981 */ /* 0x000f62000c1e1900 */
[----:B------:R-:W-:Y:S02]  /*10310*/  SHF.R.U32.HI R13, RZ, 0x16, R38 ;  /* 0x00000016ff0d7819 */ /* 0x000fe40000011626 */
[----:B------:R-:W-:Y:S01]  /*10320*/  LOP3.LUT R25, R25, 0x3fc, RZ, 0xc0, !PT ;  /* 0x000003fc19197812 */ /* 0x000fe200078ec0ff */
[----:B------:R-:W-:Y:S01]  /*10330*/  IMAD.IADD R22, R3, 0x1, R22 ;  /* 0x0000000103167824 */ /* 0x000fe200078e0216 */
[----:B------:R-:W-:Y:S01]  /*10340*/  LOP3.LUT R33, R33, 0x3fc, RZ, 0xc0, !PT ;  /* 0x000003fc21217812 */ /* 0x000fe200078ec0ff */
[----:B------:R-:W-:Y:S01]  /*10350*/  IMAD.IADD R26, R31, 0x1, R24 ;  /* 0x000000011f1a7824 */ /* 0x000fe200078e0218 */
[----:B------:R-:W-:Y:S01]  /*10360*/  LOP3.LUT R13, R13, 0x3fc, RZ, 0xc0, !PT ;  /* 0x000003fc0d0d7812 */ /* 0x000fe200078ec0ff */
[----:B------:R-:W-:Y:S01]  /*10370*/  IMAD.IADD R25, R0, 0x1, R25 ;  /* 0x0000000100197824 */ /* 0x000fe200078e0219 */
[C---:B------:R-:W-:Y:S01]  /*10380*/  IADD3 R33, PT, PT, R30.reuse, R33, RZ ;  /* 0x000000211e217210 */ /* 0x040fe20007ffe0ff */
[C---:B------:R-:W-:Y:S01]  /*10390*/  IMAD.IADD R23, R30.reuse, 0x1, R23 ;  /* 0x000000011e177824 */ /* 0x040fe200078e0217 */
[----:B------:R-:W-:Y:S01]  /*103a0*/  IADD3 R13, PT, PT, R30, R13, RZ ;  /* 0x0000000d1e0d7210 */ /* 0x000fe20007ffe0ff */
[----:B------:R-:W-:Y:S04]  /*103b0*/  LDS R22, [R22] ;  /* 0x0000000016167984 */ /* 0x000fe80000000800 */
[----:B------:R-:W-:Y:S04]  /*103c0*/  LDS R25, [R25] ;  /* 0x0000000019197984 */ /* 0x000fe80000000800 */
[----:B------:R-:W0:Y:S04]  /*103d0*/  LDS R26, [R26] ;  /* 0x000000001a1a7984 */ /* 0x000e280000000800 */
[----:B------:R-:W1:Y:S04]  /*103e0*/  LDS R33, [R33] ;  /* 0x0000000021217984 */ /* 0x000e680000000800 */
[----:B------:R-:W1:Y:S04]  /*103f0*/  LDS R20, [R20] ;  /* 0x0000000014147984 */ /* 0x000e680000000800 */
[----:B------:R-:W4:Y:S04]  /*10400*/  LDS R13, [R13] ;  /* 0x000000000d0d7984 */ /* 0x000f280000000800 */
[----:B------:R-:W4:Y:S01]  /*10410*/  LDS R23, [R23] ;  /* 0x0000000017177984 */ /* 0x000f220000000800 */
[----:B0-----:R-:W-:-:S02]  /*10420*/  LOP3.LUT R24, R25, R22, R26, 0x96, !PT ;  /* 0x0000001619187212 */ /* 0x001fc400078e961a */
[----:B-1----:R-:W-:Y:S02]  /*10430*/  LOP3.LUT R27, R6, R27, R33, 0x96, !PT ;  /* 0x0000001b061b7212 */ /* 0x002fe400078e9621 */
[----:B------:R-:W-:Y:S02]  /*10440*/  LOP3.LUT R21, R8, R21, R20, 0x96, !PT ;  /* 0x0000001508157212 */ /* 0x000fe400078e9614 */
[----:B----4-:R-:W-:Y:S02]  /*10450*/  LOP3.LUT R35, R7, R34, R13, 0x96, !PT ;  /* 0x0000002207237212 */ /* 0x010fe400078e960d */
        /* <DEDUP_REMOVED lines=10> */
[----:B------:R-:W-:Y:S02]  /*10500*/  LOP3.LUT R7, R7, 0x3fc, RZ, 0xc0, !PT ;  /* 0x000003fc07077812 */ /* 0x000fe400078ec0ff */
[----:B------:R-:W-:Y:S01]  /*10510*/  LOP3.LUT R20, R13, 0x3fc, RZ, 0xc0, !PT ;  /* 0x000003fc0d147812 */ /* 0x000fe200078ec0ff */
[----:B------:R-:W-:Y:S01]  /*10520*/  IMAD.IADD R13, R31, 0x1, R2 ;  /* 0x000000011f0d7824 */ /* 0x000fe200078e0202 */
[----:B------:R-:W-:Y:S01]  /*10530*/  LOP3.LUT R23, R22, 0x3fc, RZ, 0xc0, !PT ;  /* 0x000003fc16177812 */ /* 0x000fe200078ec0ff */
[----:B------:R-:W-:Y:S01]  /*10540*/  IMAD.IADD R22, R3, 0x1, R6 ;  /* 0x0000000103167824 */ /* 0x000fe200078e0206 */
[----:B------:R-:W-:Y:S01]  /*10550*/  IADD3 R26, PT, PT, R31, R8, RZ ;  /* 0x000000081f1a7210 */ /* 0x000fe20007ffe0ff */
[C---:B------:R-:W-:Y:S01]  /*10560*/  IMAD.IADD R25, R0.reuse, 0x1, R7 ;  /* 0x0000000100197824 */ /* 0x040fe200078e0207 */
[----:B------:R-:W4:Y:S04]  /*10570*/  LDG.E R6, desc[UR36][R4.64+0xac] ;  /* 0x0000ac2404067981 */ /* 0x000f28000c1e1900 */
[----:B------:R-:W4:Y:S04]  /*10580*/  LDG.E R7, desc[UR36][R4.64+0xa8] ;  /* 0x0000a82404077981 */ /* 0x000f28000c1e1900 */
[----:B------:R-:W4:Y:S04]  /*10590*/  LDG.E R2, desc[UR36][R4.64+0xa0] ;  /* 0x0000a02404027981 */ /* 0x000f28000c1e1900 */
[----:B------:R0:W4:Y:S01]  /*105a0*/  LDG.E R8, desc[UR36][R4.64+0xa4] ;  /* 0x0000a42404087981 */ /* 0x000122000c1e1900 */
[----:B------:R-:W-:Y:S01]  /*105b0*/  IADD3 R36, PT, PT, R0, R23, RZ ;  /* 0x0000001700247210 */ /* 0x000fe20007ffe0ff */
[----:B------:R-:W-:-:S02]  /*105c0*/  IMAD.IADD R34, R3, 0x1, R20 ;  /* 0x0000000103227824 */ /* 0x000fc400078e0214 */
[----:B------:R-:W-:Y:S04]  /*105d0*/  LDS R20, [R13] ;  /* 0x000000000d147984 */ /* 0x000fe80000000800 */
[----:B------:R1:W-:Y:S04]  /*105e0*/  LDS R23, [R22] ;  /* 0x0000000016177984 */ /* 0x0003e80000000800 */
[----:B------:R-:W0:Y:S04]  /*105f0*/  LDS R25, [R25] ;  /* 0x0000000019197984 */ /* 0x000e280000000800 */
[----:B------:R-:W-:Y:S04]  /*10600*/  LDS R26, [R26] ;  /* 0x000000001a1a7984 */ /* 0x000fe80000000800 */
[----:B------:R1:W-:Y:S04]  /*10610*/  LDS R33, [R34] ;  /* 0x0000000022217984 */ /* 0x0003e80000000800 */
[----:B------:R-:W0:Y:S01]  /*10620*/  LDS R36, [R36] ;  /* 0x0000000024247984 */ /* 0x000e220000000800 */
[----:B-1----:R-:W-:Y:S01]  /*10630*/  SHF.R.U32.HI R22, RZ, 0x6, R24 ;  /* 0x00000006ff167819 */ /* 0x002fe20000011618 */
[----:B------:R-:W-:Y:S01]  /*10640*/  IMAD.SHL.U32 R34, R35, 0x4, RZ ;  /* 0x0000000423227824 */ /* 0x000fe200078e00ff */
[----:B------:R-:W-:-:S02]  /*10650*/  SHF.R.U32.HI R37, RZ, 0xe, R27 ;  /* 0x0000000eff257819 */ /* 0x000fc4000001161b */
[----:B------:R-:W-:Y:S02]  /*10660*/  LOP3.LUT R22, R22, 0x3fc, RZ, 0xc0, !PT ;  /* 0x000003fc16167812 */ /* 0x000fe400078ec0ff */
[----:B0-----:R-:W-:Y:S02]  /*10670*/  LOP3.LUT R4, R34, 0x3fc, RZ, 0xc0, !PT ;  /* 0x000003fc22047812 */ /* 0x001fe400078ec0ff */
[----:B------:R-:W-:Y:S01]  /*10680*/  SHF.R.U32.HI R35, RZ, 0x16, R35 ;  /* 0x00000016ff237819 */ /* 0x000fe20000011623 */
[----:B------:R-:W-:Y:S02]  /*10690*/  IMAD.IADD R22, R3, 0x1, R22 ;  /* 0x0000000103167824 */ /* 0x000fe400078e0216 */
[----:B------:R-:W-:Y:S01]  /*106a0*/  IMAD.IADD R4, R31, 0x1, R4 ;  /* 0x000000011f047824 */ /* 0x000fe200078e0204 */
[----:B------:R-:W-:-:S03]  /*106b0*/  LOP3.LUT R5, R35, 0x3fc, RZ, 0xc0, !PT ;  /* 0x000003fc23057812 */ /* 0x000fc600078ec0ff */
[----:B------:R-:W-:Y:S01]  /*106c0*/  LDS R22, [R22] ;  /* 0x0000000016167984 */ /* 0x000fe20000000800 */
[----:B------:R-:W-:-:S03]  /*106d0*/  LOP3.LUT R20, R25, R23, R20, 0x96, !PT ;  /* 0x0000001719147212 */ /* 0x000fc600078e9614 */
[----:B------:R-:W-:Y:S01]  /*106e0*/  LDS R4, [R4] ;  /* 0x0000000004047984 */ /* 0x000fe20000000800 */
[--C-:B------:R-:W-:Y:S02]  /*106f0*/  SHF.R.U32.HI R25, RZ, 0x16, R21.reuse ;  /* 0x00000016ff197819 */ /* 0x100fe40000011615 */
[----:B------:R-:W-:Y:S02]  /*10700*/  SHF.R.U32.HI R23, RZ, 0xe, R21 ;  /* 0x0000000eff177819 */ /* 0x000fe40000011615 */
[----:B------:R-:W-:Y:S01]  /*10710*/  SHF.R.U32.HI R21, RZ, 0x16, R24 ;  /* 0x00000016ff157819 */ /* 0x000fe20000011618 */
[----:B------:R-:W-:Y:S01]  /*10720*/  IMAD.SHL.U32 R24, R24, 0x4, RZ ;  /* 0x0000000418187824 */ /* 0x000fe200078e00ff */
[----:B------:R-:W-:Y:S02]  /*10730*/  LOP3.LUT R13, R36, R33, R26, 0x96, !PT ;  /* 0x00000021240d7212 */ /* 0x000fe400078e961a */
[--C-:B------:R-:W-:Y:S02]  /*10740*/  SHF.R.U32.HI R26, RZ, 0x6, R27.reuse ;  /* 0x00000006ff1a7819 */ /* 0x100fe4000001161b */
[----:B------:R-:W-:-:S02]  /*10750*/  SHF.R.U32.HI R33, RZ, 0x16, R27 ;  /* 0x00000016ff217819 */ /* 0x000fc4000001161b */
[----:B------:R-:W-:Y:S02]  /*10760*/  LOP3.LUT R27, R37, 0x3fc, RZ, 0xc0, !PT ;  /* 0x000003fc251b7812 */ /* 0x000fe400078ec0ff */
[----:B------:R-:W-:Y:S02]  /*10770*/  LOP3.LUT R26, R26, 0x3fc, RZ, 0xc0, !PT ;  /* 0x000003fc1a1a7812 */ /* 0x000fe400078ec0ff */
[----:B------:R-:W-:Y:S02]  /*10780*/  LOP3.LUT R23, R23, 0x3fc, RZ, 0xc0, !PT ;  /* 0x000003fc17177812 */ /* 0x000fe400078ec0ff */
[----:B------:R-:W-:Y:S02]  /*10790*/  LOP3.LUT R24, R24, 0x3fc, RZ, 0xc0, !PT ;  /* 0x000003fc18187812 */ /* 0x000fe400078ec0ff */
[----:B------:R-:W-:Y:S02]  /*107a0*/  LOP3.LUT R21, R21, 0x3fc, RZ, 0xc0, !PT ;  /* 0x000003fc15157812 */ /* 0x000fe400078ec0ff */
[----:B------:R-:W-:Y:S01]  /*107b0*/  LOP3.LUT R33, R33, 0x3fc, RZ, 0xc0, !PT ;  /* 0x000003fc21217812 */ /* 0x000fe200078ec0ff */
[----:B------:R-:W-:Y:S01]  /*107c0*/  IMAD.IADD R26, R3, 0x1, R26 ;  /* 0x00000001031a7824 */ /* 0x000fe200078e021a */
[C---:B------:R-:W-:Y:S01]  /*107d0*/  IADD3 R27, PT, PT, R0.reuse, R27, RZ ;  /* 0x0000001b001b7210 */ /* 0x040fe20007ffe0ff */
[----:B------:R-:W-:Y:S01]  /*107e0*/  IMAD.IADD R23, R0, 0x1, R23 ;  /* 0x0000000100177824 */ /* 0x000fe200078e0217 */
[----:B------:R-:W-:Y:S01]  /*107f0*/  IADD3 R24, PT, PT, R31, R24, RZ ;  /* 0x000000181f187210 */ /* 0x000fe20007ffe0ff */
[C---:B------:R-:W-:Y:S01]  /*10800*/  IMAD.IADD R21, R30.reuse, 0x1, R21 ;  /* 0x000000011e157824 */ /* 0x040fe200078e0215 */
[----:B------:R-:W-:Y:S01]  /*10810*/  LOP3.LUT R25, R25, 0x3fc, RZ, 0xc0, !PT ;  /* 0x000003fc19197812 */ /* 0x000fe200078ec0ff */
[C---:B------:R-:W-:Y:S01]  /*10820*/  IMAD.IADD R33, R30.reuse, 0x1, R33 ;  /* 0x000000011e217824 */ /* 0x040fe200078e0221 */
[C---:B------:R-:W-:Y:S01]  /*10830*/  IADD3 R5, PT, PT, R30.reuse, R5, RZ ;  /* 0x000000051e057210 */ /* 0x040fe20007ffe0ff */
[----:B------:R-:W0:Y:S01]  /*10840*/  LDS R27, [R27] ;  /* 0x000000001b1b7984 */ /* 0x000e220000000800 */
[----:B------:R-:W-:-:S03]  /*10850*/  IADD3 R25, PT, PT, R30, R25, RZ ;  /* 0x000000191e197210 */ /* 0x000fc60007ffe0ff */
[----:B------:R-:W-:Y:S04]  /*10860*/  LDS R26, [R26] ;  /* 0x000000001a1a7984 */ /* 0x000fe80000000800 */
[----:B------:R-:W-:Y:S04]  /*10870*/  LDS R23, [R23] ;  /* 0x0000000017177984 */ /* 0x000fe80000000800 */
[----:B------:R-:W1:Y:S04]  /*10880*/  LDS R24, [R24] ;  /* 0x0000000018187984 */ /* 0x000e680000000800 */
[----:B------:R-:W1:Y:S04]  /*10890*/  LDS R21, [R21] ;  /* 0x0000000015157984 */ /* 0x000e680000000800 */
[----:B------:R-:W1:Y:S04]  /*108a0*/  LDS R33, [R33] ;  /* 0x0000000021217984 */ /* 0x000e680000000800 */
[----:B------:R-:W1:Y:S04]  /*108b0*/  LDS R34, [R25] ;  /* 0x0000000019227984 */ /* 0x000e680000000800 */
[----:B------:R-:W1:Y:S01]  /*108c0*/  LDS R5, [R5] ;  /* 0x0000000005057984 */ /* 0x000e620000000800 */
[----:B0-----:R-:W-:-:S02]  /*108d0*/  LOP3.LUT R35, R27, R22, R4, 0x96, !PT ;  /* 0x000000161b237212 */ /* 0x001fc400078e9604 */
[----:B-1----:R-:W-:Y:S02]  /*108e0*/  LOP3.LUT R27, R23, R26, R24, 0x96, !PT ;  /* 0x0000001a171b7212 */ /* 0x002fe400078e9618 */
[----:B------:R-:W-:Y:S02]  /*108f0*/  LOP3.LUT R19, R19, R20, R21, 0x96, !PT ;  /* 0x0000001413137212 */ /* 0x000fe400078e9615 */
[----:B------:R-:W-:Y:S02]  /*10900*/  LOP3.LUT R20, R18, R13, R33, 0x96, !PT ;  /* 0x0000000d12147212 */ /* 0x000fe400078e9621 */
[----:B------:R-:W-:Y:S02]  /*10910*/  LOP3.LUT R34, R15, R35, R34, 0x96, !PT ;  /* 0x000000230f227212 */ /* 0x000fe400078e9622 */
[----:B------:R-:W-:Y:S02]  /*10920*/  LOP3.LUT R22, R14, R27, R5, 0x96, !PT ;  /* 0x0000001b0e167212 */ /* 0x000fe400078e9605 */
        /* <DEDUP_REMOVED lines=8> */
[C---:B------:R-:W-:Y:S01]  /*109b0*/  IMAD.IADD R15, R0.reuse, 0x1, R15 ;  /* 0x00000001000f7824 */ /* 0x040fe200078e020f */
[C---:B------:R-:W-:Y:S01]  /*109c0*/  IADD3 R5, PT, PT, R0.reuse, R5, RZ ;  /* 0x0000000500057210 */ /* 0x040fe20007ffe0ff */
[C---:B------:R-:W-:Y:S01]  /*109d0*/  IMAD.IADD R4, R0.reuse, 0x1, R21 ;  /* 0x0000000100047824 */ /* 0x040fe200078e0215 */
[----:B------:R-:W-:Y:S01]  /*109e0*/  SHF.R.U32.HI R14, RZ, 0x6, R19 ;  /* 0x00000006ff0e7819 */ /* 0x000fe20000011613 */
[----:B------:R-:W-:Y:S01]  /*109f0*/  IMAD.IADD R0, R0, 0x1, R13 ;  /* 0x0000000100007824 */ /* 0x000fe200078e020d */
[----:B------:R-:W-:Y:S01]  /*10a00*/  SHF.R.U32.HI R18, RZ, 0x6, R34 ;  /* 0x00000006ff127819 */ /* 0x000fe20000011622 */
[----:B------:R-:W-:Y:S01]  /*10a10*/  LDS R15, [R15] ;  /* 0x000000000f0f7984 */ /* 0x000fe20000000800 */
[----:B------:R-:W-:Y:S02]  /*10a20*/  SHF.R.U32.HI R13, RZ, 0x6, R20 ;  /* 0x00000006ff0d7819 */ /* 0x000fe40000011614 */
[----:B------:R-:W-:Y:S01]  /*10a30*/  SHF.R.U32.HI R21, RZ, 0x6, R22 ;  /* 0x00000006ff157819 */ /* 0x000fe20000011616 */
[----:B------:R-:W-:Y:S01]  /*10a40*/  LDS R0, [R0] ;  /* 0x0000000000007984 */ /* 0x000fe20000000800 */
[----:B------:R-:W-:-:S02]  /*10a50*/  LOP3.LUT R36, R14, 0x3fc, RZ, 0xc0, !PT ;  /* 0x000003fc0e247812 */ /* 0x000fc400078ec0ff */
[----:B------:R-:W-:Y:S01]  /*10a60*/  LOP3.LUT R24, R18, 0x3fc, RZ, 0xc0, !PT ;  /* 0x000003fc12187812 */ /* 0x000fe200078ec0ff */
[----:B------:R-:W-:Y:S01]  /*10a70*/  LDS R5, [R5] ;  /* 0x0000000005057984 */ /* 0x000fe20000000800 */
[----:B------:R-:W-:Y:S02]  /*10a80*/  LOP3.LUT R14, R13, 0x3fc, RZ, 0xc0, !PT ;  /* 0x000003fc0d0e7812 */ /* 0x000fe400078ec0ff */
[----:B------:R-:W-:Y:S01]  /*10a90*/  LOP3.LUT R26, R21, 0x3fc, RZ, 0xc0, !PT ;  /* 0x000003fc151a7812 */ /* 0x000fe200078ec0ff */
[C---:B------:R-:W-:Y:S01]  /*10aa0*/  IMAD.IADD R18, R3.reuse, 0x1, R36 ;  /* 0x0000000103127824 */ /* 0x040fe200078e0224 */
[C---:B------:R-:W-:Y:S01]  /*10ab0*/  IADD3 R14, PT, PT, R3.reuse, R14, RZ ;  /* 0x0000000e030e7210 */ /* 0x040fe20007ffe0ff */
[----:B------:R-:W-:Y:S01]  /*10ac0*/  IMAD.IADD R13, R3, 0x1, R24 ;  /* 0x00000001030d7824 */ /* 0x000fe200078e0218 */
[----:B------:R-:W-:Y:S01]  /*10ad0*/  SHF.L.U32 R21, R19, 0x2, RZ ;  /* 0x0000000213157819 */ /* 0x000fe200000006ff */
[----:B------:R-:W-:Y:S01]  /*10ae0*/  IMAD.IADD R3, R3, 0x1, R26 ;  /* 0x0000000103037824 */ /* 0x000fe200078e021a */
[----:B------:R-:W-:Y:S01]  /*10af0*/  SHF.R.U32.HI R25, RZ, 0x16, R19 ;  /* 0x00000016ff197819 */ /* 0x000fe20000011613 */
[----:B------:R-:W-:Y:S01]  /*10b00*/  IMAD.SHL.U32 R26, R34, 0x4, RZ ;  /* 0x00000004221a7824 */ /* 0x000fe200078e00ff */
[----:B------:R-:W-:Y:S01]  /*10b10*/  SHF.R.U32.HI R34, RZ, 0x16, R34 ;  /* 0x00000016ff227819 */ /* 0x000fe20000011622 */
[----:B------:R-:W-:Y:S01]  /*10b20*/  IMAD.SHL.U32 R24, R20, 0x4, RZ ;  /* 0x0000000414187824 */ /* 0x000fe200078e00ff */
[----:B------:R-:W-:Y:S01]  /*10b30*/  SHF.R.U32.HI R27, RZ, 0x16, R20 ;  /* 0x00000016ff1b7819 */ /* 0x000fe20000011614 */
[----:B------:R-:W-:Y:S01]  /*10b40*/  LDS R13, [R13] ;  /* 0x000000000d0d7984 */ /* 0x000fe20000000800 */
[----:B------:R-:W-:-:S02]  /*10b50*/  LOP3.LUT R20, R21, 0x3fc, RZ, 0xc0, !PT ;  /* 0x000003fc15147812 */ /* 0x000fc400078ec0ff */
[----:B------:R-:W-:Y:S01]  /*10b60*/  SHF.L.U32 R19, R22, 0x2, RZ ;  /* 0x0000000216137819 */ /* 0x000fe200000006ff */
[----:B------:R-:W-:Y:S01]  /*10b70*/  LDS R3, [R3] ;  /* 0x0000000003037984 */ /* 0x000fe20000000800 */
[----:B------:R-:W-:Y:S02]  /*10b80*/  LOP3.LUT R21, R25, 0x3fc, RZ, 0xc0, !PT ;  /* 0x000003fc19157812 */ /* 0x000fe400078ec0ff */
[----:B------:R-:W-:Y:S01]  /*10b90*/  SHF.R.U32.HI R23, RZ, 0x16, R22 ;  /* 0x00000016ff177819 */ /* 0x000fe20000011616 */
[----:B------:R-:W-:Y:S01]  /*10ba0*/  LDS R14, [R14] ;  /* 0x000000000e0e7984 */ /* 0x000fe20000000800 */
[----:B------:R-:W-:Y:S02]  /*10bb0*/  LOP3.LUT R33, R34, 0x3fc, RZ, 0xc0, !PT ;  /* 0x000003fc22217812 */ /* 0x000fe400078ec0ff */
[----:B------:R-:W-:Y:S01]  /*10bc0*/  LOP3.LUT R22, R24, 0x3fc, RZ, 0xc0, !PT ;  /* 0x000003fc18167812 */ /* 0x000fe200078ec0ff */
[----:B------:R-:W-:Y:S01]  /*10bd0*/  LDS R18, [R18] ;  /* 0x0000000012127984 */ /* 0x000fe20000000800 */
[----:B------:R-:W-:-:S02]  /*10be0*/  LOP3.LUT R24, R26, 0x3fc, RZ, 0xc0, !PT ;  /* 0x000003fc1a187812 */ /* 0x000fc400078ec0ff */
[----:B------:R-:W-:Y:S01]  /*10bf0*/  LOP3.LUT R26, R19, 0x3fc, RZ, 0xc0, !PT ;  /* 0x000003fc131a7812 */ /* 0x000fe200078ec0ff */
[C---:B------:R-:W-:Y:S02]  /*10c00*/  IMAD.IADD R19, R30.reuse, 0x1, R21 ;  /* 0x000000011e137824 */ /* 0x040fe400078e0215 */
[C---:B------:R-:W-:Y:S01]  /*10c10*/  IMAD.IADD R21, R30.reuse, 0x1, R33 ;  /* 0x000000011e157824 */ /* 0x040fe200078e0221 */
[C---:B------:R-:W-:Y:S01]  /*10c20*/  IADD3 R33, PT, PT, R31.reuse, R22, RZ ;  /* 0x000000161f217210 */ /* 0x040fe20007ffe0ff */
[----:B------:R-:W-:Y:S01]  /*10c30*/  IMAD.IADD R22, R31, 0x1, R24 ;  /* 0x000000011f167824 */ /* 0x000fe200078e0218 */
[----:B------:R-:W-:Y:S01]  /*10c40*/  LOP3.LUT R27, R27, 0x3fc, RZ, 0xc0, !PT ;  /* 0x000003fc1b1b7812 */ /* 0x000fe200078ec0ff */
[----:B------:R-:W-:Y:S01]  /*10c50*/  LDS R19, [R19] ;  /* 0x0000000013137984 */ /* 0x000fe20000000800 */
[----:B------:R-:W-:Y:S01]  /*10c60*/  LOP3.LUT R25, R23, 0x3fc, RZ, 0xc0, !PT ;  /* 0x000003fc17197812 */ /* 0x000fe200078ec0ff */
[C---:B------:R-:W-:Y:S01]  /*10c70*/  IMAD.IADD R23, R31.reuse, 0x1, R20 ;  /* 0x000000011f177824 */ /* 0x040fe200078e0214 */
[C---:B------:R-:W-:Y:S01]  /*10c80*/  IADD3 R20, PT, PT, R30.reuse, R27, RZ ;  /* 0x0000001b1e147210 */ /* 0x040fe20007ffe0ff */
[----:B------:R-:W-:Y:S01]  /*10c90*/  IMAD.IADD R31, R31, 0x1, R26 ;  /* 0x000000011f1f7824 */ /* 0x000fe200078e021a */
[----:B------:R-:W0:Y:S01]  /*10ca0*/  LDS R24, [R33] ;  /* 0x0000000021187984 */ /* 0x000e220000000800 */
[----:B------:R-:W-:-:S03]  /*10cb0*/  IMAD.IADD R30, R30, 0x1, R25 ;  /* 0x000000011e1e7824 */ /* 0x000fc600078e0219 */
[----:B------:R-:W1:Y:S04]  /*10cc0*/  LDS R22, [R22] ;  /* 0x0000000016167984 */ /* 0x000e680000000800 */
[----:B------:R-:W3:Y:S04]  /*10cd0*/  LDS R23, [R23] ;  /* 0x0000000017177984 */ /* 0x000ee80000000800 */
[----:B------:R-:W-:Y:S04]  /*10ce0*/  LDS R25, [R4] ;  /* 0x0000000004197984 */ /* 0x000fe80000000800 */
[----:B------:R-:W5:Y:S04]  /*10cf0*/  LDS R31, [R31] ;  /* 0x000000001f1f7984 */ /* 0x000f680000000800 */
[----:B------:R-:W5:Y:S04]  /*10d00*/  LDS R20, [R20] ;  /* 0x0000000014147984 */ /* 0x000f680000000800 */
[----:B------:R-:W4:Y:S04]  /*10d10*/  LDS R27, [R30] ;  /* 0x000000001e1b7984 */ /* 0x000f280000000800 */
[----:B------:R4:W4:Y:S01]  /*10d20*/  LDS R26, [R21] ;  /* 0x00000000151a7984 */ /* 0x0009220000000800 */
[----:B0-----:R-:W-:-:S02]  /*10d30*/  LOP3.LUT R24, R0, R13, R24, 0x96, !PT ;  /* 0x0000000d00187212 */ /* 0x001fc400078e9618 */
[----:B-1----:R-:W-:Y:S02]  /*10d40*/  LOP3.LUT R15, R15, R3, R22, 0x96, !PT ;  /* 0x000000030f0f7212 */ /* 0x002fe400078e9616 */
[----:B--2---:R-:W-:Y:S02]  /*10d50*/  LOP3.LUT R3, R12, R24, R19, 0x96, !PT ;  /* 0x000000180c037212 */ /* 0x004fe400078e9613 */
[----:B---3--:R-:W-:Y:S02]  /*10d60*/  LOP3.LUT R14, R5, R14, R23, 0x96, !PT ;  /* 0x0000000e050e7212 */ /* 0x008fe400078e9617 */
[----:B------:R-:W-:Y:S02]  /*10d70*/  LOP3.LUT R23, R3, 0xff, RZ, 0xc0, !PT ;  /* 0x000000ff03177812 */ /* 0x000fe400078ec0ff */
[----:B-----5:R-:W-:Y:S02]  /*10d80*/  LOP3.LUT R18, R25, R18, R31, 0x96, !PT ;  /* 0x0000001219127212 */ /* 0x020fe400078e961f */
[----:B------:R-:W-:-:S02]  /*10d90*/  LOP3.LUT R11, R11, R15, R20, 0x96, !PT ;  /* 0x0000000f0b0b7212 */ /* 0x000fc400078e9614 */
[----:B----4-:R-:W-:Y:S02]  /*10da0*/  LOP3.LUT R27, R10, R14, R27, 0x96, !PT ;  /* 0x0000000e0a1b7212 */ /* 0x010fe400078e961b */
[----:B------:R-:W-:Y:S02]  /*10db0*/  LOP3.LUT R21, R11, 0xff, RZ, 0xc0, !PT ;  /* 0x000000ff0b157812 */ /* 0x000fe400078ec0ff */
[----:B------:R-:W-:Y:S02]  /*10dc0*/  LOP3.LUT R5, R9, R18, R26, 0x96, !PT ;  /* 0x0000001209057212 */ /* 0x000fe400078e961a */
[--C-:B------:R-:W-:Y:S02]  /*10dd0*/  SHF.R.U32.HI R9, RZ, 0x8, R3.reuse ;  /* 0x00000008ff097819 */ /* 0x100fe40000011603 */
[----:B------:R-:W-:Y:S02]  /*10de0*/  SHF.R.U32.HI R10, RZ, 0x10, R3 ;  /* 0x00000010ff0a7819 */ /* 0x000fe40000011603 */
[----:B------:R-:W-:-:S02]  /*10df0*/  SHF.R.U32.HI R15, RZ, 0x10, R11 ;  /* 0x00000010ff0f7819 */ /* 0x000fc4000001160b */
[----:B------:R-:W-:Y:S02]  /*10e00*/  LOP3.LUT R19, R27, 0xff, RZ, 0xc0, !PT ;  /* 0x000000ff1b137812 */ /* 0x000fe400078ec0ff */
[----:B------:R-:W-:Y:S02]  /*10e10*/  LEA.HI R4, R3, R32, RZ, 0x8 ;  /* 0x0000002003047211 */ /* 0x000fe400078f40ff */
[--C-:B------:R-:W-:Y:S02]  /*10e20*/  SHF.R.U32.HI R13, RZ, 0x10, R27.reuse ;  /* 0x00000010ff0d7819 */ /* 0x100fe4000001161b */
[----:B------:R-:W-:Y:S02]  /*10e30*/  SHF.R.U32.HI R12, RZ, 0x8, R27 ;  /* 0x00000008ff0c7819 */ /* 0x000fe4000001161b */
[----:B------:R-:W-:Y:S02]  /*10e40*/  SHF.R.U32.HI R20, RZ, 0x10, R5 ;  /* 0x00000010ff147819 */ /* 0x000fe40000011605 */
[----:B------:R-:W-:-:S02]  /*10e50*/  IADD3 R3, PT, PT, R32, R23, RZ ;  /* 0x0000001720037210 */ /* 0x000fc40007ffe0ff */
[----:B------:R-:W-:Y:S01]  /*10e60*/  LOP3.LUT R23, R9, 0xff, RZ, 0xc0, !PT ;  /* 0x000000ff09177812 */ /* 0x000fe200078ec0ff */
[----:B------:R-:W-:Y:S01]  /*10e70*/  IMAD.IADD R9, R32, 0x1, R21 ;  /* 0x0000000120097824 */ /* 0x000fe200078e0215 */
[----:B------:R-:W-:Y:S01]  /*10e80*/  LOP3.LUT R25, R10, 0xff, RZ, 0xc0, !PT ;  /* 0x000000ff0a197812 */ /* 0x000fe200078ec0ff */
[----:B------:R-:W-:Y:S01]  /*10e90*/  IMAD.IADD R10, R32, 0x1, R19 ;  /* 0x00000001200a7824 */ /* 0x000fe200078e0213 */
[----:B------:R-:W-:Y:S01]  /*10ea0*/  LOP3.LUT R31, R15, 0xff, RZ, 0xc0, !PT ;  /* 0x000000ff0f1f7812 */ /* 0x000fe200078ec0ff */
[----:B------:R-:W-:Y:S01]  /*10eb0*/  LDS.U8 R3, [R3] ;  /* 0x0000000003037984 */ /* 0x000fe20000000000 */
[----:B------:R-:W-:Y:S02]  /*10ec0*/  SHF.R.U32.HI R18, RZ, 0x8, R5 ;  /* 0x00000008ff127819 */ /* 0x000fe40000011605 */
[----:B------:R-:W-:Y:S01]  /*10ed0*/  LOP3.LUT R21, R13, 0xff, RZ, 0xc0, !PT ;  /* 0x000000ff0d157812 */ /* 0x000fe200078ec0ff */
[----:B------:R-:W-:Y:S01]  /*10ee0*/  LDS.U8 R9, [R9] ;  /* 0x0000000009097984 */ /* 0x000fe20000000000 */
[----:B------:R-:W-:-:S02]  /*10ef0*/  LOP3.LUT R19, R12, 0xff, RZ, 0xc0, !PT ;  /* 0x000000ff0c137812 */ /* 0x000fc400078ec0ff */
[----:B------:R-:W-:Y:S02]  /*10f00*/  LOP3.LUT R37, R20, 0xff, RZ, 0xc0, !PT ;  /* 0x000000ff14257812 */ /* 0x000fe400078ec0ff */
[----:B------:R-:W-:Y:S01]  /*10f10*/  SHF.R.U32.HI R14, RZ, 0x8, R11 ;  /* 0x00000008ff0e7819 */ /* 0x000fe2000001160b */
[----:B------:R-:W-:Y:S01]  /*10f20*/  IMAD.IADD R31, R32, 0x1, R31 ;  /* 0x00000001201f7824 */ /* 0x000fe200078e021f */
[----:B------:R-:W-:Y:S01]  /*10f30*/  LOP3.LUT R33, R5, 0xff, RZ, 0xc0, !PT ;  /* 0x000000ff05217812 */ /* 0x000fe200078ec0ff */
[----:B------:R-:W-:Y:S01]  /*10f40*/  LDS.U8 R10, [R10] ;  /* 0x000000000a0a7984 */ /* 0x000fe20000000000 */
[-C--:B------:R-:W-:Y:S02]  /*10f50*/  LEA.HI R0, R11, R32.reuse, RZ, 0x8 ;  /* 0x000000200b007211 */ /* 0x080fe400078f40ff */
[----:B------:R-:W-:Y:S02]  /*10f60*/  LOP3.LUT R35, R18, 0xff, RZ, 0xc0, !PT ;  /* 0x000000ff12237812 */ /* 0x000fe400078ec0ff */
[C---:B------:R-:W-:Y:S01]  /*10f70*/  IADD3 R21, PT, PT, R32.reuse, R21, RZ ;  /* 0x0000001520157210 */ /* 0x040fe20007ffe0ff */
[C---:B------:R-:W-:Y:S01]  /*10f80*/  IMAD.IADD R20, R32.reuse, 0x1, R19 ;  /* 0x0000000120147824 */ /* 0x040fe200078e0213 */
[-C--:B------:R-:W-:Y:S01]  /*10f90*/  LEA.HI R11, R27, R32.reuse, RZ, 0x8 ;  /* 0x000000201b0b7211 */ /* 0x080fe200078f40ff */
[C---:B------:R-:W-:Y:S01]  /*10fa0*/  IMAD.IADD R37, R32.reuse, 0x1, R37 ;  /* 0x0000000120257824 */ /* 0x040fe200078e0225 */
[----:B------:R-:W-:Y:S01]  /*10fb0*/  LEA.HI R5, R5, R32, RZ, 0x8 ;  /* 0x0000002005057211 */ /* 0x000fe200078f40ff */
[----:B------:R-:W-:Y:S01]  /*10fc0*/  IMAD.IADD R13, R32, 0x1, R23 ;  /* 0x00000001200d7824 */ /* 0x000fe200078e0217 */
[----:B------:R-:W-:Y:S01]  /*10fd0*/  LOP3.LUT R27, R14, 0xff, RZ, 0xc0, !PT ;  /* 0x000000ff0e1b7812 */ /* 0x000fe200078ec0ff */
[C---:B------:R-:W-:Y:S01]  /*10fe0*/  IMAD.IADD R15, R32.reuse, 0x1, R25 ;  /* 0x00000001200f7824 */ /* 0x040fe200078e0219 */
[C---:B------:R-:W-:Y:S01]  /*10ff0*/  IADD3 R33, PT, PT, R32.reuse, R33, RZ ;  /* 0x0000002120217210 */ /* 0x040fe20007ffe0ff */
[C---:B------:R-:W-:Y:S01]  /*11000*/  IMAD.IADD R35, R32.reuse, 0x1, R35 ;  /* 0x0000000120237824 */ /* 0x040fe200078e0223 */
[----:B------:R-:W-:Y:S01]  /*11010*/  IADD3 R12, PT, PT, R32, R27, RZ ;  /* 0x0000001b200c7210 */ /* 0x000fe20007ffe0ff */
[----:B------:R0:W-:Y:S04]  /*11020*/  LDS.U8 R14, [R4] ;  /* 0x00000000040e7984 */ /* 0x0001e80000000000 */
[----:B------:R-:W-:Y:S04]  /*11030*/  LDS.U8 R18, [R5] ;  /* 0x0000000005127984 */ /* 0x000fe80000000000 */
[----:B------:R-:W1:Y:S04]  /*11040*/  LDS.U8 R21, [R21] ;  /* 0x0000000015157984 */ /* 0x000e680000000000 */
[----:B------:R-:W2:Y:S04]  /*11050*/  LDS.U8 R31, [R31] ;  /* 0x000000001f1f7984 */ /* 0x000ea80000000000 */
[----:B------:R-:W-:Y:S04]  /*11060*/  LDS.U8 R11, [R11] ;  /* 0x000000000b0b7984 */ /* 0x000fe80000000000 */
[----:B------:R-:W3:Y:S04]  /*11070*/  LDS.U8 R22, [R37] ;  /* 0x0000000025167984 */ /* 0x000ee80000000000 */
[----:B------:R-:W-:Y:S04]  /*11080*/  LDS.U8 R19, [R33] ;  /* 0x0000000021137984 */ /* 0x000fe80000000000 */
[----:B------:R-:W4:Y:S04]  /*11090*/  LDS.U8 R20, [R20] ;  /* 0x0000000014147984 */ /* 0x000f280000000000 */
[----:B------:R-:W5:Y:S04]  /*110a0*/  LDS.U8 R35, [R35] ;  /* 0x0000000023237984 */ /* 0x000f680000000000 */
[----:B------:R-:W5:Y:S04]  /*110b0*/  LDS.U8 R13, [R13] ;  /* 0x000000000d0d7984 */ /* 0x000f680000000000 */
[----:B------:R-:W5:Y:S04]  /*110c0*/  LDS.U8 R15, [R15] ;  /* 0x000000000f0f7984 */ /* 0x000f680000000000 */
[----:B------:R-:W5:Y:S04]  /*110d0*/  LDS.U8 R12, [R12] ;  /* 0x000000000c0c7984 */ /* 0x000f680000000000 */
[----:B------:R-:W5:Y:S01]  /*110e0*/  LDS.U8 R0, [R0] ;  /* 0x0000000000007984 */ /* 0x000f620000000000 */
[----:B0-----:R-:W-:-:S02]  /*110f0*/  LEA R4, P0, R17, UR4, 0x4 ;  /* 0x0000000411047c11 */ /* 0x001fc4000f8020ff */
[----:B-1----:R-:W-:Y:S01]  /*11100*/  LEA R14, R14, R21, 0x8 ;  /* 0x000000150e0e7211 */ /* 0x002fe200078e40ff */
[----:B--2---:R-:W-:Y:S01]  /*11110*/  IMAD R18, R18, 0x100, R31 ;  /* 0x0000010012127824 */ /* 0x004fe200078e021f */
[----:B------:R-:W-:Y:S02]  /*11120*/  LEA.HI.X R5, R17, UR5, R16, 0x4, P0 ;  /* 0x0000000511057c11 */ /* 0x000fe400080f2410 */
[----:B---3--:R-:W-:Y:S01]  /*11130*/  LEA R11, R11, R22, 0x8 ;  /* 0x000000160b0b7211 */ /* 0x008fe200078e40ff */
[----:B----4-:R-:W-:Y:S02]  /*11140*/  IMAD R20, R20, 0x100, R19 ;  /* 0x0000010014147824 */ /* 0x010fe400078e0213 */
[----:B-----5:R-:W-:Y:S01]  /*11150*/  IMAD R16, R14, 0x100, R35 ;  /* 0x000001000e107824 */ /* 0x020fe200078e0223 */
[----:B------:R-:W-:Y:S01]  /*11160*/  LEA R13, R18, R13, 0x8 ;  /* 0x0000000d120d7211 */ /* 0x000fe200078e40ff */
[----:B------:R-:W-:Y:S02]  /*11170*/  IMAD R15, R15, 0x10000, R20 ;  /* 0x000100000f0f7824 */ /* 0x000fe400078e0214 */
[----:B------:R-:W-:-:S02]  /*11180*/  IMAD R14, R11, 0x100, R12 ;  /* 0x000001000b0e7824 */ /* 0x000fc400078e020c */
[----:B------:R-:W-:Y:S02]  /*11190*/  IMAD.U32 R12, R16, 0x100, R9 ;  /* 0x00000100100c7824 */ /* 0x000fe400078e0009 */
[----:B------:R-:W-:Y:S01]  /*111a0*/  IMAD.U32 R9, R13, 0x100, R10 ;  /* 0x000001000d097824 */ /* 0x000fe200078e000a */
[----:B------:R-:W-:Y:S01]  /*111b0*/  LEA R15, R0, R15, 0x18 ;  /* 0x0000000f000f7211 */ /* 0x000fe200078ec0ff */
[----:B------:R-:W-:Y:S01]  /*111c0*/  IMAD.U32 R3, R14, 0x100, R3 ;  /* 0x000001000e037824 */ /* 0x000fe200078e0003 */
[----:B------:R-:W-:Y:S02]  /*111d0*/  LOP3.LUT R12, R7, R12, RZ, 0x3c, !PT ;  /* 0x0000000c070c7212 */ /* 0x000fe400078e3cff */
[----:B------:R-:W-:Y:S02]  /*111e0*/  LOP3.LUT R13, R6, R15, RZ, 0x3c, !PT ;  /* 0x0000000f060d7212 */ /* 0x000fe400078e3cff */
[----:B------:R-:W-:Y:S02]  /*111f0*/  LOP3.LUT R2, R2, R9, RZ, 0x3c, !PT ;  /* 0x0000000902027212 */ /* 0x000fe400078e3cff */
[----:B------:R-:W-:Y:S01]  /*11200*/  LOP3.LUT R3, R8, R3, RZ, 0x3c, !PT ;  /* 0x0000000308037212 */ /* 0x000fe200078e3cff */
[----:B------:R-:W-:Y:S04]  /*11210*/  ST.E.64 desc[UR36][R28.64+0x8], R12 ;  /* 0x0000080c1c007985 */ /* 0x000fe8000c101b24 */
[----:B------:R0:W-:Y:S04]  /*11220*/  ST.E.64 desc[UR36][R28.64], R2 ;  /* 0x000000021c007985 */ /* 0x0001e8000c101b24 */
        /* <DEDUP_REMOVED lines=16> */
.L_x_26:
        /* <DEDUP_REMOVED lines=70> */
[----:B------:R-:W-:Y:S01]  /*11790*/  UIADD3 UR10, UPT, UPT, UR4, 0x900, URZ ;  /* 0x00000900040a7890 */ /* 0x000fe2000fffe0ff */
[----:B------:R-:W-:Y:S02]  /*117a0*/  IMAD.MOV.U32 R4, RZ, RZ, 0x1a2c8309 ;  /* 0x1a2c8309ff047424 */ /* 0x000fe400078e00ff */
[----:B-1----:R-:W-:Y:S02]  /*117b0*/  HFMA2 R25, -RZ, RZ, 0.000424861907958984375, 5.0067901611328125e-05 ;  /* 0x0ef60348ff197431 */ /* 0x002fe400000001ff */
[----:B------:R-:W-:Y:S01]  /*117c0*/  IMAD.MOV.U32 R6, RZ, RZ, -0x4c29c4ae ;  /* 0xb3d63b52ff067424 */ /* 0x000fe200078e00ff */
[----:B------:R1:W-:Y:S01]  /*117d0*/  STL.128 [R2+0x60], R12 ;  /* 0x0000600c02007387 */ /* 0x0003e20000100c00 */
[----:B------:R-:W-:Y:S01]  /*117e0*/  IMAD.MOV.U32 R7, RZ, RZ, -0x7bd01cd7 ;  /* 0x842fe329ff077424 */ /* 0x000fe200078e00ff */
[----:B----4-:R-:W-:Y:S01]  /*117f0*/  ULEA UR9, UR5, UR9, 0x18 ;  /* 0x0000000905097291 */ /* 0x010fe2000f8ec0ff */
        /* <DEDUP_REMOVED lines=1182> */
[----:B--2---:R-:W-:-:S02]  /*161e0*/  HFMA2 R4, -RZ, RZ, -2.3125, 560 ;  /* 0xc0a06060ff047431 */ /* 0x004fc400000001ff */
[----:B------:R-:W-:Y:S01]  /*161f0*/  IMAD.MOV.U32 R23, RZ, RZ, 0x7a473d3d ;  /* 0x7a473d3dff177424 */ /* 0x000fe200078e00ff */
[----:B------:R-:W-:Y:S01]  /*16200*/  MOV R6, 0x9ed14f4f ;  /* 0x9ed14f4f00067802 */ /* 0x000fe20000000f00 */
[----:B------:R-:W-:Y:S02]  /*16210*/  IMAD.MOV.U32 R5, RZ, RZ, 0x19988181 ;  /* 0x19988181ff057424 */ /* 0x000fe400078e00ff */
[----:B------:R-:W-:Y:S01]  /*16220*/  IMAD.MOV.U32 R7, RZ, RZ, -0x5c802324 ;  /* 0xa37fdcdcff077424 */ /* 0x000fe200078e00ff */
[----:B------:R2:W-:Y:S01]  /*16230*/  STL.128 [R1+0xf20], R20 ;  /* 0x000f201401007387 */ /* 0x0005e20000100c00 */
[----:B0-----:R-:W-:Y:S02]  /*16240*/  HFMA2 R24, -RZ, RZ, -9.34375, 1124 ;  /* 0xc8ac6464ff187431 */ /* 0x001fe400000001ff */
[----:B------:R-:W-:Y:S01]  /*16250*/  IMAD.MOV.U32 R25, RZ, RZ, -0x4518a2a3 ;  /* 0xbae75d5dff197424 */ /* 0x000fe200078e00ff */
[----:B------:R-:W-:Y:S01]  /*16260*/  MOV R26, 0x322b1919 ;  /* 0x322b1919001a7802 */ /* 0x000fe20000000f00 */
[----:B------:R-:W-:-:S02]  /*16270*/  IMAD.MOV.U32 R27, RZ, RZ, -0x196a8c8d ;  /* 0xe6957373ff1b7424 */ /* 0x000fc400078e00ff */
[----:B---3--:R-:W-:Y:S02]  /*16280*/  HFMA2 R8, -RZ, RZ, 4.3984375, 0.0119781494140625 ;  /* 0x44662222ff087431 */ /* 0x008fe400000001ff */
[----:B------:R-:W-:Y:S01]  /*16290*/  IMAD.MOV.U32 R9, RZ, RZ, 0x547e2a2a ;  /* 0x547e2a2aff097424 */ /* 0x000fe200078e00ff */
[----:B------:R-:W-:Y:S01]  /*162a0*/  MOV R10, 0x3bab9090 ;  /* 0x3bab9090000a7802 */ /* 0x000fe20000000f00 */
[----:B------:R-:W-:Y:S02]  /*162b0*/  IMAD.MOV.U32 R11, RZ, RZ, 0xb838888 ;  /* 0x0b838888ff0b7424 */ /* 0x000fe400078e00ff */
[----:B-1----:R-:W-:Y:S02]  /*162c0*/  HFMA2 R12, -RZ, RZ, -0.000292301177978515625, 6.2734375 ;  /* 0x8cca4646ff0c7431 */ /* 0x002fe400000001ff */
[----:B------:R-:W-:Y:S01]  /*162d0*/  IMAD.MOV.U32 R13, RZ, RZ, -0x38d61112 ;  /* 0xc729eeeeff0d7424 */ /* 0x000fe200078e00ff */
[----:B------:R-:W-:Y:S01]  /*162e0*/  MOV R14, 0x6bd3b8b8 ;  /* 0x6bd3b8b8000e7802 */ /* 0x000fe20000000f00 */
[----:B------:R-:W-:Y:S01]  /*162f0*/  IMAD.MOV.U32 R15, RZ, RZ, 0x283c1414 ;  /* 0x283c1414ff0f7424 */ /* 0x000fe200078e00ff */
[----:B------:R0:W-:Y:S01]  /*16300*/  STL.128 [R1+0xf30], R24 ;  /* 0x000f301801007387 */ /* 0x0001e20000100c00 */
[----:B--2---:R-:W-:-:S03]  /*16310*/  HFMA2 R20, -RZ, RZ, -0.0291900634765625, -439.5 ;  /* 0xa779dedeff147431 */ /* 0x004fc600000001ff */
[----:B------:R1:W-:Y:S01]  /*16320*/  STL.128 [R1+0xf40], R4 ;  /* 0x000f400401007387 */ /* 0x0003e20000100c00 */
[----:B------:R-:W-:Y:S01]  /*16330*/  IMAD.MOV.U32 R21, RZ, RZ, -0x431da1a2 ;  /* 0xbce25e5eff157424 */ /* 0x000fe200078e00ff */
[----:B------:R-:W-:Y:S01]  /*16340*/  MOV R22, 0x161d0b0b ;  /* 0x161d0b0b00167802 */ /* 0x000fe20000000f00 */
[----:B------:R-:W-:Y:S01]  /*16350*/  IMAD.MOV.U32 R23, RZ, RZ, -0x52892425 ;  /* 0xad76dbdbff177424 */ /* 0x000fe200078e00ff */
[----:B------:R2:W-:Y:S04]  /*16360*/  STL.128 [R1+0xf50], R8 ;  /* 0x000f500801007387 */ /* 0x0005e80000100c00 */
[----:B------:R3:W-:Y:S01]  /*16370*/  STL.128 [R1+0xf60], R12 ;  /* 0x000f600c01007387 */ /* 0x0007e20000100c00 */
[----:B0-----:R-:W-:Y:S02]  /*16380*/  HFMA2 R24, -RZ, RZ, -231.375, -624 ;  /* 0xdb3be0e0ff187431 */ /* 0x001fe400000001ff */
[----:B------:R-:W-:Y:S01]  /*16390*/  IMAD.MOV.U32 R25, RZ, RZ, 0x64563232 ;  /* 0x64563232ff197424 */ /* 0x000fe200078e00ff */
[----:B------:R-:W-:Y:S01]  /*163a0*/  MOV R26, 0x744e3a3a ;  /* 0x744e3a3a001a7802 */ /* 0x000fe20000000f00 */
[----:B------:R-:W-:-:S02]  /*163b0*/  IMAD.MOV.U32 R27, RZ, RZ, 0x141e0a0a ;  /* 0x141e0a0aff1b7424 */ /* 0x000fc400078e00ff */
[----:B-1----:R-:W-:Y:S02]  /*163c0*/  HFMA2 R4, -RZ, RZ, -0.000836849212646484375, 10.5703125 ;  /* 0x92db4949ff047431 */ /* 0x002fe400000001ff */
[----:B------:R-:W-:Y:S01]  /*163d0*/  IMAD.MOV.U32 R5, RZ, RZ, 0xc0a0606 ;  /* 0x0c0a0606ff057424 */ /* 0x000fe200078e00ff */
[----:B------:R-:W-:Y:S01]  /*163e0*/  MOV R6, 0x486c2424 ;  /* 0x486c242400067802 */ /* 0x000fe20000000f00 */
[----:B------:R-:W-:Y:S02]  /*163f0*/  IMAD.MOV.U32 R7, RZ, RZ, -0x471ba3a4 ;  /* 0xb8e45c5cff077424 */ /* 0x000fe400078e00ff */
[----:B--2---:R-:W-:Y:S02]  /*16400*/  HFMA2 R8, -RZ, RZ, -0.007190704345703125, -3.37890625 ;  /* 0x9f5dc2c2ff087431 */ /* 0x004fe400000001ff */
[----:B------:R-:W-:Y:S01]  /*16410*/  IMAD.MOV.U32 R9, RZ, RZ, -0x42912c2d ;  /* 0xbd6ed3d3ff097424 */ /* 0x000fe200078e00ff */
[----:B------:R-:W-:Y:S01]  /*16420*/  MOV R10, 0x43efacac ;  /* 0x43efacac000a7802 */ /* 0x000fe20000000f00 */
[----:B------:R-:W-:-:S02]  /*16430*/  IMAD.MOV.U32 R11, RZ, RZ, -0x3b599d9e ;  /* 0xc4a66262ff0b7424 */ /* 0x000fc400078e00ff */
[----:B---3--:R-:W-:Y:S02]  /*16440*/  HFMA2 R12, -RZ, RZ, 0.70703125, -0.000679492950439453125 ;  /* 0x39a89191ff0c7431 */ /* 0x008fe400000001ff */
[----:B------:R-:W-:Y:S01]  /*16450*/  IMAD.MOV.U32 R13, RZ, RZ, 0x31a49595 ;  /* 0x31a49595ff0d7424 */ /* 0x000fe200078e00ff */
[----:B------:R-:W-:Y:S01]  /*16460*/  MOV R14, 0xd337e4e4 ;  /* 0xd337e4e4000e7802 */ /* 0x000fe20000000f00 */
[----:B------:R-:W-:Y:S01]  /*16470*/  IMAD.MOV.U32 R15, RZ, RZ, -0xd748687 ;  /* 0xf28b7979ff0f7424 */ /* 0x000fe200078e00ff */
[----:B------:R0:W-:Y:S04]  /*16480*/  STL.128 [R1+0xf70], R20 ;  /* 0x000f701401007387 */ /* 0x0001e80000100c00 */
[----:B------:R1:W-:Y:S04]  /*16490*/  STL.128 [R1+0xf80], R24 ;  /* 0x000f801801007387 */ /* 0x0003e80000100c00 */
[----:B------:R2:W-:Y:S04]  /*164a0*/  STL.128 [R1+0xf90], R4 ;  /* 0x000f900401007387 */ /* 0x0005e80000100c00 */
[----:B------:R3:W-:Y:S04]  /*164b0*/  STL.128 [R1+0xfa0], R8 ;  /* 0x000fa00801007387 */ /* 0x0007e80000100c00 */
[----:B------:R4:W-:Y:S01]  /*164c0*/  STL.128 [R1+0xfb0], R12 ;  /* 0x000fb00c01007387 */ /* 0x0009e20000100c00 */
[----:B0-----:R-:W-:-:S02]  /*164d0*/  HFMA2 R20, -RZ, RZ, -83.125, -2023 ;  /* 0xd532e7e7ff147431 */ /* 0x001fc400000001ff */
[----:B------:R-:W-:Y:S01]  /*164e0*/  IMAD.MOV.U32 R21, RZ, RZ, -0x74bc3738 ;  /* 0x8b43c8c8ff157424 */ /* 0x000fe200078e00ff */
[----:B------:R-:W-:Y:S01]  /*164f0*/  MOV R22, 0x6e593737 ;  /* 0x6e59373700167802 */ /* 0x000fe20000000f00 */
[----:B-1----:R-:W-:Y:S02]  /*16500*/  HFMA2 R24, -RZ, RZ, 2.36034393310546875e-05, -0.0003387928009033203125 ;  /* 0x018c8d8dff187431 */ /* 0x002fe400000001ff */
[----:B------:R-:W-:Y:S01]  /*16510*/  IMAD.MOV.U32 R23, RZ, RZ, -0x25489293 ;  /* 0xdab76d6dff177424 */ /* 0x000fe200078e00ff */
[----:B------:R-:W-:Y:S01]  /*16520*/  MOV R26, 0x9cd24e4e ;  /* 0x9cd24e4e001a7802 */ /* 0x000fe20000000f00 */
[----:B------:R-:W-:Y:S02]  /*16530*/  IMAD.MOV.U32 R25, RZ, RZ, -0x4e9b2a2b ;  /* 0xb164d5d5ff197424 */ /* 0x000fe400078e00ff */
[----:B--2---:R-:W-:Y:S02]  /*16540*/  HFMA2 R4, -RZ, RZ, -150.5, 4528 ;  /* 0xd8b46c6cff047431 */ /* 0x004fe400000001ff */
[----:B------:R-:W-:Y:S01]  /*16550*/  IMAD.MOV.U32 R27, RZ, RZ, 0x49e0a9a9 ;  /* 0x49e0a9a9ff1b7424 */ /* 0x000fe200078e00ff */
[----:B------:R-:W-:Y:S01]  /*16560*/  MOV R6, 0xf307f4f4 ;  /* 0xf307f4f400067802 */ /* 0x000fe20000000f00 */
[----:B------:R-:W-:-:S02]  /*16570*/  IMAD.MOV.U32 R5, RZ, RZ, -0x5305a9aa ;  /* 0xacfa5656ff057424 */ /* 0x000fc400078e00ff */
[----:B---3--:R-:W-:Y:S02]  /*16580*/  HFMA2 R8, -RZ, RZ, -13.3671875, 1381 ;  /* 0xcaaf6565ff087431 */ /* 0x008fe400000001ff */
[----:B------:R-:W-:Y:S01]  /*16590*/  IMAD.MOV.U32 R7, RZ, RZ, -0x30da1516 ;  /* 0xcf25eaeaff077424 */ /* 0x000fe200078e00ff */
[----:B------:R-:W-:Y:S01]  /*165a0*/  MOV R10, 0x47e9aeae ;  /* 0x47e9aeae000a7802 */ /* 0x000fe20000000f00 */
[----:B------:R-:W-:Y:S02]  /*165b0*/  IMAD.MOV.U32 R9, RZ, RZ, -0xb718586 ;  /* 0xf48e7a7aff097424 */ /* 0x000fe400078e00ff */
[----:B----4-:R-:W-:Y:S02]  /*165c0*/  HFMA2 R12, -RZ, RZ, 8020, -0.8408203125 ;  /* 0x6fd5babaff0c7431 */ /* 0x010fe400000001ff */
[----:B------:R-:W-:Y:S01]  /*165d0*/  IMAD.MOV.U32 R11, RZ, RZ, 0x10180808 ;  /* 0x10180808ff0b7424 */ /* 0x000fe200078e00ff */
[----:B------:R-:W-:Y:S01]  /*165e0*/  MOV R14, 0x4a6f2525 ;  /* 0x4a6f2525000e7802 */ /* 0x000fe20000000f00 */
[----:B------:R-:W-:Y:S01]  /*165f0*/  IMAD.MOV.U32 R13, RZ, RZ, -0xf778788 ;  /* 0xf0887878ff0d7424 */ /* 0x000fe200078e00ff */
[----:B------:R0:W-:Y:S01]  /*16600*/  STL.128 [R1+0xfc0], R20 ;  /* 0x000fc01401007387 */ /* 0x0001e20000100c00 */
[----:B------:R-:W-:-:S03]  /*16610*/  IMAD.MOV.U32 R15, RZ, RZ, 0x5c722e2e ;  /* 0x5c722e2eff0f7424 */ /* 0x000fc600078e00ff */
[----:B------:R1:W-:Y:S04]  /*16620*/  STL.128 [R1+0xfd0], R24 ;  /* 0x000fd01801007387 */ /* 0x0003e80000100c00 */
[----:B------:R2:W-:Y:S04]  /*16630*/  STL.128 [R1+0xfe0], R4 ;  /* 0x000fe00401007387 */ /* 0x0005e80000100c00 */
[----:B------:R3:W-:Y:S04]  /*16640*/  STL.128 [R1+0xff0], R8 ;  /* 0x000ff00801007387 */ /* 0x0007e80000100c00 */
[----:B------:R4:W-:Y:S01]  /*16650*/  STL.128 [R1+0x1000], R12 ;  /* 0x0010000c01007387 */ /* 0x0009e20000100c00 */
[----:B0-----:R-:W-:-:S02]  /*16660*/  HFMA2 R20, -RZ, RZ, 0.517578125, 0.0040130615234375 ;  /* 0x38241c1cff147431 */ /* 0x001fc400000001ff */
[----:B------:R-:W-:Y:S01]  /*16670*/  IMAD.MOV.U32 R21, RZ, RZ, 0x57f1a6a6 ;  /* 0x57f1a6a6ff157424 */ /* 0x000fe200078e00ff */
[----:B------:R-:W-:Y:S01]  /*16680*/  MOV R22, 0x73c7b4b4 ;  /* 0x73c7b4b400167802 */ /* 0x000fe20000000f00 */
[----:B-1----:R-:W-:Y:S02]  /*16690*/  HFMA2 R24, -RZ, RZ, -14.2734375, -2512 ;  /* 0xcb23e8e8ff187431 */ /* 0x002fe400000001ff */
[----:B------:R-:W-:Y:S01]  /*166a0*/  IMAD.MOV.U32 R23, RZ, RZ, -0x68ae393a ;  /* 0x9751c6c6ff177424 */ /* 0x000fe200078e00ff */
[----:B------:R-:W-:Y:S01]  /*166b0*/  MOV R26, 0xe89c7474 ;  /* 0xe89c7474001a7802 */ /* 0x000fe20000000f00 */
[----:B------:R-:W-:Y:S02]  /*166c0*/  IMAD.MOV.U32 R25, RZ, RZ, -0x5e832223 ;  /* 0xa17cddddff197424 */ /* 0x000fe400078e00ff */
[----:B--2---:R-:W-:Y:S02]  /*166d0*/  HFMA2 R4, -RZ, RZ, -0.00167560577392578125, 14.5859375 ;  /* 0x96dd4b4bff047431 */ /* 0x004fe400000001ff */
[----:B------:R-:W-:Y:S01]  /*166e0*/  IMAD.MOV.U32 R27, RZ, RZ, 0x3e211f1f ;  /* 0x3e211f1fff1b7424 */ /* 0x000fe200078e00ff */
[----:B------:R-:W-:Y:S01]  /*166f0*/  MOV R6, 0xd868b8b ;  /* 0x0d868b8b00067802 */ /* 0x000fe20000000f00 */
[----:B------:R-:W-:-:S02]  /*16700*/  IMAD.MOV.U32 R5, RZ, RZ, 0x61dcbdbd ;  /* 0x61dcbdbdff057424 */ /* 0x000fc400078e00ff */
[----:B---3--:R-:W-:Y:S02]  /*16710*/  HFMA2 R8, -RZ, RZ, -584, 9088 ;  /* 0xe0907070ff087431 */ /* 0x008fe400000001ff */
[----:B------:R-:W-:Y:S01]  /*16720*/  IMAD.MOV.U32 R7, RZ, RZ, 0xf858a8a ;  /* 0x0f858a8aff077424 */ /* 0x000fe200078e00ff */
[----:B------:R-:W-:Y:S01]  /*16730*/  MOV R10, 0x71c4b5b5 ;  /* 0x71c4b5b5000a7802 */ /* 0x000fe20000000f00 */
[----:B------:R-:W-:Y:S02]  /*16740*/  IMAD.MOV.U32 R9, RZ, RZ, 0x7c423e3e ;  /* 0x7c423e3eff097424 */ /* 0x000fe400078e00ff */
[----:B----4-:R-:W-:Y:S02]  /*16750*/  HFMA2 R12, -RZ, RZ, -0.000591278076171875, 8.5625 ;  /* 0x90d84848ff0c7431 */ /* 0x010fe400000001ff */
[----:B------:R-:W-:Y:S01]  /*16760*/  IMAD.MOV.U32 R11, RZ, RZ, -0x3355999a ;  /* 0xccaa6666ff0b7424 */ /* 0x000fe200078e00ff */
[----:B------:R-:W-:Y:S01]  /*16770*/  MOV R14, 0xf701f6f6 ;  /* 0xf701f6f6000e7802 */ /* 0x000fe20000000f00 */
[----:B------:R-:W-:Y:S01]  /*16780*/  IMAD.MOV.U32 R13, RZ, RZ, 0x6050303 ;  /* 0x06050303ff0d7424 */ /* 0x000fe200078e00ff */
[----:B------:R0:W-:Y:S01]  /*16790*/  STL.128 [R1+0x1010], R20 ;  /* 0x0010101401007387 */ /* 0x0001e20000100c00 */
[----:B------:R-:W-:-:S03]  /*167a0*/  IMAD.MOV.U32 R15, RZ, RZ, 0x1c120e0e ;  /* 0x1c120e0eff0f7424 */ /* 0x000fc600078e00ff */
[----:B------:R1:W-:Y:S04]  /*167b0*/  STL.128 [R1+0x1020], R24 ;  /* 0x0010201801007387 */ /* 0x0003e80000100c00 */
[----:B------:R2:W-:Y:S04]  /*167c0*/  STL.128 [R1+0x1030], R4 ;  /* 0x0010300401007387 */ /* 0x0005e80000100c00 */
[----:B------:R3:W-:Y:S04]  /*167d0*/  STL.128 [R1+0x1040], R8 ;  /* 0x0010400801007387 */ /* 0x0007e80000100c00 */
[----:B------:R4:W-:Y:S01]  /*167e0*/  STL.128 [R1+0x1050], R12 ;  /* 0x0010500c01007387 */ /* 0x0009e20000100c00 */
[----:B0-----:R-:W-:-:S02]  /*167f0*/  HFMA2 R20, -RZ, RZ, -3.318359375, 688.5 ;  /* 0xc2a36161ff147431 */ /* 0x001fc400000001ff */
[----:B------:R-:W-:Y:S01]  /*16800*/  IMAD.MOV.U32 R21, RZ, RZ, 0x6a5f3535 ;  /* 0x6a5f3535ff157424 */ /* 0x000fe200078e00ff */
[----:B------:R-:W-:Y:S01]  /*16810*/  MOV R22, 0xaef95757 ;  /* 0xaef9575700167802 */ /* 0x000fe20000000f00 */
[----:B-1----:R-:W-:Y:S02]  /*16820*/  HFMA2 R24, -RZ, RZ, 0.00184726715087890625, -9.953975677490234375e-05 ;  /* 0x17918686ff187431 */ /* 0x002fe400000001ff */
[----:B------:R-:W-:Y:S01]  /*16830*/  IMAD.MOV.U32 R23, RZ, RZ, 0x69d0b9b9 ;  /* 0x69d0b9b9ff177424 */ /* 0x000fe200078e00ff */
[----:B------:R-:W-:Y:S01]  /*16840*/  MOV R26, 0x3a271d1d ;  /* 0x3a271d1d001a7802 */ /* 0x000fe20000000f00 */
[----:B------:R-:W-:Y:S02]  /*16850*/  IMAD.MOV.U32 R25, RZ, RZ, -0x66a73e3f ;  /* 0x9958c1c1ff197424 */ /* 0x000fe400078e00ff */
[----:B--2---:R-:W-:Y:S02]  /*16860*/  HFMA2 R4, -RZ, RZ, -167, -752.5 ;  /* 0xd938e1e1ff047431 */ /* 0x004fe400000001ff */
[----:B------:R-:W-:Y:S01]  /*16870*/  IMAD.MOV.U32 R27, RZ, RZ, 0x27b99e9e ;  /* 0x27b99e9eff1b7424 */ /* 0x000fe200078e00ff */
[----:B------:R-:W-:Y:S01]  /*16880*/  MOV R6, 0x2bb39898 ;  /* 0x2bb3989800067802 */ /* 0x000fe20000000f00 */
[----:B------:R-:W-:-:S02]  /*16890*/  IMAD.MOV.U32 R5, RZ, RZ, -0x14ec0708 ;  /* 0xeb13f8f8ff057424 */ /* 0x000fc400078e00ff */
[----:B---3--:R-:W-:Y:S02]  /*168a0*/  HFMA2 R8, -RZ, RZ, -53.84375, 2770 ;  /* 0xd2bb6969ff087431 */ /* 0x008fe400000001ff */
[----:B------:R-:W-:Y:S01]  /*168b0*/  IMAD.MOV.U32 R7, RZ, RZ, 0x22331111 ;  /* 0x22331111ff077424 */ /* 0x000fe200078e00ff */
[----:B------:R-:W-:Y:S01]  /*168c0*/  MOV R10, 0x7898e8e ;  /* 0x07898e8e000a7802 */ /* 0x000fe20000000f00 */
[----:B------:R-:W-:Y:S02]  /*168d0*/  IMAD.MOV.U32 R9, RZ, RZ, -0x568f2627 ;  /* 0xa970d9d9ff097424 */ /* 0x000fe400078e00ff */
[----:B----4-:R-:W-:Y:S02]  /*168e0*/  HFMA2 R12, -RZ, RZ, 0.0892333984375, -0.0037136077880859375 ;  /* 0x2db69b9bff0c7431 */ /* 0x010fe400000001ff */
[----:B------:R-:W-:Y:S01]  /*168f0*/  IMAD.MOV.U32 R11, RZ, RZ, 0x33a79494 ;  /* 0x33a79494ff0b7424 */ /* 0x000fe200078e00ff */
[----:B------:R-:W-:Y:S01]  /*16900*/  MOV R14, 0x15928787 ;  /* 0x15928787000e7802 */ /* 0x000fe20000000f00 */
[----:B------:R-:W-:Y:S01]  /*16910*/  IMAD.MOV.U32 R13, RZ, RZ, 0x3c221e1e ;  /* 0x3c221e1eff0d7424 */ /* 0x000fe200078e00ff */
[----:B------:R0:W-:Y:S01]  /*16920*/  STL.128 [R1+0x1060], R20 ;  /* 0x0010601401007387 */ /* 0x0001e20000100c00 */
[----:B------:R-:W-:-:S03]  /*16930*/  IMAD.MOV.U32 R15, RZ, RZ, -0x36df1617 ;  /* 0xc920e9e9ff0f7424 */ /* 0x000fc600078e00ff */
[----:B------:R1:W-:Y:S04]  /*16940*/  STL.128 [R1+0x1070], R24 ;  /* 0x0010701801007387 */ /* 0x0003e80000100c00 */
[----:B------:R2:W-:Y:S04]  /*16950*/  STL.128 [R1+0x1080], R4 ;  /* 0x0010800401007387 */ /* 0x0005e80000100c00 */
[----:B------:R3:W-:Y:S04]  /*16960*/  STL.128 [R1+0x1090], R8 ;  /* 0x0010900801007387 */ /* 0x0007e80000100c00 */
[----:B------:R4:W-:Y:S01]  /*16970*/  STL.128 [R1+0x10a0], R12 ;  /* 0x0010a00c01007387 */ /* 0x0009e20000100c00 */
[----:B0-----:R-:W-:-:S02]  /*16980*/  HFMA2 R20, -RZ, RZ, -0.00011116266250610351562, -27.21875 ;  /* 0x8749ceceff147431 */ /* 0x001fc400000001ff */
[----:B------:R-:W-:Y:S01]  /*16990*/  IMAD.MOV.U32 R21, RZ, RZ, -0x5500aaab ;  /* 0xaaff5555ff157424 */ /* 0x000fe200078e00ff */
[----:B------:R-:W-:Y:S01]  /*169a0*/  MOV R22, 0x50782828 ;  /* 0x5078282800167802 */ /* 0x000fe20000000f00 */
[----:B-1----:R-:W-:Y:S02]  /*169b0*/  HFMA2 R24, -RZ, RZ, 5.4299831390380859375e-05, -0.00027751922607421875 ;  /* 0x038f8c8cff187431 */ /* 0x002fe400000001ff */
[----:B------:R-:W-:Y:S01]  /*169c0*/  IMAD.MOV.U32 R23, RZ, RZ, -0x5a852021 ;  /* 0xa57adfdfff177424 */ /* 0x000fe200078e00ff */
[----:B------:R-:W-:Y:S01]  /*169d0*/  MOV R26, 0x9808989 ;  /* 0x09808989001a7802 */ /* 0x000fe20000000f00 */
[----:B------:R-:W-:Y:S02]  /*169e0*/  IMAD.MOV.U32 R25, RZ, RZ, 0x59f8a1a1 ;  /* 0x59f8a1a1ff197424 */ /* 0x000fe400078e00ff */
[----:B--2---:R-:W-:Y:S02]  /*169f0*/  HFMA2 R4, -RZ, RZ, 1498, -1.9365234375 ;  /* 0x65dabfbfff047431 */ /* 0x004fe400000001ff */
[----:B------:R-:W-:Y:S01]  /*16a00*/  IMAD.MOV.U32 R27, RZ, RZ, 0x1a170d0d ;  /* 0x1a170d0dff1b7424 */ /* 0x000fe200078e00ff */
[----:B------:R-:W-:Y:S01]  /*16a10*/  MOV R6, 0x84c64242 ;  /* 0x84c6424200067802 */ /* 0x000fe20000000f00 */
[----:B------:R-:W-:-:S02]  /*16a20*/  IMAD.MOV.U32 R5, RZ, RZ, -0x28ce191a ;  /* 0xd731e6e6ff057424 */ /* 0x000fc400078e00ff */
[----:B---3--:R-:W-:Y:S02]  /*16a30*/  HFMA2 R8, -RZ, RZ, -4.2140483856201171875e-05, 2.626953125 ;  /* 0x82c34141ff087431 */ /* 0x008fe400000001ff */
[----:B------:R-:W-:Y:S01]  /*16a40*/  IMAD.MOV.U32 R7, RZ, RZ, -0x2f479798 ;  /* 0xd0b86868ff077424 */ /* 0x000fe200078e00ff */
[----:B------:R-:W-:Y:S01]  /*16a50*/  MOV R10, 0x5a772d2d ;  /* 0x5a772d2d000a7802 */ /* 0x000fe20000000f00 */
[----:B------:R-:W-:Y:S02]  /*16a60*/  IMAD.MOV.U32 R9, RZ, RZ, 0x29b09999 ;  /* 0x29b09999ff097424 */ /* 0x000fe400078e00ff */
[----:B----4-:R-:W-:Y:S02]  /*16a70*/  HFMA2 R12, -RZ, RZ, 63840, -0.146484375 ;  /* 0x7bcbb0b0ff0c7431 */ /* 0x010fe400000001ff */
        /* <DEDUP_REMOVED lines=8> */
[----:B------:R0:W-:Y:S02]  /*16b00*/  STL.128 [R1+0x10f0], R12 ;  /* 0x0010f00c01007387 */ /* 0x0001e40000100c00 */
.L_x_36:
[----:B-1----:R-:W2:Y:S04]  /*16b10*/  LDL.64 R18, [R2] ;  /* 0x0000000002127983 */ /* 0x002ea80000100a00 */
[----:B0-----:R-:W3:Y:S04]  /*16b20*/  LDL.128 R8, [R35+-0x10] ;  /* 0xfffff00023087983 */ /* 0x001ee80000100c00 */
[----:B------:R-:W4:Y:S04]  /*16b30*/  LDL.128 R12, [R40+-0x10] ;  /* 0xfffff000280c7983 */ /* 0x000f280000100c00 */
[----:B------:R-:W4:Y:S04]  /*16b40*/  LDL.128 R20, [R41+-0x10] ;  /* 0xfffff00029147983 */ /* 0x000f280000100c00 */
[----:B------:R-:W4:Y:S04]  /*16b50*/  LDL.128 R24, [R42+-0x10] ;  /* 0xfffff0002a187983 */ /* 0x000f280000100c00 */
[----:B------:R-:W4:Y:S01]  /*16b60*/  LDL.128 R28, [R35] ;  /* 0x00000000231c7983 */ /* 0x000f220000100c00 */
[----:B--2---:R-:W-:-:S02]  /*16b70*/  PRMT R5, R18, 0x7770, RZ ;  /* 0x0000777012057816 */ /* 0x004fc400000000ff */
[----:B------:R-:W-:-:S03]  /*16b80*/  PRMT R4, R18, 0x7771, RZ ;  /* 0x0000777112047816 */ /* 0x000fc600000000ff */
[----:B------:R-:W-:Y:S04]  /*16b90*/  STS.U8 [UR4+-0x3], R5 ;  /* 0xfffffd05ff007988 */ /* 0x000fe80008000004 */
[----:B---3--:R-:W-:Y:S01]  /*16ba0*/  STS [UR5+-0x10], R8 ;  /* 0xfffff008ff007988 */ /* 0x008fe20008000805 */
[----:B------:R-:W-:-:S03]  /*16bb0*/  PRMT R43, R18, 0x7772, RZ ;  /* 0x00007772122b7816 */ /* 0x000fc600000000ff */
        /* <DEDUP_REMOVED lines=14> */
[----:B------:R-:W-:Y:S04]  /*16ca0*/  STS.U8 [UR4], R18 ;  /* 0x00000012ff007988 */ /* 0x000fe80008000004 */
[----:B0-----:R0:W2:Y:S04]  /*16cb0*/  LDL.128 R4, [R40] ;  /* 0x0000000028047983 */ /* 0x0010a80000100c00 */
[----:B------:R1:W-:Y:S04]  /*16cc0*/  STS [UR5+-0x4], R11 ;  /* 0xfffffc0bff007988 */ /* 0x0003e80008000805 */
[----:B------:R3:W-:Y:S04]  /*16cd0*/  STS [UR7+-0x4], R15 ;  /* 0xfffffc0fff007988 */ /* 0x0007e80008000807 */
[----:B-1----:R1:W4:Y:S04]  /*16ce0*/  LDL.128 R8, [R41] ;  /* 0x0000000029087983 */ /* 0x0023280000100c00 */
[----:B---3--:R3:W4:Y:S01]  /*16cf0*/  LDL.128 R12, [R42] ;  /* 0x000000002a0c7983 */ /* 0x0087220000100c00 */
[----:B------:R-:W-:-:S03]  /*16d00*/  PRMT R21, R19, 0x7770, RZ ;  /* 0x0000777013157816 */ /* 0x000fc600000000ff */
[----:B------:R0:W-:Y:S01]  /*16d10*/  STS [UR8+-0x4], R23 ;  /* 0xfffffc17ff007988 */ /* 0x0001e20008000808 */
[----:B------:R-:W-:-:S03]  /*16d20*/  PRMT R20, R19, 0x7771, RZ ;  /* 0x0000777113147816 */ /* 0x000fc600000000ff */
[----:B------:R0:W-:Y:S01]  /*16d30*/  STS [UR6+-0x4], R27 ;  /* 0xfffffc1bff007988 */ /* 0x0001e20008000806 */
[----:B------:R-:W-:-:S03]  /*16d40*/  UIADD3 UR9, UPT, UPT, UR9, 0x8, URZ ;  /* 0x0000000809097890 */ /* 0x000fc6000fffe0ff */
[----:B------:R0:W-:Y:S01]  /*16d50*/  STS.U8 [UR4+0x1], R21 ;  /* 0x00000115ff007988 */ /* 0x0001e20008000004 */
[----:B------:R-:W-:-:S03]  /*16d60*/  PRMT R18, R19, 0x7773, RZ ;  /* 0x0000777313127816 */ /* 0x000fc600000000ff */
[----:B------:R2:W-:Y:S01]  /*16d70*/  STS [UR5], R28 ;  /* 0x0000001cff007988 */ /* 0x0005e20008000805 */
[----:B------:R-:W-:Y:S01]  /*16d80*/  PRMT R19, R19, 0x7772, RZ ;  /* 0x0000777213137816 */ /* 0x000fe200000000ff */
[----:B------:R-:W-:Y:S01]  /*16d90*/  UISETP.NE.AND UP0, UPT, UR9, 0x107, UPT ;  /* 0x000001070900788c */ /* 0x000fe2000bf05270 */
[----:B------:R-:W-:Y:S01]  /*16da0*/  IADD3 R2, PT, PT, R2, 0x8, RZ ;  /* 0x0000000802027810 */ /* 0x000fe20007ffe0ff */
[----:B------:R-:W-:Y:S01]  /*16db0*/  VIADD R35, R35, 0x20 ;  /* 0x0000002023237836 */ /* 0x000fe20000000000 */
[----:B0-----:R-:W-:Y:S01]  /*16dc0*/  IADD3 R40, PT, PT, R40, 0x20, RZ ;  /* 0x0000002028287810 */ /* 0x001fe20007ffe0ff */
[----:B-1----:R-:W-:Y:S01]  /*16dd0*/  VIADD R41, R41, 0x20 ;  /* 0x0000002029297836 */ /* 0x002fe20000000000 */
[----:B---3--:R-:W-:Y:S01]  /*16de0*/  IADD3 R42, PT, PT, R42, 0x20, RZ ;  /* 0x000000202a2a7810 */ /* 0x008fe20007ffe0ff */
[----:B--2---:R1:W-:Y:S04]  /*16df0*/  STS [UR7], R4 ;  /* 0x00000004ff007988 */ /* 0x0043e80008000807 */
        /* <DEDUP_REMOVED lines=23> */
.L_x_35:
[----:B------:R-:W-:Y:S05]  /*16f70*/  BSYNC.RECONVERGENT B0 ;  /* 0x0000000000007941 */ /* 0x000fea0003800200 */
.L_x_34:
[----:B-1----:R-:W1:Y:S01]  /*16f80*/  LDC.64 R4, c[0x0][0x3b0] ;  /* 0x0000ec00ff047b82 */ /* 0x002e620000000a00 */
[----:B-----5:R-:W-:-:S05]  /*16f90*/  LOP3.LUT R3, R0, R3, RZ, 0x3c, !PT ;  /* 0x0000000300037212 */ /* 0x020fca00078e3cff */
[----:B------:R2:W-:Y:S04]  /*16fa0*/  STG.E desc[UR36][R38.64+0xc], R3 ;  /* 0x00000c0326007986 */ /* 0x0005e8000c101924 */
[----:B-1----:R-:W0:Y:S04]  /*16fb0*/  LDG.E R15, desc[UR36][R4.64+0x8] ;  /* 0x00000824040f7981 */ /* 0x002e28000c1e1900 */
[----:B------:R-:W3:Y:S04]  /*16fc0*/  LDG.E R7, desc[UR36][R4.64] ;  /* 0x0000002404077981 */ /* 0x000ee8000c1e1900 */
        /* <DEDUP_REMOVED lines=11> */
[----:B------:R-:W-:Y:S02]  /*17080*/  UIADD3 UR5, UPT, UPT, UR4, 0x100, URZ ;  /* 0x0000010004057890 */ /* 0x000fe4000fffe0ff */
[----:B------:R-:W-:Y:S02]  /*17090*/  UIADD3 UR7, UPT, UPT, UR4, 0x500, URZ ;  /* 0x0000050004077890 */ /* 0x000fe4000fffe0ff */
[----:B------:R-:W-:Y:S02]  /*170a0*/  UIADD3 UR8, UPT, UPT, UR4, 0x900, URZ ;  /* 0x0000090004087890 */ /* 0x000fe4000fffe0ff */
[----:B-1----:R-:W-:Y:S02]  /*170b0*/  ULEA UR5, UR6, UR5, 0x18 ;  /* 0x0000000506057291 */ /* 0x002fe4000f8ec0ff */
[----:B------:R-:W-:Y:S02]  /*170c0*/  ULEA UR7, UR6, UR7, 0x18 ;  /* 0x0000000706077291 */ /* 0x000fe4000f8ec0ff */
[----:B------:R-:W-:-:S02]  /*170d0*/  ULEA UR8, UR6, UR8, 0x18 ;  /* 0x0000000806087291 */ /* 0x000fc4000f8ec0ff */
[----:B------:R-:W-:-:S04]  /*170e0*/  UIADD3 UR9, UPT, UPT, UR4, 0xd00, URZ ;  /* 0x00000d0004097890 */ /* 0x000fc8000fffe0ff */
[----:B------:R-:W-:Y:S01]  /*170f0*/  ULEA UR9, UR6, UR9, 0x18 ;  /* 0x0000000906097291 */ /* 0x000fe2000f8ec0ff */
[----:B0-----:R-:W-:Y:S02]  /*17100*/  LOP3.LUT R32, R15, R32, RZ, 0x3c, !PT ;  /* 0x000000200f207212 */ /* 0x001fe400078e3cff */
[----:B---3--:R-:W-:Y:S02]  /*17110*/  LOP3.LUT R34, R7, R34, RZ, 0x3c, !PT ;  /* 0x0000002207227212 */ /* 0x008fe400078e3cff */
[----:B------:R-:W-:Y:S02]  /*17120*/  SHF.R.U32.HI R7, RZ, 0xe, R32 ;  /* 0x0000000eff077819 */ /* 0x000fe40000011620 */
[----:B----4-:R-:W-:Y:S01]  /*17130*/  LOP3.LUT R33, R0, R33, RZ, 0x3c, !PT ;  /* 0x0000002100217212 */ /* 0x010fe200078e3cff */
[----:B------:R-:W-:Y:S01]  /*17140*/  IMAD.SHL.U32 R0, R34, 0x4, RZ ;  /* 0x0000000422007824 */ /* 0x000fe200078e00ff */
[----:B------:R-:W-:Y:S02]  /*17150*/  LOP3.LUT R19, R7, 0x3fc, RZ, 0xc0, !PT ;  /* 0x000003fc07137812 */ /* 0x000fe400078ec0ff */
[----:B------:R-:W3:Y:S01]  /*17160*/  LDG.E R7, desc[UR36][R4.64+0x2c] ;  /* 0x00002c2404077981 */ /* 0x000ee2000c1e1900 */
[----:B------:R-:W-:-:S02]  /*17170*/  SHF.R.U32.HI R2, RZ, 0x6, R33 ;  /* 0x00000006ff027819 */ /* 0x000fc40000011621 */
[----:B------:R-:W-:Y:S01]  /*17180*/  LOP3.LUT R0, R0, 0x3fc, RZ, 0xc0, !PT ;  /* 0x000003fc00007812 */ /* 0x000fe200078ec0ff */
[----:B------:R0:W-:Y:S01]  /*17190*/  LDS R18, [R19+UR8] ;  /* 0x0000000813127984 */ /* 0x0001e20008000800 */
[----:B------:R-:W-:-:S04]  /*171a0*/  LOP3.LUT R2, R2, 0x3fc, RZ, 0xc0, !PT ;  /* 0x000003fc02027812 */ /* 0x000fc800078ec0ff */
[----:B------:R-:W-:Y:S04]  /*171b0*/  LDS R0, [R0+UR5] ;  /* 0x0000000500007984 */ /* 0x000fe80008000800 */
[----:B------:R1:W4:Y:S01]  /*171c0*/  LDS R15, [R2+UR7] ;  /* 0x00000007020f7984 */ /* 0x0003220008000800 */
[----:B--2---:R-:W-:Y:S01]  /*171d0*/  LOP3.LUT R14, R14, R3, RZ, 0x3c, !PT ;  /* 0x000000030e0e7212 */ /* 0x004fe200078e3cff */
[----:B------:R-:W-:Y:S01]  /*171e0*/  IMAD.SHL.U32 R24, R32, 0x4, RZ ;  /* 0x0000000420187824 */ /* 0x000fe200078e00ff */
[----:B------:R-:W-:Y:S01]  /*171f0*/  SHF.R.U32.HI R22, RZ, 0x16, R34 ;  /* 0x00000016ff167819 */ /* 0x000fe20000011622 */
[----:B------:R-:W2:Y:S01]  /*17200*/  LDG.E R3, desc[UR36][R4.64+0x30] ;  /* 0x0000302404037981 */ /* 0x000ea2000c1e1900 */
[----:B------:R-:W-:Y:S02]  /*17210*/  SHF.R.U32.HI R25, RZ, 0x6, R14 ;  /* 0x00000006ff197819 */ /* 0x000fe4000001160e */
[----:B0-----:R-:W-:-:S02]  /*17220*/  LOP3.LUT R19, R22, 0x3fc, RZ, 0xc0, !PT ;  /* 0x000003fc16137812 */ /* 0x001fc400078ec0ff */
[----:B-1----:R-:W-:Y:S02]  /*17230*/  SHF.R.U32.HI R2, RZ, 0x16, R14 ;  /* 0x00000016ff027819 */ /* 0x002fe4000001160e */
[----:B------:R-:W-:Y:S02]  /*17240*/  LOP3.LUT R22, R24, 0x3fc, RZ, 0xc0, !PT ;  /* 0x000003fc18167812 */ /* 0x000fe400078ec0ff */
[----:B------:R-:W-:Y:S01]  /*17250*/  LOP3.LUT R24, R25, 0x3fc, RZ, 0xc0, !PT ;  /* 0x000003fc19187812 */ /* 0x000fe200078ec0ff */
[----:B------:R-:W-:Y:S01]  /*17260*/  LDS R19, [R19+UR9] ;  /* 0x0000000913137984 */ /* 0x000fe20008000800 */
[----:B------:R-:W-:Y:S02]  /*17270*/  LOP3.LUT R25, R2, 0x3fc, RZ, 0xc0, !PT ;  /* 0x000003fc02197812 */ /* 0x000fe400078ec0ff */
[----:B------:R-:W-:Y:S01]  /*17280*/  SHF.L.U32 R20, R33, 0x2, RZ ;  /* 0x0000000221147819 */ /* 0x000fe200000006ff */
[----:B------:R-:W-:Y:S01]  /*17290*/  LDS R22, [R22+UR5] ;  /* 0x0000000516167984 */ /* 0x000fe20008000800 */
[----:B------:R-:W-:-:S02]  /*172a0*/  SHF.R.U32.HI R21, RZ, 0x6, R32 ;  /* 0x00000006ff157819 */ /* 0x000fc40000011620 */
[----:B------:R-:W-:Y:S01]  /*172b0*/  SHF.R.U32.HI R23, RZ, 0xe, R14 ;  /* 0x0000000eff177819 */ /* 0x000fe2000001160e */
[----:B------:R-:W-:Y:S01]  /*172c0*/  LDS R24, [R24+UR7] ;  /* 0x0000000718187984 */ /* 0x000fe20008000800 */
[----:B------:R-:W-:-:S03]  /*172d0*/  LOP3.LUT R20, R20, 0x3fc, RZ, 0xc0, !PT ;  /* 0x000003fc14147812 */ /* 0x000fc600078ec0ff */
[----:B------:R-:W0:Y:S01]  /*172e0*/  LDS R25, [R25+UR9] ;  /* 0x0000000919197984 */ /* 0x000e220008000800 */
[----:B----4-:R-:W-:-:S03]  /*172f0*/  LOP3.LUT R18, R18, R15, R0, 0x96, !PT ;  /* 0x0000000f12127212 */ /* 0x010fc600078e9600 */
[----:B------:R-:W4:Y:S01]  /*17300*/  LDG.E R2, desc[UR36][R4.64+0x34] ;  /* 0x0000342404027981 */ /* 0x000f22000c1e1900 */
[----:B------:R-:W-:Y:S02]  /*17310*/  SHF.R.U32.HI R15, RZ, 0xe, R34 ;  /* 0x0000000eff0f7819 */ /* 0x000fe40000011622 */
[----:B------:R-:W-:Y:S01]  /*17320*/  SHF.R.U32.HI R0, RZ, 0x16, R33 ;  /* 0x00000016ff007819 */ /* 0x000fe20000011621 */
[----:B------:R-:W-:Y:S01]  /*17330*/  LDS R20, [R20+UR5] ;  /* 0x0000000514147984 */ /* 0x000fe20008000800 */
[----:B------:R-:W-:Y:S02]  /*17340*/  LOP3.LUT R15, R15, 0x3fc, RZ, 0xc0, !PT ;  /* 0x000003fc0f0f7812 */ /* 0x000fe400078ec0ff */
[----:B------:R-:W-:Y:S02]  /*17350*/  LOP3.LUT R26, R0, 0x3fc, RZ, 0xc0, !PT ;  /* 0x000003fc001a7812 */ /* 0x000fe400078ec0ff */
[----:B------:R-:W-:Y:S01]  /*17360*/  LOP3.LUT R21, R21, 0x3fc, RZ, 0xc0, !PT ;  /* 0x000003fc15157812 */ /* 0x000fe200078ec0ff */
[----:B------:R-:W4:Y:S01]  /*17370*/  LDG.E R0, desc[UR36][R4.64+0x38] ;  /* 0x0000382404007981 */ /* 0x000f22000c1e1900 */
[----:B------:R-:W-:-:S03]  /*17380*/  LOP3.LUT R23, R23, 0x3fc, RZ, 0xc0, !PT ;  /* 0x000003fc17177812 */ /* 0x000fc600078ec0ff */
[----:B------:R-:W1:Y:S04]  /*17390*/  LDS R15, [R15+UR8] ;  /* 0x000000080f0f7984 */ /* 0x000e680008000800 */
[----:B------:R-:W1:Y:S04]  /*173a0*/  LDS R26, [R26+UR9] ;  /* 0x000000091a1a7984 */ /* 0x000e680008000800 */
[----:B------:R-:W-:Y:S04]  /*173b0*/  LDS R21, [R21+UR7] ;  /* 0x0000000715157984 */ /* 0x000fe80008000800 */
[----:B------:R-:W1:Y:S01]  /*173c0*/  LDS R23, [R23+UR8] ;  /* 0x0000000817177984 */ /* 0x000e620008000800 */
[----:B0-----:R-:W-:-:S02]  /*173d0*/  LOP3.LUT R13, R13, R18, R25, 0x96, !PT ;  /* 0x000000120d0d7212 */ /* 0x001fc400078e9619 */
[----:B------:R-:W-:Y:S02]  /*173e0*/  SHF.R.U32.HI R33, RZ, 0xe, R33 ;  /* 0x0000000eff217819 */ /* 0x000fe40000011621 */
[----:B------:R-:W-:Y:S02]  /*173f0*/  SHF.L.U32 R14, R14, 0x2, RZ ;  /* 0x000000020e0e7819 */ /* 0x000fe400000006ff */
[----:B------:R-:W-:Y:S02]  /*17400*/  SHF.R.U32.HI R34, RZ, 0x6, R34 ;  /* 0x00000006ff227819 */ /* 0x000fe40000011622 */
[----:B-1----:R-:W-:-:S04]  /*17410*/  LOP3.LUT R15, R15, R24, R22, 0x96, !PT ;  /* 0x000000180f0f7212 */ /* 0x002fc800078e9616 */
[----:B------:R-:W-:Y:S01]  /*17420*/  LOP3.LUT R18, R9, R15, R26, 0x96, !PT ;  /* 0x0000000f09127212 */ /* 0x000fe200078e961a */
[----:B------:R-:W-:Y:S01]  /*17430*/  IMAD.SHL.U32 R9, R13, 0x4, RZ ;  /* 0x000000040d097824 */ /* 0x000fe200078e00ff */
[----:B------:R-:W-:-:S04]  /*17440*/  LOP3.LUT R20, R23, R21, R20, 0x96, !PT ;  /* 0x0000001517147212 */ /* 0x000fc800078e9614 */
[----:B------:R-:W-:Y:S02]  /*17450*/  LOP3.LUT R21, R9, 0x3fc, RZ, 0xc0, !PT ;  /* 0x000003fc09157812 */ /* 0x000fe400078ec0ff */
[----:B------:R-:W4:Y:S01]  /*17460*/  LDG.E R9, desc[UR36][R4.64+0x3c] ;  /* 0x00003c2404097981 */ /* 0x000f22000c1e1900 */
[----:B------:R-:W-:Y:S02]  /*17470*/  LOP3.LUT R12, R12, R20, R19, 0x96, !PT ;  /* 0x000000140c0c7212 */ /* 0x000fe400078e9613 */
[----:B------:R-:W-:Y:S02]  /*17480*/  LOP3.LUT R33, R33, 0x3fc, RZ, 0xc0, !PT ;  /* 0x000003fc21217812 */ /* 0x000fe400078ec0ff */
[----:B------:R-:W-:Y:S02]  /*17490*/  LOP3.LUT R14, R14, 0x3fc, RZ, 0xc0, !PT ;  /* 0x000003fc0e0e7812 */ /* 0x000fe400078ec0ff */
[----:B------:R-:W-:Y:S02]  /*174a0*/  SHF.R.U32.HI R32, RZ, 0x16, R32 ;  /* 0x00000016ff207819 */ /* 0x000fe40000011620 */
[----:B------:R-:W-:Y:S01]  /*174b0*/  LOP3.LUT R34, R34, 0x3fc, RZ, 0xc0, !PT ;  /* 0x000003fc22227812 */ /* 0x000fe200078ec0ff */
[----:B------:R-:W-:Y:S01]  /*174c0*/  LDS R33, [R33+UR8] ;  /* 0x0000000821217984 */ /* 0x000fe20008000800 */
[----:B------:R-:W-:-:S02]  /*174d0*/  SHF.R.U32.HI R19, RZ, 0x6, R12 ;  /* 0x00000006ff137819 */ /* 0x000fc4000001160c */
[----:B------:R-:W-:Y:S01]  /*174e0*/  LOP3.LUT R32, R32, 0x3fc, RZ, 0xc0, !PT ;  /* 0x000003fc20207812 */ /* 0x000fe200078ec0ff */
[----:B------:R-:W-:Y:S01]  /*174f0*/  LDS R15, [R34+UR7] ;  /* 0x00000007220f7984 */ /* 0x000fe20008000800 */
[----:B------:R-:W-:-:S03]  /*17500*/  LOP3.LUT R22, R19, 0x3fc, RZ, 0xc0, !PT ;  /* 0x000003fc13167812 */ /* 0x000fc600078ec0ff */
[----:B------:R-:W0:Y:S04]  /*17510*/  LDS R14, [R14+UR5] ;  /* 0x000000050e0e7984 */ /* 0x000e280008000800 */
[----:B------:R-:W1:Y:S01]  /*17520*/  LDS R19, [R32+UR9] ;  /* 0x0000000920137984 */ /* 0x000e620008000800 */
[----:B------:R-:W-:-:S03]  /*17530*/  SHF.R.U32.HI R20, RZ, 0xe, R18 ;  /* 0x0000000eff147819 */ /* 0x000fc60000011612 */
[----:B------:R1:W-:Y:S01]  /*17540*/  LDS R23, [R22+UR7] ;  /* 0x0000000716177984 */ /* 0x0003e20008000800 */
[----:B------:R-:W-:-:S03]  /*17550*/  LOP3.LUT R24, R20, 0x3fc, RZ, 0xc0, !PT ;  /* 0x000003fc14187812 */ /* 0x000fc600078ec0ff */
[----:B------:R-:W-:Y:S04]  /*17560*/  LDS R20, [R21+UR5] ;  /* 0x0000000515147984 */ /* 0x000fe80008000800 */
[----:B------:R-:W1:Y:S01]  /*17570*/  LDS R24, [R24+UR8] ;  /* 0x0000000818187984 */ /* 0x000e620008000800 */
[----:B------:R-:W-:Y:S02]  /*17580*/  SHF.R.U32.HI R27, RZ, 0x16, R13 ;  /* 0x00000016ff1b7819 */ /* 0x000fe4000001160d */
[----:B0-----:R-:W-:Y:S02]  /*17590*/  LOP3.LUT R15, R33, R15, R14, 0x96, !PT ;  /* 0x0000000f210f7212 */ /* 0x001fe400078e960e */
[----:B------:R-:W4:Y:S02]  /*175a0*/  LDG.E R14, desc[UR36][R4.64+0x40] ;  /* 0x00004024040e7981 */ /* 0x000f24000c1e1900 */
[----:B-1----:R-:W-:-:S04]  /*175b0*/  LOP3.LUT R19, R8, R15, R19, 0x96, !PT ;  /* 0x0000000f08137212 */ /* 0x002fc800078e9613 */
[----:B------:R-:W-:-:S04]  /*175c0*/  SHF.R.U32.HI R15, RZ, 0x6, R19 ;  /* 0x00000006ff0f7819 */ /* 0x000fc80000011613 */
[----:B------:R-:W-:Y:S02]  /*175d0*/  LOP3.LUT R32, R15, 0x3fc, RZ, 0xc0, !PT ;  /* 0x000003fc0f207812 */ /* 0x000fe400078ec0ff */
[----:B------:R-:W4:Y:S01]  /*175e0*/  LDG.E R15, desc[UR36][R4.64+0x44] ;  /* 0x00004424040f7981 */ /* 0x000f22000c1e1900 */
[----:B------:R-:W-:Y:S02]  /*175f0*/  SHF.R.U32.HI R8, RZ, 0x16, R19 ;  /* 0x00000016ff087819 */ /* 0x000fe40000011613 */
[----:B------:R-:W-:Y:S01]  /*17600*/  LOP3.LUT R22, R27, 0x3fc, RZ, 0xc0, !PT ;  /* 0x000003fc1b167812 */ /* 0x000fe200078ec0ff */
[----:B------:R-:W-:Y:S01]  /*17610*/  IMAD.SHL.U32 R28, R18, 0x4, RZ ;  /* 0x00000004121c7824 */ /* 0x000fe200078e00ff */
[----:B------:R-:W-:Y:S01]  /*17620*/  LOP3.LUT R27, R8, 0x3fc, RZ, 0xc0, !PT ;  /* 0x000003fc081b7812 */ /* 0x000fe200078ec0ff */
[----:B------:R-:W-:Y:S01]  /*17630*/  LDS R32, [R32+UR7] ;  /* 0x0000000720207984 */ /* 0x000fe20008000800 */
[----:B------:R-:W-:Y:S02]  /*17640*/  SHF.R.U32.HI R29, RZ, 0xe, R13 ;  /* 0x0000000eff1d7819 */ /* 0x000fe4000001160d */
[----:B------:R-:W-:Y:S01]  /*17650*/  LOP3.LUT R20, R24, R23, R20, 0x96, !PT ;  /* 0x0000001718147212 */ /* 0x000fe200078e9614 */
[----:B------:R-:W4:Y:S01]  /*17660*/  LDG.E R8, desc[UR36][R4.64+0x48] ;  /* 0x0000482404087981 */ /* 0x000f22000c1e1900 */
[----:B------:R-:W-:-:S02]  /*17670*/  SHF.L.U32 R23, R12, 0x2, RZ ;  /* 0x000000020c177819 */ /* 0x000fc400000006ff */
[----:B------:R-:W-:Y:S01]  /*17680*/  SHF.R.U32.HI R30, RZ, 0x16, R12 ;  /* 0x00000016ff1e7819 */ /* 0x000fe2000001160c */
[----:B------:R-:W0:Y:S01]  /*17690*/  LDS R27, [R27+UR9] ;  /* 0x000000091b1b7984 */ /* 0x000e220008000800 */
[----:B------:R-:W-:Y:S02]  /*176a0*/  SHF.R.U32.HI R25, RZ, 0x6, R18 ;  /* 0x00000006ff197819 */ /* 0x000fe40000011612 */
[----:B------:R-:W-:Y:S02]  /*176b0*/  SHF.R.U32.HI R26, RZ, 0xe, R19 ;  /* 0x0000000eff1a7819 */ /* 0x000fe40000011613 */
        /* <DEDUP_REMOVED lines=8> */
[----:B------:R-:W-:Y:S04]  /*17740*/  LDS R24, [R24+UR5] ;  /* 0x0000000518187984 */ /* 0x000fe80008000800 */
[----:B------:R-:W1:Y:S04]  /*17750*/  LDS R26, [R31+UR5] ;  /* 0x000000051f1a7984 */ /* 0x000e680008000800 */
[----:B------:R-:W-:Y:S04]  /*17760*/  LDS R25, [R25+UR7] ;  /* 0x0000000719197984 */ /* 0x000fe80008000800 */
[----:B------:R-:W1:Y:S04]  /*17770*/  LDS R28, [R28+UR8] ;  /* 0x000000081c1c7984 */ /* 0x000e680008000800 */
[----:B------:R-:W1:Y:S01]  /*17780*/  LDS R23, [R23+UR9] ;  /* 0x0000000917177984 */ /* 0x000e620008000800 */
[----:B------:R-:W-:-:S02]  /*17790*/  SHF.R.U32.HI R18, RZ, 0x16, R18 ;  /* 0x00000016ff127819 */ /* 0x000fc40000011612 */
[----:B0-----:R-:W-:Y:S02]  /*177a0*/  LOP3.LUT R20, R11, R20, R27, 0x96, !PT ;  /* 0x000000140b147212 */ /* 0x001fe400078e961b */
[----:B------:R-:W-:-:S03]  /*177b0*/  LOP3.LUT R11, R18, 0x3fc, RZ, 0xc0, !PT ;  /* 0x000003fc120b7812 */ /* 0x000fc600078ec0ff */
[----:B------:R-:W-:Y:S01]  /*177c0*/  IMAD.SHL.U32 R18, R20, 0x4, RZ ;  /* 0x0000000414127824 */ /* 0x000fe200078e00ff */
[----:B------:R-:W-:Y:S02]  /*177d0*/  SHF.R.U32.HI R12, RZ, 0xe, R12 ;  /* 0x0000000eff0c7819 */ /* 0x000fe4000001160c */
[----:B------:R-:W-:Y:S02]  /*177e0*/  SHF.L.U32 R19, R19, 0x2, RZ ;  /* 0x0000000213137819 */ /* 0x000fe400000006ff */
[----:B------:R-:W-:Y:S02]  /*177f0*/  SHF.R.U32.HI R13, RZ, 0x6, R13 ;  /* 0x00000006ff0d7819 */ /* 0x000fe4000001160d */
[----:B------:R-:W-:Y:S02]  /*17800*/  LOP3.LUT R12, R12, 0x3fc, RZ, 0xc0, !PT ;  /* 0x000003fc0c0c7812 */ /* 0x000fe400078ec0ff */
[----:B-1----:R-:W-:-:S04]  /*17810*/  LOP3.LUT R26, R21, R32, R26, 0x96, !PT ;  /* 0x00000020151a7212 */ /* 0x002fc800078e961a */
[----:B------:R-:W-:Y:S01]  /*17820*/  LDS R12, [R12+UR8] ;  /* 0x000000080c0c7984 */ /* 0x000fe20008000800 */
[----:B------:R-:W-:Y:S02]  /*17830*/  LOP3.LUT R19, R19, 0x3fc, RZ, 0xc0, !PT ;  /* 0x000003fc13137812 */ /* 0x000fe400078ec0ff */
[----:B------:R-:W-:-:S04]  /*17840*/  LOP3.LUT R30, R28, R25, R24, 0x96, !PT ;  /* 0x000000191c1e7212 */ /* 0x000fc800078e9618 */
[----:B------:R-:W-:Y:S01]  /*17850*/  LDS R19, [R19+UR5] ;  /* 0x0000000513137984 */ /* 0x000fe20008000800 */
[----:B------:R-:W-:Y:S02]  /*17860*/  LOP3.LUT R6, R6, R26, R23, 0x96, !PT ;  /* 0x0000001a06067212 */ /* 0x000fe400078e9617 */
[----:B------:R-:W-:Y:S02]  /*17870*/  LOP3.LUT R23, R18, 0x3fc, RZ, 0xc0, !PT ;  /* 0x000003fc12177812 */ /* 0x000fe400078ec0ff */
[----:B------:R-:W4:Y:S01]  /*17880*/  LDG.E R18, desc[UR36][R4.64+0x4c] ;  /* 0x00004c2404127981 */ /* 0x000f22000c1e1900 */
[----:B------:R-:W-:Y:S02]  /*17890*/  LOP3.LUT R21, R10, R30, R29, 0x96, !PT ;  /* 0x0000001e0a157212 */ /* 0x000fe400078e961d */
[----:B------:R-:W-:Y:S01]  /*178a0*/  LOP3.LUT R13, R13, 0x3fc, RZ, 0xc0, !PT ;  /* 0x000003fc0d0d7812 */ /* 0x000fe200078ec0ff */
[----:B------:R-:W-:Y:S01]  /*178b0*/  LDS R23, [R23+UR5] ;  /* 0x0000000517177984 */ /* 0x000fe20008000800 */
[----:B------:R-:W-:-:S03]  /*178c0*/  SHF.R.U32.HI R22, RZ, 0x6, R21 ;  /* 0x00000006ff167819 */ /* 0x000fc60000011615 */
[----:B------:R0:W1:Y:S01]  /*178d0*/  LDS R10, [R13+UR7] ;  /* 0x000000070d0a7984 */ /* 0x0000620008000800 */
[----:B------:R-:W-:Y:S02]  /*178e0*/  SHF.R.U32.HI R25, RZ, 0xe, R6 ;  /* 0x0000000eff197819 */ /* 0x000fe40000011606 */
[----:B------:R-:W-:Y:S02]  /*178f0*/  LOP3.LUT R24, R22, 0x3fc, RZ, 0xc0, !PT ;  /* 0x000003fc16187812 */ /* 0x000fe400078ec0ff */
[----:B------:R-:W3:Y:S01]  /*17900*/  LDS R22, [R11+UR9] ;  /* 0x000000090b167984 */ /* 0x000ee20008000800 */
[----:B------:R-:W-:-:S03]  /*17910*/  LOP3.LUT R25, R25, 0x3fc, RZ, 0xc0, !PT ;  /* 0x000003fc19197812 */ /* 0x000fc600078ec0ff */
[----:B------:R-:W-:Y:S04]  /*17920*/  LDS R24, [R24+UR7] ;  /* 0x0000000718187984 */ /* 0x000fe80008000800 */
[----:B------:R-:W2:Y:S01]  /*17930*/  LDS R25, [R25+UR8] ;  /* 0x0000000819197984 */ /* 0x000ea20008000800 */
[----:B------:R-:W-:Y:S01]  /*17940*/  SHF.R.U32.HI R26, RZ, 0x6, R6 ;  /* 0x00000006ff1a7819 */ /* 0x000fe20000011606 */
[----:B------:R-:W-:Y:S02]  /*17950*/  IMAD.SHL.U32 R29, R6, 0x4, RZ ;  /* 0x00000004061d7824 */ /* 0x000fe400078e00ff */
[----:B0-----:R-:W4:Y:S01]  /*17960*/  LDG.E R13, desc[UR36][R4.64+0x50] ;  /* 0x00005024040d7981 */ /* 0x001f22000c1e1900 */
[----:B------:R-:W-:Y:S02]  /*17970*/  SHF.R.U32.HI R27, RZ, 0x16, R20 ;  /* 0x00000016ff1b7819 */ /* 0x000fe40000011614 */
[----:B------:R-:W-:-:S02]  /*17980*/  SHF.R.U32.HI R30, RZ, 0x16, R21 ;  /* 0x00000016ff1e7819 */ /* 0x000fc40000011615 */
[----:B-1----:R-:W-:-:S04]  /*17990*/  LOP3.LUT R10, R12, R10, R19, 0x96, !PT ;  /* 0x0000000a0c0a7212 */ /* 0x002fc800078e9613 */
[----:B---3--:R-:W-:Y:S02]  /*179a0*/  LOP3.LUT R7, R7, R10, R22, 0x96, !PT ;  /* 0x0000000a07077212 */ /* 0x008fe400078e9616 */
[----:B------:R-:W-:Y:S02]  /*179b0*/  SHF.L.U32 R12, R21, 0x2, RZ ;  /* 0x00000002150c7819 */ /* 0x000fe400000006ff */
[--C-:B------:R-:W-:Y:S02]  /*179c0*/  SHF.R.U32.HI R11, RZ, 0x6, R7.reuse ;  /* 0x00000006ff0b7819 */ /* 0x100fe40000011607 */
[----:B------:R-:W-:Y:S02]  /*179d0*/  SHF.R.U32.HI R28, RZ, 0xe, R7 ;  /* 0x0000000eff1c7819 */ /* 0x000fe40000011607 */
[----:B--2---:R-:W-:Y:S02]  /*179e0*/  LOP3.LUT R22, R25, R24, R23, 0x96, !PT ;  /* 0x0000001819167212 */ /* 0x004fe400078e9617 */
[----:B------:R-:W-:-:S02]  /*179f0*/  LOP3.LUT R24, R12, 0x3fc, RZ, 0xc0, !PT ;  /* 0x000003fc0c187812 */ /* 0x000fc400078ec0ff */
[----:B------:R-:W-:Y:S01]  /*17a00*/  LOP3.LUT R31, R11, 0x3fc, RZ, 0xc0, !PT ;  /* 0x000003fc0b1f7812 */ /* 0x000fe200078ec0ff */
[----:B------:R-:W2:Y:S01]  /*17a10*/  LDG.E R12, desc[UR36][R4.64+0x54] ;  /* 0x00005424040c7981 */ /* 0x000ea2000c1e1900 */
[----:B------:R-:W-:Y:S02]  /*17a20*/  SHF.R.U32.HI R10, RZ, 0x16, R7 ;  /* 0x00000016ff0a7819 */ /* 0x000fe40000011607 */
[----:B------:R-:W-:Y:S01]  /*17a30*/  SHF.R.U32.HI R19, RZ, 0xe, R20 ;  /* 0x0000000eff137819 */ /* 0x000fe20000011614 */
[----:B------:R-:W3:Y:S01]  /*17a40*/  LDG.E R11, desc[UR36][R4.64+0x58] ;  /* 0x00005824040b7981 */ /* 0x000ee2000c1e1900 */
[----:B------:R-:W-:Y:S02]  /*17a50*/  LOP3.LUT R25, R26, 0x3fc, RZ, 0xc0, !PT ;  /* 0x000003fc1a197812 */ /* 0x000fe400078ec0ff */
[----:B------:R-:W-:Y:S01]  /*17a60*/  LOP3.LUT R26, R28, 0x3fc, RZ, 0xc0, !PT ;  /* 0x000003fc1c1a7812 */ /* 0x000fe200078ec0ff */
[----:B------:R-:W-:Y:S01]  /*17a70*/  LDS R24, [R24+UR5] ;  /* 0x0000000518187984 */ /* 0x000fe20008000800 */
[----:B------:R-:W-:-:S02]  /*17a80*/  LOP3.LUT R19, R19, 0x3fc, RZ, 0xc0, !PT ;  /* 0x000003fc13137812 */ /* 0x000fc400078ec0ff */
[----:B------:R-:W-:Y:S01]  /*17a90*/  LOP3.LUT R29, R29, 0x3fc, RZ, 0xc0, !PT ;  /* 0x000003fc1d1d7812 */ /* 0x000fe200078ec0ff */
[----:B------:R-:W-:Y:S01]  /*17aa0*/  LDS R25, [R25+UR7] ;  /* 0x0000000719197984 */ /* 0x000fe20008000800 */
[----:B------:R-:W-:-:S03]  /*17ab0*/  LOP3.LUT R28, R10, 0x3fc, RZ, 0xc0, !PT ;  /* 0x000003fc0a1c7812 */ /* 0x000fc600078ec0ff */
[----:B------:R-:W3:Y:S01]  /*17ac0*/  LDG.E R10, desc[UR36][R4.64+0x5c] ;  /* 0x00005c24040a7981 */ /* 0x000ee2000c1e1900 */
[----:B------:R-:W-:Y:S02]  /*17ad0*/  LOP3.LUT R27, R27, 0x3fc, RZ, 0xc0, !PT ;  /* 0x000003fc1b1b7812 */ /* 0x000fe400078ec0ff */
[----:B------:R-:W-:Y:S01]  /*17ae0*/  LOP3.LUT R23, R30, 0x3fc, RZ, 0xc0, !PT ;  /* 0x000003fc1e177812 */ /* 0x000fe200078ec0ff */
[----:B------:R-:W-:Y:S04]  /*17af0*/  LDS R19, [R19+UR8] ;  /* 0x0000000813137984 */ /* 0x000fe80008000800 */
[----:B------:R-:W0:Y:S04]  /*17b00*/  LDS R26, [R26+UR8] ;  /* 0x000000081a1a7984 */ /* 0x000e280008000800 */
[----:B------:R-:W-:Y:S04]  /*17b10*/  LDS R29, [R29+UR5] ;  /* 0x000000051d1d7984 */ /* 0x000fe80008000800 */
[----:B------:R-:W1:Y:S04]  /*17b20*/  LDS R30, [R31+UR7] ;  /* 0x000000071f1e7984 */ /* 0x000e680008000800 */
[----:B------:R-:W1:Y:S04]  /*17b30*/  LDS R28, [R28+UR9] ;  /* 0x000000091c1c7984 */ /* 0x000e680008000800 */
[----:B------:R-:W4:Y:S04]  /*17b40*/  LDS R27, [R27+UR9] ;  /* 0x000000091b1b7984 */ /* 0x000f280008000800 */
[----:B------:R-:W4:Y:S01]  /*17b50*/  LDS R23, [R23+UR9] ;  /* 0x0000000917177984 */ /* 0x000f220008000800 */
[----:B------:R-:W-:-:S02]  /*17b60*/  SHF.R.U32.HI R20, RZ, 0x6, R20 ;  /* 0x00000006ff147819 */ /* 0x000fc40000011614 */
[----:B------:R-:W-:Y:S02]  /*17b70*/  SHF.R.U32.HI R21, RZ, 0xe, R21 ;  /* 0x0000000eff157819 */ /* 0x000fe40000011615 */
[----:B------:R-:W-:Y:S02]  /*17b80*/  SHF.L.U32 R7, R7, 0x2, RZ ;  /* 0x0000000207077819 */ /* 0x000fe400000006ff */
[----:B------:R-:W-:Y:S02]  /*17b90*/  LOP3.LUT R20, R20, 0x3fc, RZ, 0xc0, !PT ;  /* 0x000003fc14147812 */ /* 0x000fe400078ec0ff */
[----:B------:R-:W-:Y:S02]  /*17ba0*/  LOP3.LUT R21, R21, 0x3fc, RZ, 0xc0, !PT ;  /* 0x000003fc15157812 */ /* 0x000fe400078ec0ff */
[----:B------:R-:W-:Y:S02]  /*17bb0*/  SHF.R.U32.HI R6, RZ, 0x16, R6 ;  /* 0x00000016ff067819 */ /* 0x000fe40000011606 */
[----:B------:R-:W-:Y:S04]  /*17bc0*/  LDS R20, [R20+UR7] ;  /* 0x0000000714147984 */ /* 0x000fe80008000800 */
[----:B------:R-:W-:Y:S01]  /*17bd0*/  LDS R21, [R21+UR8] ;  /* 0x0000000815157984 */ /* 0x000fe20008000800 */
[----:B0-----:R-:W-:-:S02]  /*17be0*/  LOP3.LUT R24, R26, R25, R24, 0x96, !PT ;  /* 0x000000191a187212 */ /* 0x001fc400078e9618 */
[----:B-1----:R-:W-:Y:S02]  /*17bf0*/  LOP3.LUT R30, R19, R30, R29, 0x96, !PT ;  /* 0x0000001e131e7212 */ /* 0x002fe400078e961d */
[----:B------:R-:W-:Y:S02]  /*17c00*/  LOP3.LUT R19, R3, R22, R28, 0x96, !PT ;  /* 0x0000001603137212 */ /* 0x000fe400078e961c */
[----:B------:R-:W-:Y:S02]  /*17c10*/  LOP3.LUT R22, R7, 0x3fc, RZ, 0xc0, !PT ;  /* 0x000003fc07167812 */ /* 0x000fe400078ec0ff */
[----:B----4-:R-:W-:Y:S01]  /*17c20*/  LOP3.LUT R2, R2, R24, R27, 0x96, !PT ;  /* 0x0000001802027212 */ /* 0x010fe200078e961b */
[----:B------:R-:W-:Y:S01]  /*17c30*/  IMAD.SHL.U32 R3, R19, 0x4, RZ ;  /* 0x0000000413037824 */ /* 0x000fe200078e00ff */
[----:B------:R-:W-:Y:S02]  /*17c40*/  LOP3.LUT R0, R0, R30, R23, 0x96, !PT ;  /* 0x0000001e00007212 */ /* 0x000fe400078e9617 */
[----:B------:R-:W0:Y:S01]  /*17c50*/  LDS R22, [R22+UR5] ;  /* 0x0000000516167984 */ /* 0x000e220008000800 */
[----:B------:R-:W-:-:S02]  /*17c60*/  LOP3.LUT R23, R6, 0x3fc, RZ, 0xc0, !PT ;  /* 0x000003fc06177812 */ /* 0x000fc400078ec0ff */
[----:B------:R-:W-:Y:S02]  /*17c70*/  SHF.R.U32.HI R6, RZ, 0x6, R2 ;  /* 0x00000006ff067819 */ /* 0x000fe40000011602 */
[----:B------:R-:W-:Y:S01]  /*17c80*/  LOP3.LUT R25, R3, 0x3fc, RZ, 0xc0, !PT ;  /* 0x000003fc03197812 */ /* 0x000fe200078ec0ff */
[----:B------:R-:W1:Y:S01]  /*17c90*/  LDS R24, [R23+UR9] ;  /* 0x0000000917187984 */ /* 0x000e620008000800 */
[----:B------:R-:W-:-:S03]  /*17ca0*/  LOP3.LUT R26, R6, 0x3fc, RZ, 0xc0, !PT ;  /* 0x000003fc061a7812 */ /* 0x000fc600078ec0ff */
[----:B------:R-:W4:Y:S01]  /*17cb0*/  LDG.E R3, desc[UR36][R4.64+0x64] ;  /* 0x0000642404037981 */ /* 0x000f22000c1e1900 */
[----:B------:R-:W-:-:S03]  /*17cc0*/  SHF.R.U32.HI R7, RZ, 0xe, R0 ;  /* 0x0000000eff077819 */ /* 0x000fc60000011600 */
[----:B------:R-:W4:Y:S01]  /*17cd0*/  LDG.E R6, desc[UR36][R4.64+0x68] ;  /* 0x0000682404067981 */ /* 0x000f22000c1e1900 */
[----:B------:R-:W-:-:S03]  /*17ce0*/  LOP3.LUT R27, R7, 0x3fc, RZ, 0xc0, !PT ;  /* 0x000003fc071b7812 */ /* 0x000fc600078ec0ff */
[----:B------:R-:W4:Y:S04]  /*17cf0*/  LDG.E R7, desc[UR36][R4.64+0x60] ;  /* 0x0000602404077981 */ /* 0x000f28000c1e1900 */
[----:B------:R-:W-:Y:S04]  /*17d00*/  LDS R25, [R25+UR5] ;  /* 0x0000000519197984 */ /* 0x000fe80008000800 */
[----:B------:R-:W-:Y:S04]  /*17d10*/  LDS R26, [R26+UR7] ;  /* 0x000000071a1a7984 */ /* 0x000fe80008000800 */
[----:B------:R-:W1:Y:S01]  /*17d20*/  LDS R27, [R27+UR8] ;  /* 0x000000081b1b7984 */ /* 0x000e620008000800 */
[----:B0-----:R-:W-:-:S04]  /*17d30*/  LOP3.LUT R20, R21, R20, R22, 0x96, !PT ;  /* 0x0000001415147212 */ /* 0x001fc800078e9616 */
[----:B-1----:R-:W-:Y:S02]  /*17d40*/  LOP3.LUT R20, R9, R20, R24, 0x96, !PT ;  /* 0x0000001409147212 */ /* 0x002fe400078e9618 */
[----:B------:R-:W-:-:S04]  /*17d50*/  SHF.R.U32.HI R9, RZ, 0xe, R19 ;  /* 0x0000000eff097819 */ /* 0x000fc80000011613 */
[----:B------:R-:W-:Y:S02]  /*17d60*/  LOP3.LUT R23, R9, 0x3fc, RZ, 0xc0, !PT ;  /* 0x000003fc09177812 */ /* 0x000fe400078ec0ff */
[----:B------:R-:W-:-:S04]  /*17d70*/  SHF.R.U32.HI R9, RZ, 0x16, R2 ;  /* 0x00000016ff097819 */ /* 0x000fc80000011602 */
[----:B------:R-:W-:Y:S01]  /*17d80*/  LOP3.LUT R31, R9, 0x3fc, RZ, 0xc0, !PT ;  /* 0x000003fc091f7812 */ /* 0x000fe200078ec0ff */
[----:B------:R-:W-:Y:S01]  /*17d90*/  IMAD.SHL.U32 R28, R0, 0x4, RZ ;  /* 0x00000004001c7824 */ /* 0x000fe200078e00ff */
[----:B------:R-:W4:Y:S01]  /*17da0*/  LDG.E R9, desc[UR36][R4.64+0x6c] ;  /* 0x00006c2404097981 */ /* 0x000f22000c1e1900 */
[----:B------:R-:W-:Y:S02]  /*17db0*/  SHF.L.U32 R24, R2, 0x2, RZ ;  /* 0x0000000202187819 */ /* 0x000fe400000006ff */
[----:B------:R-:W-:Y:S01]  /*17dc0*/  SHF.R.U32.HI R22, RZ, 0x16, R19 ;  /* 0x00000016ff167819 */ /* 0x000fe20000011613 */
[----:B------:R-:W-:Y:S01]  /*17dd0*/  LDS R23, [R23+UR8] ;  /* 0x0000000817177984 */ /* 0x000fe20008000800 */
[----:B------:R-:W-:Y:S02]  /*17de0*/  LOP3.LUT R24, R24, 0x3fc, RZ, 0xc0, !PT ;  /* 0x000003fc18187812 */ /* 0x000fe400078ec0ff */
[----:B------:R-:W-:-:S04]  /*17df0*/  LOP3.LUT R21, R27, R26, R25, 0x96, !PT ;  /* 0x0000001a1b157212 */ /* 0x000fc800078e9619 */
[----:B------:R-:W-:Y:S01]  /*17e00*/  LDS R24, [R24+UR5] ;  /* 0x0000000518187984 */ /* 0x000fe20008000800 */
[----:B------:R-:W-:Y:S02]  /*17e10*/  SHF.R.U32.HI R25, RZ, 0x6, R0 ;  /* 0x00000006ff197819 */ /* 0x000fe40000011600 */
[--C-:B------:R-:W-:Y:S01]  /*17e20*/  SHF.R.U32.HI R27, RZ, 0xe, R20.reuse ;  /* 0x0000000eff1b7819 */ /* 0x100fe20000011614 */
[----:B------:R-:W-:Y:S01]  /*17e30*/  LDS R31, [R31+UR9] ;  /* 0x000000091f1f7984 */ /* 0x000fe20008000800 */
[----:B------:R-:W-:Y:S02]  /*17e40*/  LOP3.LUT R25, R25, 0x3fc, RZ, 0xc0, !PT ;  /* 0x000003fc19197812 */ /* 0x000fe400078ec0ff */
[----:B------:R-:W-:Y:S02]  /*17e50*/  LOP3.LUT R27, R27, 0x3fc, RZ, 0xc0, !PT ;  /* 0x000003fc1b1b7812 */ /* 0x000fe400078ec0ff */
[----:B------:R-:W-:Y:S02]  /*17e60*/  SHF.R.U32.HI R26, RZ, 0x16, R20 ;  /* 0x00000016ff1a7819 */ /* 0x000fe40000011614 */
[----:B------:R-:W-:Y:S01]  /*17e70*/  LOP3.LUT R22, R22, 0x3fc, RZ, 0xc0, !PT ;  /* 0x000003fc16167812 */ /* 0x000fe200078ec0ff */
[----:B------:R-:W-:Y:S01]  /*17e80*/  LDS R25, [R25+UR7] ;  /* 0x0000000719197984 */ /* 0x000fe20008000800 */
[----:B------:R-:W-:-:S03]  /*17e90*/  LOP3.LUT R26, R26, 0x3fc, RZ, 0xc0, !PT ;  /* 0x000003fc1a1a7812 */ /* 0x000fc600078ec0ff */
[----:B------:R-:W0:Y:S01]  /*17ea0*/  LDS R27, [R27+UR8] ;  /* 0x000000081b1b7984 */ /* 0x000e220008000800 */
[----:B------:R-:W-:-:S03]  /*17eb0*/  SHF.R.U32.HI R29, RZ, 0x6, R20 ;  /* 0x00000006ff1d7819 */ /* 0x000fc60000011614 */
[----:B------:R-:W1:Y:S01]  /*17ec0*/  LDS R22, [R22+UR9] ;  /* 0x0000000916167984 */ /* 0x000e620008000800 */
[----:B------:R-:W-:Y:S02]  /*17ed0*/  LOP3.LUT R28, R28, 0x3fc, RZ, 0xc0, !PT ;  /* 0x000003fc1c1c7812 */ /* 0x000fe400078ec0ff */
[----:B------:R-:W-:Y:S01]  /*17ee0*/  LOP3.LUT R29, R29, 0x3fc, RZ, 0xc0, !PT ;  /* 0x000003fc1d1d7812 */ /* 0x000fe200078ec0ff */
[----:B------:R-:W1:Y:S04]  /*17ef0*/  LDS R26, [R26+UR9] ;  /* 0x000000091a1a7984 */ /* 0x000e680008000800 */
[----:B------:R-:W-:Y:S04]  /*17f00*/  LDS R28, [R28+UR5] ;  /* 0x000000051c1c7984 */ /* 0x000fe80008000800 */
[----:B------:R-:W1:Y:S01]  /*17f10*/  LDS R29, [R29+UR7] ;  /* 0x000000071d1d7984 */ /* 0x000e620008000800 */
[----:B------:R-:W-:-:S02]  /*17f20*/  SHF.R.U32.HI R0, RZ, 0x16, R0 ;  /* 0x00000016ff007819 */ /* 0x000fc40000011600 */
[----:B------:R-:W-:Y:S02]  /*17f30*/  SHF.R.U32.HI R19, RZ, 0x6, R19 ;  /* 0x00000006ff137819 */ /* 0x000fe40000011613 */
[----:B------:R-:W-:Y:S02]  /*17f40*/  SHF.L.U32 R20, R20, 0x2, RZ ;  /* 0x0000000214147819 */ /* 0x000fe400000006ff */
[----:B------:R-:W-:Y:S02]  /*17f50*/  SHF.R.U32.HI R2, RZ, 0xe, R2 ;  /* 0x0000000eff027819 */ /* 0x000fe40000011602 */
[----:B0-----:R-:W-:-:S04]  /*17f60*/  LOP3.LUT R24, R27, R25, R24, 0x96, !PT ;  /* 0x000000191b187212 */ /* 0x001fc800078e9618 */
[----:B-1----:R-:W-:Y:S02]  /*17f70*/  LOP3.LUT R15, R15, R24, R22, 0x96, !PT ;  /* 0x000000180f0f7212 */ /* 0x002fe400078e9616 */
[----:B------:R-:W-:Y:S02]  /*17f80*/  LOP3.LUT R21, R14, R21, R26, 0x96, !PT ;  /* 0x000000150e157212 */ /* 0x000fe400078e961a */
[----:B------:R-:W-:-:S04]  /*17f90*/  SHF.R.U32.HI R14, RZ, 0x6, R15 ;  /* 0x00000006ff0e7819 */ /* 0x000fc8000001160f */
[----:B------:R-:W-:Y:S02]  /*17fa0*/  LOP3.LUT R27, R14, 0x3fc, RZ, 0xc0, !PT ;  /* 0x000003fc0e1b7812 */ /* 0x000fe400078ec0ff */
[----:B------:R-:W-:Y:S01]  /*17fb0*/  LOP3.LUT R23, R23, R29, R28, 0x96, !PT ;  /* 0x0000001d17177212 */ /* 0x000fe200078e961c */
[----:B------:R-:W4:Y:S03]  /*17fc0*/  LDG.E R14, desc[UR36][R4.64+0x70] ;  /* 0x00007024040e7981 */ /* 0x000f26000c1e1900 */
[----:B------:R-:W-:Y:S01]  /*17fd0*/  LOP3.LUT R8, R8, R23, R31, 0x96, !PT ;  /* 0x0000001708087212 */ /* 0x000fe200078e961f */
[----:B------:R-:W-:Y:S01]  /*17fe0*/  LDS R27, [R27+UR7] ;  /* 0x000000071b1b7984 */ /* 0x000fe20008000800 */
[----:B------:R-:W-:Y:S01]  /*17ff0*/  LOP3.LUT R23, R0, 0x3fc, RZ, 0xc0, !PT ;  /* 0x000003fc00177812 */ /* 0x000fe200078ec0ff */
[----:B------:R-:W-:Y:S01]  /*18000*/  IMAD.SHL.U32 R0, R21, 0x4, RZ ;  /* 0x0000000415007824 */ /* 0x000fe200078e00ff */
[----:B------:R-:W-:-:S02]  /*18010*/  LOP3.LUT R19, R19, 0x3fc, RZ, 0xc0, !PT ;  /* 0x000003fc13137812 */ /* 0x000fc400078ec0ff */
[----:B------:R-:W-:Y:S02]  /*18020*/  LOP3.LUT R22, R20, 0x3fc, RZ, 0xc0, !PT ;  /* 0x000003fc14167812 */ /* 0x000fe400078ec0ff */
[----:B------:R-:W-:Y:S01]  /*18030*/  LOP3.LUT R2, R2, 0x3fc, RZ, 0xc0, !PT ;  /* 0x000003fc02027812 */ /* 0x000fe200078ec0ff */
[----:B------:R-:W-:Y:S01]  /*18040*/  LDS R23, [R23+UR9] ;  /* 0x0000000917177984 */ /* 0x000fe20008000800 */
[----:B------:R-:W-:Y:S02]  /*18050*/  SHF.R.U32.HI R25, RZ, 0xe, R8 ;  /* 0x0000000eff197819 */ /* 0x000fe40000011608 */
[----:B------:R-:W-:Y:S01]  /*18060*/  LOP3.LUT R24, R0, 0x3fc, RZ, 0xc0, !PT ;  /* 0x000003fc00187812 */ /* 0x000fe200078ec0ff */
[----:B------:R-:W-:Y:S01]  /*18070*/  LDS R19, [R19+UR7] ;  /* 0x0000000713137984 */ /* 0x000fe20008000800 */
[----:B------:R-:W-:-:S03]  /*18080*/  LOP3.LUT R28, R25, 0x3fc, RZ, 0xc0, !PT ;  /* 0x000003fc191c7812 */ /* 0x000fc600078ec0ff */
[----:B------:R0:W-:Y:S04]  /*18090*/  LDS R20, [R2+UR8] ;  /* 0x0000000802147984 */ /* 0x0001e80008000800 */
[----:B------:R-:W1:Y:S04]  /*180a0*/  LDS R22, [R22+UR5] ;  /* 0x0000000516167984 */ /* 0x000e680008000800 */
[----:B------:R-:W-:Y:S04]  /*180b0*/  LDS R24, [R24+UR5] ;  /* 0x0000000518187984 */ /* 0x000fe80008000800 */
[----:B------:R-:W2:Y:S01]  /*180c0*/  LDS R28, [R28+UR8] ;  /* 0x000000081c1c7984 */ /* 0x000ea20008000800 */
[----:B------:R-:W-:-:S03]  /*180d0*/  SHF.R.U32.HI R26, RZ, 0x6, R21 ;  /* 0x00000006ff1a7819 */ /* 0x000fc60000011615 */
[----:B------:R-:W4:Y:S04]  /*180e0*/  LDG.E R0, desc[UR36][R4.64+0x74] ;  /* 0x0000742404007981 */ /* 0x000f28000c1e1900 */
[----:B0-----:R-:W4:Y:S01]  /*180f0*/  LDG.E R2, desc[UR36][R4.64+0x78] ;  /* 0x0000782404027981 */ /* 0x001f22000c1e1900 */
[----:B------:R-:W-:Y:S02]  /*18100*/  SHF.R.U32.HI R31, RZ, 0xe, R15 ;  /* 0x0000000eff1f7819 */ /* 0x000fe4000001160f */
[----:B-1----:R-:W-:Y:S02]  /*18110*/  LOP3.LUT R19, R20, R19, R22, 0x96, !PT ;  /* 0x0000001314137212 */ /* 0x002fe400078e9616 */
[----:B------:R-:W-:Y:S02]  /*18120*/  SHF.R.U32.HI R22, RZ, 0x16, R21 ;  /* 0x00000016ff167819 */ /* 0x000fe40000011615 */
[----:B------:R-:W-:-:S02]  /*18130*/  LOP3.LUT R25, R18, R19, R23, 0x96, !PT ;  /* 0x0000001312197212 */ /* 0x000fc400078e9617 */
[----:B--2---:R-:W-:Y:S01]  /*18140*/  LOP3.LUT R18, R28, R27, R24, 0x96, !PT ;  /* 0x0000001b1c127212 */ /* 0x004fe200078e9618 */
[----:B------:R-:W-:Y:S01]  /*18150*/  IMAD.SHL.U32 R24, R8, 0x4, RZ ;  /* 0x0000000408187824 */ /* 0x000fe200078e00ff */
[----:B------:R-:W-:Y:S02]  /*18160*/  LOP3.LUT R28, R22, 0x3fc, RZ, 0xc0, !PT ;  /* 0x000003fc161c7812 */ /* 0x000fe400078ec0ff */
[----:B------:R-:W-:Y:S02]  /*18170*/  SHF.R.U32.HI R19, RZ, 0xe, R21 ;  /* 0x0000000eff137819 */ /* 0x000fe40000011615 */
[----:B------:R-:W-:Y:S02]  /*18180*/  LOP3.LUT R22, R24, 0x3fc, RZ, 0xc0, !PT ;  /* 0x000003fc18167812 */ /* 0x000fe400078ec0ff */
[----:B------:R-:W-:Y:S02]  /*18190*/  SHF.L.U32 R20, R15, 0x2, RZ ;  /* 0x000000020f147819 */ /* 0x000fe400000006ff */
[----:B------:R-:W-:-:S02]  /*181a0*/  SHF.R.U32.HI R21, RZ, 0x6, R8 ;  /* 0x00000006ff157819 */ /* 0x000fc40000011608 */
[--C-:B------:R-:W-:Y:S01]  /*181b0*/  SHF.R.U32.HI R23, RZ, 0xe, R25.reuse ;  /* 0x0000000eff177819 */ /* 0x100fe20000011619 */
[----:B------:R-:W-:Y:S01]  /*181c0*/  LDS R22, [R22+UR5] ;  /* 0x0000000516167984 */ /* 0x000fe20008000800 */
[--C-:B------:R-:W-:Y:S02]  /*181d0*/  SHF.R.U32.HI R24, RZ, 0x6, R25.reuse ;  /* 0x00000006ff187819 */ /* 0x100fe40000011619 */
[----:B------:R-:W-:Y:S02]  /*181e0*/  SHF.R.U32.HI R29, RZ, 0x16, R25 ;  /* 0x00000016ff1d7819 */ /* 0x000fe40000011619 */
[----:B------:R-:W-:Y:S02]  /*181f0*/  LOP3.LUT R19, R19, 0x3fc, RZ, 0xc0, !PT ;  /* 0x000003fc13137812 */ /* 0x000fe400078ec0ff */
[----:B------:R-:W-:Y:S02]  /*18200*/  LOP3.LUT R20, R20, 0x3fc, RZ, 0xc0, !PT ;  /* 0x000003fc14147812 */ /* 0x000fe400078ec0ff */
[----:B------:R-:W-:-:S02]  /*18210*/  LOP3.LUT R21, R21, 0x3fc, RZ, 0xc0, !PT ;  /* 0x000003fc15157812 */ /* 0x000fc400078ec0ff */
[----:B------:R-:W-:Y:S01]  /*18220*/  LOP3.LUT R23, R23, 0x3fc, RZ, 0xc0, !PT ;  /* 0x000003fc17177812 */ /* 0x000fe200078ec0ff */
[----:B------:R-:W-:Y:S01]  /*18230*/  LDS R19, [R19+UR8] ;  /* 0x0000000813137984 */ /* 0x000fe20008000800 */
[----:B------:R-:W-:Y:S02]  /*18240*/  LOP3.LUT R24, R24, 0x3fc, RZ, 0xc0, !PT ;  /* 0x000003fc18187812 */ /* 0x000fe400078ec0ff */
[----:B------:R-:W-:Y:S01]  /*18250*/  SHF.R.U32.HI R27, RZ, 0x16, R15 ;  /* 0x00000016ff1b7819 */ /* 0x000fe2000001160f */
[----:B------:R-:W-:Y:S01]  /*18260*/  LDS R20, [R20+UR5] ;  /* 0x0000000514147984 */ /* 0x000fe20008000800 */
[----:B------:R-:W-:Y:S02]  /*18270*/  LOP3.LUT R29, R29, 0x3fc, RZ, 0xc0, !PT ;  /* 0x000003fc1d1d7812 */ /* 0x000fe400078ec0ff */
[----:B------:R-:W-:Y:S01]  /*18280*/  SHF.L.U32 R25, R25, 0x2, RZ ;  /* 0x0000000219197819 */ /* 0x000fe200000006ff */
[----:B------:R-:W-:Y:S01]  /*18290*/  LDS R21, [R21+UR7] ;  /* 0x0000000715157984 */ /* 0x000fe20008000800 */
[----:B------:R-:W-:-:S02]  /*182a0*/  LOP3.LUT R27, R27, 0x3fc, RZ, 0xc0, !PT ;  /* 0x000003fc1b1b7812 */ /* 0x000fc400078ec0ff */
[----:B------:R-:W-:Y:S01]  /*182b0*/  LOP3.LUT R26, R26, 0x3fc, RZ, 0xc0, !PT ;  /* 0x000003fc1a1a7812 */ /* 0x000fe200078ec0ff */
[----:B------:R-:W0:Y:S01]  /*182c0*/  LDS R23, [R23+UR8] ;  /* 0x0000000817177984 */ /* 0x000e220008000800 */
[----:B------:R-:W-:Y:S02]  /*182d0*/  LOP3.LUT R31, R31, 0x3fc, RZ, 0xc0, !PT ;  /* 0x000003fc1f1f7812 */ /* 0x000fe400078ec0ff */
[----:B------:R-:W-:Y:S01]  /*182e0*/  LOP3.LUT R32, R25, 0x3fc, RZ, 0xc0, !PT ;  /* 0x000003fc19207812 */ /* 0x000fe200078ec0ff */
[----:B------:R-:W1:Y:S01]  /*182f0*/  LDS R24, [R24+UR7] ;  /* 0x0000000718187984 */ /* 0x000e620008000800 */
[----:B------:R-:W-:-:S03]  /*18300*/  SHF.R.U32.HI R8, RZ, 0x16, R8 ;  /* 0x00000016ff087819 */ /* 0x000fc60000011608 */
[----:B------:R-:W2:Y:S01]  /*18310*/  LDS R29, [R29+UR9] ;  /* 0x000000091d1d7984 */ /* 0x000ea20008000800 */
[----:B------:R-:W-:-:S03]  /*18320*/  LOP3.LUT R25, R8, 0x3fc, RZ, 0xc0, !PT ;  /* 0x000003fc08197812 */ /* 0x000fc600078ec0ff */
[----:B------:R-:W3:Y:S04]  /*18330*/  LDS R15, [R28+UR9] ;  /* 0x000000091c0f7984 */ /* 0x000ee80008000800 */
[----:B------:R-:W3:Y:S04]  /*18340*/  LDS R30, [R27+UR9] ;  /* 0x000000091b1e7984 */ /* 0x000ee80008000800 */
[----:B------:R-:W-:Y:S04]  /*18350*/  LDS R26, [R26+UR7] ;  /* 0x000000071a1a7984 */ /* 0x000fe80008000800 */
[----:B------:R-:W-:Y:S04]  /*18360*/  LDS R31, [R31+UR8] ;  /* 0x000000081f1f7984 */ /* 0x000fe80008000800 */
[----:B------:R-:W3:Y:S04]  /*18370*/  LDS R32, [R32+UR5] ;  /* 0x0000000520207984 */ /* 0x000ee80008000800 */
[----:B------:R-:W3:Y:S04]  /*18380*/  LDS R25, [R25+UR9] ;  /* 0x0000000919197984 */ /* 0x000ee80008000800 */
[----:B------:R-:W4:Y:S01]  /*18390*/  LDG.E R8, desc[UR36][R4.64+0x7c] ;  /* 0x00007c2404087981 */ /* 0x000f22000c1e1900 */
[----:B0-----:R-:W-:-:S02]  /*183a0*/  LOP3.LUT R20, R23, R21, R20, 0x96, !PT ;  /* 0x0000001517147212 */ /* 0x001fc400078e9614 */
[----:B-1----:R-:W-:Y:S02]  /*183b0*/  LOP3.LUT R19, R19, R24, R22, 0x96, !PT ;  /* 0x0000001813137212 */ /* 0x002fe400078e9616 */
[----:B--2---:R-:W-:Y:S02]  /*183c0*/  LOP3.LUT R18, R13, R18, R29, 0x96, !PT ;  /* 0x000000120d127212 */ /* 0x004fe400078e961d */
[----:B---3--:R-:W-:Y:S02]  /*183d0*/  LOP3.LUT R15, R12, R20, R15, 0x96, !PT ;  /* 0x000000140c0f7212 */ /* 0x008fe400078e960f */
[----:B------:R-:W-:Y:S01]  /*183e0*/  LOP3.LUT R19, R11, R19, R30, 0x96, !PT ;  /* 0x000000130b137212 */ /* 0x000fe200078e961e */
[----:B------:R-:W-:Y:S01]  /*183f0*/  IMAD.SHL.U32 R11, R18, 0x4, RZ ;  /* 0x00000004120b7824 */ /* 0x000fe200078e00ff */
[----:B------:R-:W-:Y:S02]  /*18400*/  SHF.R.U32.HI R12, RZ, 0x6, R15 ;  /* 0x00000006ff0c7819 */ /* 0x000fe4000001160f */
[----:B------:R-:W-:-:S02]  /*18410*/  SHF.R.U32.HI R13, RZ, 0xe, R19 ;  /* 0x0000000eff0d7819 */ /* 0x000fc40000011613 */
[----:B------:R-:W-:Y:S02]  /*18420*/  LOP3.LUT R11, R11, 0x3fc, RZ, 0xc0, !PT ;  /* 0x000003fc0b0b7812 */ /* 0x000fe400078ec0ff */
[----:B------:R-:W-:Y:S01]  /*18430*/  LOP3.LUT R20, R31, R26, R32, 0x96, !PT ;  /* 0x0000001a1f147212 */ /* 0x000fe200078e9620 */
[----:B------:R-:W-:Y:S01]  /*18440*/  IMAD.SHL.U32 R26, R19, 0x4, RZ ;  /* 0x00000004131a7824 */ /* 0x000fe200078e00ff */
[----:B------:R-:W-:Y:S02]  /*18450*/  LOP3.LUT R12, R12, 0x3fc, RZ, 0xc0, !PT ;  /* 0x000003fc0c0c7812 */ /* 0x000fe400078ec0ff */
[----:B------:R-:W-:Y:S01]  /*18460*/  LDS R11, [R11+UR5] ;  /* 0x000000050b0b7984 */ /* 0x000fe20008000800 */
[----:B------:R-:W-:Y:S02]  /*18470*/  LOP3.LUT R20, R10, R20, R25, 0x96, !PT ;  /* 0x000000140a147212 */ /* 0x000fe400078e9619 */
[----:B------:R-:W-:Y:S02]  /*18480*/  LOP3.LUT R13, R13, 0x3fc, RZ, 0xc0, !PT ;  /* 0x000003fc0d0d7812 */ /* 0x000fe400078ec0ff */
[----:B------:R-:W-:Y:S01]  /*18490*/  SHF.L.U32 R21, R15, 0x2, RZ ;  /* 0x000000020f157819 */ /* 0x000fe200000006ff */
[----:B------:R-:W-:Y:S01]  /*184a0*/  LDS R12, [R12+UR7] ;  /* 0x000000070c0c7984 */ /* 0x000fe20008000800 */
[----:B------:R-:W-:-:S02]  /*184b0*/  SHF.R.U32.HI R24, RZ, 0x6, R19 ;  /* 0x00000006ff187819 */ /* 0x000fc40000011613 */
[--C-:B------:R-:W-:Y:S01]  /*184c0*/  SHF.R.U32.HI R25, RZ, 0xe, R20.reuse ;  /* 0x0000000eff197819 */ /* 0x100fe20000011614 */
[----:B------:R-:W0:Y:S01]  /*184d0*/  LDS R13, [R13+UR8] ;  /* 0x000000080d0d7984 */ /* 0x000e220008000800 */
[----:B------:R-:W-:Y:S02]  /*184e0*/  SHF.R.U32.HI R10, RZ, 0x16, R20 ;  /* 0x00000016ff0a7819 */ /* 0x000fe40000011614 */
[----:B------:R-:W-:Y:S02]  /*184f0*/  SHF.R.U32.HI R22, RZ, 0xe, R18 ;  /* 0x0000000eff167819 */ /* 0x000fe40000011612 */
[----:B------:R-:W-:Y:S02]  /*18500*/  SHF.R.U32.HI R27, RZ, 0x6, R20 ;  /* 0x00000006ff1b7819 */ /* 0x000fe40000011614 */
[----:B------:R-:W-:Y:S02]  /*18510*/  LOP3.LUT R31, R26, 0x3fc, RZ, 0xc0, !PT ;  /* 0x000003fc1a1f7812 */ /* 0x000fe400078ec0ff */
        /* <DEDUP_REMOVED lines=9> */
[----:B------:R-:W-:-:S02]  /*185b0*/  SHF.R.U32.HI R10, RZ, 0x16, R15 ;  /* 0x00000016ff0a7819 */ /* 0x000fc4000001160f */
[----:B------:R-:W-:Y:S01]  /*185c0*/  LOP3.LUT R28, R28, 0x3fc, RZ, 0xc0, !PT ;  /* 0x000003fc1c1c7812 */ /* 0x000fe200078ec0ff */
[----:B------:R-:W1:Y:S01]  /*185d0*/  LDS R26, [R26+UR8] ;  /* 0x000000081a1a7984 */ /* 0x000e620008000800 */
[----:B------:R-:W-:-:S03]  /*185e0*/  LOP3.LUT R21, R10, 0x3fc, RZ, 0xc0, !PT ;  /* 0x000003fc0a157812 */ /* 0x000fc600078ec0ff */
[----:B------:R-:W-:Y:S04]  /*185f0*/  LDS R22, [R22+UR8] ;  /* 0x0000000816167984 */ /* 0x000fe80008000800 */
[----:B------:R-:W-:Y:S04]  /*18600*/  LDS R25, [R31+UR5] ;  /* 0x000000051f197984 */ /* 0x000fe80008000800 */
[----:B------:R-:W2:Y:S04]  /*18610*/  LDS R27, [R27+UR7] ;  /* 0x000000071b1b7984 */ /* 0x000ea80008000800 */
[----:B------:R-:W4:Y:S04]  /*18620*/  LDS R28, [R28+UR9] ;  /* 0x000000091c1c7984 */ /* 0x000f280008000800 */
[----:B------:R-:W3:Y:S04]  /*18630*/  LDS R21, [R21+UR9] ;  /* 0x0000000915157984 */ /* 0x000ee80008000800 */
[----:B------:R-:W3:Y:S01]  /*18640*/  LDS R30, [R30+UR9] ;  /* 0x000000091e1e7984 */ /* 0x000ee20008000800 */
[----:B0-----:R-:W-:-:S03]  /*18650*/  LOP3.LUT R29, R13, R12, R11, 0x96, !PT ;  /* 0x0000000c0d1d7212 */ /* 0x001fc600078e960b */
[----:B------:R-:W3:Y:S04]  /*18660*/  LDG.E R13, desc[UR36][R4.64+0x80] ;  /* 0x00008024040d7981 */ /* 0x000ee8000c1e1900 */
[----:B------:R-:W3:Y:S04]  /*18670*/  LDG.E R12, desc[UR36][R4.64+0x84] ;  /* 0x00008424040c7981 */ /* 0x000ee8000c1e1900 */
[----:B------:R-:W3:Y:S01]  /*18680*/  LDG.E R11, desc[UR36][R4.64+0x88] ;  /* 0x00008824040b7981 */ /* 0x000ee2000c1e1900 */
[----:B------:R-:W-:-:S03]  /*18690*/  SHF.R.U32.HI R18, RZ, 0x6, R18 ;  /* 0x00000006ff127819 */ /* 0x000fc60000011612 */
[----:B------:R-:W3:Y:S01]  /*186a0*/  LDG.E R10, desc[UR36][R4.64+0x8c] ;  /* 0x00008c24040a7981 */ /* 0x000ee2000c1e1900 */
[----:B-1----:R-:W-:Y:S02]  /*186b0*/  LOP3.LUT R23, R26, R24, R23, 0x96, !PT ;  /* 0x000000181a177212 */ /* 0x002fe400078e9617 */
[----:B------:R-:W-:Y:S02]  /*186c0*/  SHF.R.U32.HI R15, RZ, 0xe, R15 ;  /* 0x0000000eff0f7819 */ /* 0x000fe4000001160f */
[----:B------:R-:W-:Y:S02]  /*186d0*/  SHF.L.U32 R20, R20, 0x2, RZ ;  /* 0x0000000214147819 */ /* 0x000fe400000006ff */
[----:B------:R-:W-:Y:S02]  /*186e0*/  LOP3.LUT R18, R18, 0x3fc, RZ, 0xc0, !PT ;  /* 0x000003fc12127812 */ /* 0x000fe400078ec0ff */
[----:B--2---:R-:W-:-:S04]  /*186f0*/  LOP3.LUT R25, R22, R27, R25, 0x96, !PT ;  /* 0x0000001b16197212 */ /* 0x004fc800078e9619 */
[----:B------:R-:W-:Y:S01]  /*18700*/  LDS R18, [R18+UR7] ;  /* 0x0000000712127984 */ /* 0x000fe20008000800 */
[----:B------:R-:W-:Y:S02]  /*18710*/  LOP3.LUT R15, R15, 0x3fc, RZ, 0xc0, !PT ;  /* 0x000003fc0f0f7812 */ /* 0x000fe400078ec0ff */
[----:B----4-:R-:W-:Y:S02]  /*18720*/  LOP3.LUT R23, R3, R23, R28, 0x96, !PT ;  /* 0x0000001703177212 */ /* 0x010fe400078e961c */
[----:B------:R-:W-:Y:S02]  /*18730*/  LOP3.LUT R3, R20, 0x3fc, RZ, 0xc0, !PT ;  /* 0x000003fc14037812 */ /* 0x000fe400078ec0ff */
[----:B---3--:R-:W-:Y:S01]  /*18740*/  LOP3.LUT R21, R6, R25, R21, 0x96, !PT ;  /* 0x0000001906157212 */ /* 0x008fe200078e9615 */
[----:B------:R-:W-:Y:S01]  /*18750*/  LDS R15, [R15+UR8] ;  /* 0x000000080f0f7984 */ /* 0x000fe20008000800 */
[----:B------:R-:W-:Y:S02]  /*18760*/  SHF.R.U32.HI R19, RZ, 0x16, R19 ;  /* 0x00000016ff137819 */ /* 0x000fe40000011613 */
[----:B------:R-:W-:Y:S01]  /*18770*/  SHF.R.U32.HI R20, RZ, 0xe, R21 ;  /* 0x0000000eff147819 */ /* 0x000fe20000011615 */
[----:B------:R-:W0:Y:S01]  /*18780*/  LDS R3, [R3+UR5] ;  /* 0x0000000503037984 */ /* 0x000e220008000800 */
[----:B------:R-:W-:-:S02]  /*18790*/  LOP3.LUT R19, R19, 0x3fc, RZ, 0xc0, !PT ;  /* 0x000003fc13137812 */ /* 0x000fc400078ec0ff */
[----:B------:R-:W-:Y:S02]  /*187a0*/  LOP3.LUT R22, R7, R29, R30, 0x96, !PT ;  /* 0x0000001d07167212 */ /* 0x000fe400078e961e */
[----:B------:R-:W-:Y:S02]  /*187b0*/  LOP3.LUT R26, R20, 0x3fc, RZ, 0xc0, !PT ;  /* 0x000003fc141a7812 */ /* 0x000fe400078ec0ff */
[----:B------:R-:W1:Y:S01]  /*187c0*/  LDS R20, [R19+UR9] ;  /* 0x0000000913147984 */ /* 0x000e620008000800 */
[----:B------:R-:W-:Y:S01]  /*187d0*/  IMAD.SHL.U32 R6, R22, 0x4, RZ ;  /* 0x0000000416067824 */ /* 0x000fe200078e00ff */
[----:B------:R-:W-:Y:S02]  /*187e0*/  SHF.R.U32.HI R7, RZ, 0x6, R23 ;  /* 0x00000006ff077819 */ /* 0x000fe40000011617 */
[----:B------:R-:W-:Y:S02]  /*187f0*/  LDS R26, [R26+UR8] ;  /* 0x000000081a1a7984 */ /* 0x000fe40008000800 */
[----:B------:R-:W-:-:S02]  /*18800*/  LOP3.LUT R24, R6, 0x3fc, RZ, 0xc0, !PT ;  /* 0x000003fc06187812 */ /* 0x000fc400078ec0ff */
[----:B------:R-:W-:Y:S01]  /*18810*/  LOP3.LUT R25, R7, 0x3fc, RZ, 0xc0, !PT ;  /* 0x000003fc07197812 */ /* 0x000fe200078ec0ff */
[----:B------:R-:W2:Y:S04]  /*18820*/  LDG.E R6, desc[UR36][R4.64+0x9c] ;  /* 0x00009c2404067981 */ /* 0x000ea8000c1e1900 */
[----:B------:R-:W-:Y:S04]  /*18830*/  LDS R24, [R24+UR5] ;  /* 0x0000000518187984 */ /* 0x000fe80008000800 */
[----:B------:R-:W3:Y:S04]  /*18840*/  LDS R25, [R25+UR7] ;  /* 0x0000000719197984 */ /* 0x000ee80008000800 */
[----:B------:R-:W4:Y:S01]  /*18850*/  LDG.E R7, desc[UR36][R4.64+0x90] ;  /* 0x0000902404077981 */ /* 0x000f22000c1e1900 */
[----:B0-----:R-:W-:-:S03]  /*18860*/  LOP3.LUT R15, R15, R18, R3, 0x96, !PT ;  /* 0x000000120f0f7212 */ /* 0x001fc600078e9603 */
[----:B------:R-:W2:Y:S01]  /*18870*/  LDG.E R3, desc[UR36][R4.64+0x94] ;  /* 0x0000942404037981 */ /* 0x000ea2000c1e1900 */
[----:B-1----:R-:W-:-:S03]  /*18880*/  LOP3.LUT R20, R9, R15, R20, 0x96, !PT ;  /* 0x0000000f09147212 */ /* 0x002fc600078e9614 */
[----:B------:R-:W4:Y:S01]  /*18890*/  LDG.E R9, desc[UR36][R4.64+0x98] ;  /* 0x0000982404097981 */ /* 0x000f22000c1e1900 */
[----:B------:R-:W-:Y:S02]  /*188a0*/  SHF.R.U32.HI R18, RZ, 0xe, R22 ;  /* 0x0000000eff127819 */ /* 0x000fe40000011616 */
[----:B------:R-:W-:Y:S02]  /*188b0*/  SHF.L.U32 R19, R23, 0x2, RZ ;  /* 0x0000000217137819 */ /* 0x000fe400000006ff */
[--C-:B------:R-:W-:Y:S02]  /*188c0*/  SHF.R.U32.HI R30, RZ, 0xe, R20.reuse ;  /* 0x0000000eff1e7819 */ /* 0x100fe40000011614 */
[--C-:B------:R-:W-:Y:S02]  /*188d0*/  SHF.R.U32.HI R28, RZ, 0x6, R20.reuse ;  /* 0x00000006ff1c7819 */ /* 0x100fe40000011614 */
[----:B------:R-:W-:Y:S02]  /*188e0*/  SHF.R.U32.HI R27, RZ, 0x16, R20 ;  /* 0x00000016ff1b7819 */ /* 0x000fe40000011614 */
[----:B------:R-:W-:-:S02]  /*188f0*/  SHF.R.U32.HI R32, RZ, 0x6, R21 ;  /* 0x00000006ff207819 */ /* 0x000fc40000011615 */
[----:B---3--:R-:W-:Y:S01]  /*18900*/  LOP3.LUT R15, R26, R25, R24, 0x96, !PT ;  /* 0x000000191a0f7212 */ /* 0x008fe200078e9618 */
        /* <DEDUP_REMOVED lines=10> */
[----:B------:R-:W-:Y:S04]  /*189b0*/  LDS R25, [R25+UR5] ;  /* 0x0000000519197984 */ /* 0x000fe80008000800 */
[----:B------:R-:W-:Y:S04]  /*189c0*/  LDS R26, [R32+UR7] ;  /* 0x00000007201a7984 */ /* 0x000fe80008000800 */
[----:B------:R-:W0:Y:S04]  /*189d0*/  LDS R30, [R30+UR8] ;  /* 0x000000081e1e7984 */ /* 0x000e280008000800 */
[----:B------:R-:W1:Y:S04]  /*189e0*/  LDS R28, [R28+UR7] ;  /* 0x000000071c1c7984 */ /* 0x000e680008000800 */
[----:B------:R-:W3:Y:S01]  /*189f0*/  LDS R27, [R27+UR9] ;  /* 0x000000091b1b7984 */ /* 0x000ee20008000800 */
[----:B------:R-:W-:-:S02]  /*18a00*/  SHF.R.U32.HI R31, RZ, 0x16, R23 ;  /* 0x00000016ff1f7819 */ /* 0x000fc40000011617 */
[----:B------:R-:W-:Y:S02]  /*18a10*/  SHF.R.U32.HI R24, RZ, 0x16, R22 ;  /* 0x00000016ff187819 */ /* 0x000fe40000011616 */
[----:B------:R-:W-:Y:S02]  /*18a20*/  LOP3.LUT R31, R31, 0x3fc, RZ, 0xc0, !PT ;  /* 0x000003fc1f1f7812 */ /* 0x000fe400078ec0ff */
[----:B------:R-:W-:-:S04]  /*18a30*/  LOP3.LUT R24, R24, 0x3fc, RZ, 0xc0, !PT ;  /* 0x000003fc18187812 */ /* 0x000fc800078ec0ff */
[----:B------:R-:W3:Y:S04]  /*18a40*/  LDS R31, [R31+UR9] ;  /* 0x000000091f1f7984 */ /* 0x000ee80008000800 */
[----:B------:R-:W3:Y:S01]  /*18a50*/  LDS R29, [R24+UR9] ;  /* 0x00000009181d7984 */ /* 0x000ee20008000800 */
[----:B0-----:R-:W-:-:S03]  /*18a60*/  LOP3.LUT R26, R30, R26, R19, 0x96, !PT ;  /* 0x0000001a1e1a7212 */ /* 0x001fc600078e9613 */
[----:B------:R-:W2:Y:S01]  /*18a70*/  LDG.E R19, desc[UR36][R4.64+0xac] ;  /* 0x0000ac2404137981 */ /* 0x000ea2000c1e1900 */
[----:B-1----:R-:W-:-:S03]  /*18a80*/  LOP3.LUT R33, R18, R28, R25, 0x96, !PT ;  /* 0x0000001c12217212 */ /* 0x002fc600078e9619 */
[----:B------:R-:W2:Y:S01]  /*18a90*/  LDG.E R18, desc[UR36][R4.64+0xa0] ;  /* 0x0000a02404127981 */ /* 0x000ea2000c1e1900 */
[----:B---3--:R-:W-:-:S03]  /*18aa0*/  LOP3.LUT R32, R14, R15, R27, 0x96, !PT ;  /* 0x0000000f0e207212 */ /* 0x008fc600078e961b */
[----:B------:R-:W3:Y:S04]  /*18ab0*/  LDG.E R15, desc[UR36][R4.64+0xa4] ;  /* 0x0000a424040f7981 */ /* 0x000ee8000c1e1900 */
[----:B------:R0:W3:Y:S01]  /*18ac0*/  LDG.E R14, desc[UR36][R4.64+0xa8] ;  /* 0x0000a824040e7981 */ /* 0x0000e2000c1e1900 */
[----:B------:R-:W-:Y:S02]  /*18ad0*/  SHF.R.U32.HI R23, RZ, 0xe, R23 ;  /* 0x0000000eff177819 */ /* 0x000fe40000011617 */
[----:B------:R-:W-:Y:S02]  /*18ae0*/  SHF.R.U32.HI R22, RZ, 0x6, R22 ;  /* 0x00000006ff167819 */ /* 0x000fe40000011616 */
[----:B------:R-:W-:Y:S02]  /*18af0*/  SHF.L.U32 R20, R20, 0x2, RZ ;  /* 0x0000000214147819 */ /* 0x000fe400000006ff */
[----:B------:R-:W-:-:S02]  /*18b00*/  LOP3.LUT R2, R2, R33, R31, 0x96, !PT ;  /* 0x0000002102027212 */ /* 0x000fc400078e961f */
[----:B------:R-:W-:Y:S02]  /*18b10*/  LOP3.LUT R0, R0, R26, R29, 0x96, !PT ;  /* 0x0000001a00007212 */ /* 0x000fe400078e961d */
[----:B------:R-:W-:Y:S02]  /*18b20*/  SHF.R.U32.HI R21, RZ, 0x16, R21 ;  /* 0x00000016ff157819 */ /* 0x000fe40000011615 */
[----:B------:R-:W-:Y:S01]  /*18b30*/  LOP3.LUT R23, R23, 0x3fc, RZ, 0xc0, !PT ;  /* 0x000003fc17177812 */ /* 0x000fe200078ec0ff */
[----:B------:R-:W-:Y:S01]  /*18b40*/  IMAD.SHL.U32 R24, R32, 0x4, RZ ;  /* 0x0000000420187824 */ /* 0x000fe200078e00ff */
[----:B------:R-:W-:Y:S02]  /*18b50*/  LOP3.LUT R22, R22, 0x3fc, RZ, 0xc0, !PT ;  /* 0x000003fc16167812 */ /* 0x000fe400078ec0ff */
[----:B------:R-:W-:Y:S02]  /*18b60*/  LOP3.LUT R20, R20, 0x3fc, RZ, 0xc0, !PT ;  /* 0x000003fc14147812 */ /* 0x000fe400078ec0ff */
[----:B------:R-:W-:Y:S01]  /*18b70*/  SHF.R.U32.HI R25, RZ, 0x6, R0 ;  /* 0x00000006ff197819 */ /* 0x000fe20000011600 */
[----:B0-----:R-:W-:Y:S01]  /*18b80*/  LDS R4, [R22+UR7] ;  /* 0x0000000716047984 */ /* 0x001fe20008000800 */
[----:B------:R-:W-:-:S02]  /*18b90*/  SHF.R.U32.HI R26, RZ, 0xe, R2 ;  /* 0x0000000eff1a7819 */ /* 0x000fc40000011602 */
[----:B------:R-:W-:Y:S01]  /*18ba0*/  LOP3.LUT R21, R21, 0x3fc, RZ, 0xc0, !PT ;  /* 0x000003fc15157812 */ /* 0x000fe200078ec0ff */
[----:B------:R-:W-:Y:S01]  /*18bb0*/  LDS R23, [R23+UR8] ;  /* 0x0000000817177984 */ /* 0x000fe20008000800 */
[----:B------:R-:W-:Y:S02]  /*18bc0*/  LOP3.LUT R24, R24, 0x3fc, RZ, 0xc0, !PT ;  /* 0x000003fc18187812 */ /* 0x000fe400078ec0ff */
[----:B------:R-:W-:Y:S01]  /*18bd0*/  LOP3.LUT R25, R25, 0x3fc, RZ, 0xc0, !PT ;  /* 0x000003fc19197812 */ /* 0x000fe200078ec0ff */
[----:B------:R0:W1:Y:S01]  /*18be0*/  LDS R5, [R20+UR5] ;  /* 0x0000000514057984 */ /* 0x0000620008000800 */
[----:B------:R-:W-:-:S03]  /*18bf0*/  LOP3.LUT R26, R26, 0x3fc, RZ, 0xc0, !PT ;  /* 0x000003fc1a1a7812 */ /* 0x000fc600078ec0ff */
[----:B------:R-:W1:Y:S04]  /*18c00*/  LDS R21, [R21+UR9] ;  /* 0x0000000915157984 */ /* 0x000e680008000800 */
[----:B------:R-:W-:Y:S04]  /*18c10*/  LDS R24, [R24+UR5] ;  /* 0x0000000518187984 */ /* 0x000fe80008000800 */
[----:B------:R-:W-:Y:S04]  /*18c20*/  LDS R25, [R25+UR7] ;  /* 0x0000000719197984 */ /* 0x000fe80008000800 */
[----:B------:R-:W1:Y:S01]  /*18c30*/  LDS R26, [R26+UR8] ;  /* 0x000000081a1a7984 */ /* 0x000e620008000800 */
[----:B------:R-:W-:-:S02]  /*18c40*/  SHF.R.U32.HI R30, RZ, 0xe, R32 ;  /* 0x0000000eff1e7819 */ /* 0x000fc40000011620 */
[----:B0-----:R-:W-:Y:S02]  /*18c50*/  SHF.R.U32.HI R20, RZ, 0x6, R2 ;  /* 0x00000006ff147819 */ /* 0x001fe40000011602 */
[--C-:B------:R-:W-:Y:S02]  /*18c60*/  SHF.R.U32.HI R22, RZ, 0x16, R0.reuse ;  /* 0x00000016ff167819 */ /* 0x100fe40000011600 */
[----:B------:R-:W-:Y:S02]  /*18c70*/  SHF.R.U32.HI R29, RZ, 0xe, R0 ;  /* 0x0000000eff1d7819 */ /* 0x000fe40000011600 */
[----:B------:R-:W-:-:S06]  /*18c80*/  LOP3.LUT R20, R20, 0x3fc, RZ, 0xc0, !PT ;  /* 0x000003fc14147812 */ /* 0x000fcc00078ec0ff */
[----:B------:R-:W-:Y:S01]  /*18c90*/  LDS R20, [R20+UR7] ;  /* 0x0000000714147984 */ /* 0x000fe20008000800 */
[----:B-1----:R-:W-:-:S04]  /*18ca0*/  LOP3.LUT R4, R23, R4, R5, 0x96, !PT ;  /* 0x0000000417047212 */ /* 0x002fc800078e9605 */
[----:B------:R-:W-:Y:S01]  /*18cb0*/  LOP3.LUT R28, R8, R4, R21, 0x96, !PT ;  /* 0x00000004081c7212 */ /* 0x000fe200078e9615 */
[----:B------:R-:W-:Y:S01]  /*18cc0*/  IMAD.SHL.U32 R21, R2, 0x4, RZ ;  /* 0x0000000402157824 */ /* 0x000fe200078e00ff */
[----:B------:R-:W-:Y:S02]  /*18cd0*/  SHF.R.U32.HI R4, RZ, 0x16, R32 ;  /* 0x00000016ff047819 */ /* 0x000fe40000011620 */
[----:B------:R-:W-:Y:S02]  /*18ce0*/  SHF.L.U32 R23, R0, 0x2, RZ ;  /* 0x0000000200177819 */ /* 0x000fe400000006ff */
[--C-:B------:R-:W-:Y:S02]  /*18cf0*/  SHF.R.U32.HI R5, RZ, 0xe, R28.reuse ;  /* 0x0000000eff057819 */ /* 0x100fe4000001161c */
[----:B------:R-:W-:Y:S02]  /*18d00*/  SHF.R.U32.HI R27, RZ, 0x16, R28 ;  /* 0x00000016ff1b7819 */ /* 0x000fe4000001161c */
[----:B------:R-:W-:-:S02]  /*18d10*/  SHF.R.U32.HI R32, RZ, 0x6, R32 ;  /* 0x00000006ff207819 */ /* 0x000fc40000011620 */
[----:B------:R-:W-:Y:S02]  /*18d20*/  LOP3.LUT R8, R26, R25, R24, 0x96, !PT ;  /* 0x000000191a087212 */ /* 0x000fe400078e9618 */
[----:B------:R-:W-:Y:S02]  /*18d30*/  SHF.R.U32.HI R26, RZ, 0x6, R28 ;  /* 0x00000006ff1a7819 */ /* 0x000fe4000001161c */
[----:B------:R-:W-:Y:S02]  /*18d40*/  SHF.L.U32 R28, R28, 0x2, RZ ;  /* 0x000000021c1c7819 */ /* 0x000fe400000006ff */
        /* <DEDUP_REMOVED lines=21> */
[----:B------:R-:W1:Y:S04]  /*18ea0*/  LDS R27, [R27+UR9] ;  /* 0x000000091b1b7984 */ /* 0x000e680008000800 */
[----:B------:R-:W1:Y:S04]  /*18eb0*/  LDS R31, [R4+UR9] ;  /* 0x00000009041f7984 */ /* 0x000e680008000800 */
[----:B------:R-:W1:Y:S04]  /*18ec0*/  LDS R0, [R0+UR9] ;  /* 0x0000000900007984 */ /* 0x000e680008000800 */
[----:B------:R-:W4:Y:S01]  /*18ed0*/  LDS R33, [R2+UR9] ;  /* 0x0000000902217984 */ /* 0x000f220008000800 */
[----:B0-----:R-:W-:-:S02]  /*18ee0*/  LOP3.LUT R23, R5, R20, R23, 0x96, !PT ;  /* 0x0000001405177212 */ /* 0x001fc400078e9617 */
[----:B-1----:R-:W-:Y:S02]  /*18ef0*/  LOP3.LUT R25, R25, R26, R30, 0x96, !PT ;  /* 0x0000001a19197212 */ /* 0x002fe400078e961e */
[----:B------:R-:W-:Y:S02]  /*18f00*/  LOP3.LUT R24, R29, R24, R28, 0x96, !PT ;  /* 0x000000181d187212 */ /* 0x000fe400078e961c */
[----:B------:R-:W-:Y:S02]  /*18f10*/  LOP3.LUT R8, R13, R8, R27, 0x96, !PT ;  /* 0x000000080d087212 */ /* 0x000fe400078e961b */
[----:B------:R-:W-:-:S03]  /*18f20*/  LOP3.LUT R12, R12, R23, R31, 0x96, !PT ;  /* 0x000000170c0c7212 */ /* 0x000fc600078e961f */
[----:B------:R-:W-:Y:S01]  /*18f30*/  IMAD.SHL.U32 R21, R8, 0x4, RZ ;  /* 0x0000000408157824 */ /* 0x000fe200078e00ff */
[----:B------:R-:W-:Y:S02]  /*18f40*/  LOP3.LUT R25, R11, R25, R0, 0x96, !PT ;  /* 0x000000190b197212 */ /* 0x000fe400078e9600 */
[--C-:B------:R-:W-:Y:S02]  /*18f50*/  SHF.R.U32.HI R27, RZ, 0xe, R8.reuse ;  /* 0x0000000eff1b7819 */ /* 0x100fe40000011608 */
[----:B----4-:R-:W-:Y:S02]  /*18f60*/  LOP3.LUT R33, R10, R24, R33, 0x96, !PT ;  /* 0x000000180a217212 */ /* 0x010fe400078e9621 */
[--C-:B------:R-:W-:Y:S02]  /*18f70*/  SHF.R.U32.HI R4, RZ, 0x16, R8.reuse ;  /* 0x00000016ff047819 */ /* 0x100fe40000011608 */
[----:B------:R-:W-:Y:S01]  /*18f80*/  SHF.R.U32.HI R28, RZ, 0x6, R8 ;  /* 0x00000006ff1c7819 */ /* 0x000fe20000011608 */
[----:B------:R-:W-:Y:S01]  /*18f90*/  IMAD.SHL.U32 R20, R25, 0x4, RZ ;  /* 0x0000000419147824 */ /* 0x000fe200078e00ff */
[----:B------:R-:W-:-:S02]  /*18fa0*/  SHF.R.U32.HI R5, RZ, 0x6, R12 ;  /* 0x00000006ff057819 */ /* 0x000fc4000001160c */
[----:B------:R-:W-:Y:S02]  /*18fb0*/  SHF.L.U32 R8, R12, 0x2, RZ ;  /* 0x000000020c087819 */ /* 0x000fe400000006ff */
[--C-:B------:R-:W-:Y:S02]  /*18fc0*/  SHF.R.U32.HI R10, RZ, 0x16, R12.reuse ;  /* 0x00000016ff0a7819 */ /* 0x100fe4000001160c */
[----:B------:R-:W-:Y:S02]  /*18fd0*/  SHF.R.U32.HI R11, RZ, 0xe, R12 ;  /* 0x0000000eff0b7819 */ /* 0x000fe4000001160c */
[--C-:B------:R-:W-:Y:S02]  /*18fe0*/  SHF.R.U32.HI R12, RZ, 0xe, R25.reuse ;  /* 0x0000000eff0c7819 */ /* 0x100fe40000011619 */
[--C-:B------:R-:W-:Y:S02]  /*18ff0*/  SHF.R.U32.HI R13, RZ, 0x6, R25.reuse ;  /* 0x00000006ff0d7819 */ /* 0x100fe40000011619 */
[----:B------:R-:W-:-:S02]  /*19000*/  SHF.R.U32.HI R22, RZ, 0x16, R25 ;  /* 0x00000016ff167819 */ /* 0x000fc40000011619 */
[--C-:B------:R-:W-:Y:S02]  /*19010*/  SHF.R.U32.HI R24, RZ, 0x6, R33.reuse ;  /* 0x00000006ff187819 */ /* 0x100fe40000011621 */
[----:B------:R-:W-:Y:S02]  /*19020*/  SHF.L.U32 R25, R33, 0x2, RZ ;  /* 0x0000000221197819 */ /* 0x000fe400000006ff */
[----:B------:R-:W-:Y:S02]  /*19030*/  SHF.R.U32.HI R23, RZ, 0xe, R33 ;  /* 0x0000000eff177819 */ /* 0x000fe40000011621 */
[----:B------:R-:W-:Y:S02]  /*19040*/  LOP3.LUT R0, R27, 0x3fc, RZ, 0xc0, !PT ;  /* 0x000003fc1b007812 */ /* 0x000fe400078ec0ff */
[----:B------:R-:W-:Y:S02]  /*19050*/  LOP3.LUT R2, R4, 0x3fc, RZ, 0xc0, !PT ;  /* 0x000003fc04027812 */ /* 0x000fe400078ec0ff */
[----:B------:R-:W-:-:S02]  /*19060*/  LOP3.LUT R24, R24, 0x3fc, RZ, 0xc0, !PT ;  /* 0x000003fc18187812 */ /* 0x000fc400078ec0ff */
[----:B------:R-:W-:Y:S01]  /*19070*/  SHF.R.U32.HI R26, RZ, 0x16, R33 ;  /* 0x00000016ff1a7819 */ /* 0x000fe20000011621 */
        /* <DEDUP_REMOVED lines=19> */
[----:B------:R-:W-:-:S03]  /*191b0*/  LOP3.LUT R22, R22, 0x3fc, RZ, 0xc0, !PT ;  /* 0x000003fc16167812 */ /* 0x000fc600078ec0ff */
[----:B------:R-:W1:Y:S04]  /*191c0*/  LDS R12, [R12+UR8] ;  /* 0x000000080c0c7984 */ /* 0x000e680008000800 */
[----:B------:R-:W4:Y:S04]  /*191d0*/  LDS R25, [R25+UR5] ;  /* 0x0000000519197984 */ /* 0x000f280008000800 */
[----:B------:R-:W-:Y:S04]  /*191e0*/  LDS R8, [R8+UR5] ;  /* 0x0000000508087984 */ /* 0x000fe80008000800 */
[----:B------:R-:W-:Y:S04]  /*191f0*/  LDS R13, [R13+UR7] ;  /* 0x000000070d0d7984 */ /* 0x000fe80008000800 */
[----:B------:R-:W2:Y:S04]  /*19200*/  LDS R23, [R23+UR8] ;  /* 0x0000000817177984 */ /* 0x000ea80008000800 */
[----:B------:R-:W3:Y:S04]  /*19210*/  LDS R10, [R10+UR9] ;  /* 0x000000090a0a7984 */ /* 0x000ee80008000800 */
[----:B------:R-:W3:Y:S04]  /*19220*/  LDS R26, [R26+UR9] ;  /* 0x000000091a1a7984 */ /* 0x000ee80008000800 */
[----:B------:R-:W3:Y:S04]  /*19230*/  LDS R5, [R22+UR9] ;  /* 0x0000000916057984 */ /* 0x000ee80008000800 */
[----:B------:R-:W3:Y:S01]  /*19240*/  LDS R2, [R2+UR9] ;  /* 0x0000000902027984 */ /* 0x000ee20008000800 */
[----:B0-----:R-:W-:Y:S01]  /*19250*/  LOP3.LUT R0, R0, R24, R27, 0x96, !PT ;  /* 0x0000001800007212 */ /* 0x001fe200078e961b */
[----:B------:R-:W-:Y:S01]  /*19260*/  ULEA UR4, UR6, UR4, 0x18 ;  /* 0x0000000406047291 */ /* 0x000fe2000f8ec0ff */
[----:B-1----:R-:W-:-:S02]  /*19270*/  LOP3.LUT R21, R12, R28, R21, 0x96, !PT ;  /* 0x0000001c0c157212 */ /* 0x002fc400078e9615 */
[----:B----4-:R-:W-:Y:S02]  /*19280*/  LOP3.LUT R4, R11, R4, R25, 0x96, !PT ;  /* 0x000000040b047212 */ /* 0x010fe400078e9619 */
[----:B--2---:R-:W-:Y:S02]  /*19290*/  LOP3.LUT R8, R23, R13, R8, 0x96, !PT ;  /* 0x0000000d17087212 */ /* 0x004fe400078e9608 */
[----:B---3--:R-:W-:Y:S02]  /*192a0*/  LOP3.LUT R9, R9, R0, R10, 0x96, !PT ;  /* 0x0000000009097212 */ /* 0x008fe400078e960a */
[----:B------:R-:W-:Y:S02]  /*192b0*/  LOP3.LUT R7, R7, R21, R26, 0x96, !PT ;  /* 0x0000001507077212 */ /* 0x000fe400078e961a */
[----:B------:R-:W-:Y:S02]  /*192c0*/  LOP3.LUT R5, R6, R4, R5, 0x96, !PT ;  /* 0x0000000406057212 */ /* 0x000fe400078e9605 */
[----:B------:R-:W-:-:S02]  /*192d0*/  SHF.R.U32.HI R12, RZ, 0x10, R9 ;  /* 0x00000010ff0c7819 */ /* 0x000fc40000011609 */
[----:B------:R-:W-:Y:S02]  /*192e0*/  LOP3.LUT R3, R3, R8, R2, 0x96, !PT ;  /* 0x0000000803037212 */ /* 0x000fe400078e9602 */
[--C-:B------:R-:W-:Y:S02]  /*192f0*/  SHF.R.U32.HI R8, RZ, 0x8, R7.reuse ;  /* 0x00000008ff087819 */ /* 0x100fe40000011607 */
[----:B------:R-:W-:Y:S02]  /*19300*/  SHF.R.U32.HI R10, RZ, 0x10, R7 ;  /* 0x00000010ff0a7819 */ /* 0x000fe40000011607 */
[----:B------:R-:W-:Y:S02]  /*19310*/  SHF.R.U32.HI R24, RZ, 0x10, R5 ;  /* 0x00000010ff187819 */ /* 0x000fe40000011605 */
[C---:B------:R-:W-:Y:S02]  /*19320*/  LOP3.LUT R2, R7.reuse, 0xff, RZ, 0xc0, !PT ;  /* 0x000000ff07027812 */ /* 0x040fe400078ec0ff */
[----:B------:R-:W-:-:S02]  /*19330*/  LEA.HI R13, R7, UR4, RZ, 0x8 ;  /* 0x00000004070d7c11 */ /* 0x000fc4000f8f40ff */
[C---:B------:R-:W-:Y:S02]  /*19340*/  LOP3.LUT R0, R3.reuse, 0xff, RZ, 0xc0, !PT ;  /* 0x000000ff03007812 */ /* 0x040fe400078ec0ff */
[--C-:B------:R-:W-:Y:S01]  /*19350*/  SHF.R.U32.HI R7, RZ, 0x10, R3.reuse ;  /* 0x00000010ff077819 */ /* 0x100fe20000011603 */
[----:B------:R-:W-:Y:S01]  /*19360*/  LDS.U8 R2, [R2+UR4] ;  /* 0x0000000402027984 */ /* 0x000fe20008000000 */
[----:B------:R-:W-:Y:S02]  /*19370*/  SHF.R.U32.HI R6, RZ, 0x8, R3 ;  /* 0x00000008ff067819 */ /* 0x000fe40000011603 */
[----:B------:R-:W-:Y:S01]  /*19380*/  LEA.HI R21, R3, UR4, RZ, 0x8 ;  /* 0x0000000403157c11 */ /* 0x000fe2000f8f40ff */
[----:B------:R-:W-:Y:S01]  /*19390*/  LDS.U8 R0, [R0+UR4] ;  /* 0x0000000400007984 */ /* 0x000fe20008000000 */
[----:B------:R-:W-:Y:S02]  /*193a0*/  SHF.R.U32.HI R11, RZ, 0x8, R9 ;  /* 0x00000008ff0b7819 */ /* 0x000fe40000011609 */
[----:B------:R-:W-:-:S02]  /*193b0*/  LOP3.LUT R3, R9, 0xff, RZ, 0xc0, !PT ;  /* 0x000000ff09037812 */ /* 0x000fc400078ec0ff */
[----:B------:R-:W-:Y:S02]  /*193c0*/  LEA.HI R4, R9, UR4, RZ, 0x8 ;  /* 0x0000000409047c11 */ /* 0x000fe4000f8f40ff */
[----:B------:R-:W-:Y:S02]  /*193d0*/  SHF.R.U32.HI R23, RZ, 0x8, R5 ;  /* 0x00000008ff177819 */ /* 0x000fe40000011605 */
[----:B------:R-:W-:Y:S01]  /*193e0*/  LOP3.LUT R12, R12, 0xff, RZ, 0xc0, !PT ;  /* 0x000000ff0c0c7812 */ /* 0x000fe200078ec0ff */
[----:B------:R-:W-:Y:S01]  /*193f0*/  LDS.U8 R3, [R3+UR4] ;  /* 0x0000000403037984 */ /* 0x000fe20008000000 */
[C---:B------:R-:W-:Y:S02]  /*19400*/  LOP3.LUT R9, R5.reuse, 0xff, RZ, 0xc0, !PT ;  /* 0x000000ff05097812 */ /* 0x040fe400078ec0ff */
[----:B------:R-:W-:Y:S01]  /*19410*/  LEA.HI R25, R5, UR4, RZ, 0x8 ;  /* 0x0000000405197c11 */ /* 0x000fe2000f8f40ff */
[----:B------:R-:W-:Y:S01]  /*19420*/  LDS.U8 R4, [R4] ;  /* 0x0000000004047984 */ /* 0x000fe20000000000 */
        /* <DEDUP_REMOVED lines=8> */
[----:B------:R-:W-:Y:S01]  /*194b0*/  LDS.U8 R6, [R21] ;  /* 0x0000000015067984 */ /* 0x000fe20000000000 */
[----:B------:R-:W-:-:S03]  /*194c0*/  LOP3.LUT R22, R11, 0xff, RZ, 0xc0, !PT ;  /* 0x000000ff0b167812 */ /* 0x000fc600078ec0ff */
[----:B------:R-:W0:Y:S04]  /*194d0*/  LDS.U8 R11, [R25] ;  /* 0x00000000190b7984 */ /* 0x000e280000000000 */
[----:B------:R-:W1:Y:S04]  /*194e0*/  LDS.U8 R13, [R10+UR4] ;  /* 0x000000040a0d7984 */ /* 0x000e680008000000 */
[----:B------:R-:W-:Y:S04]  /*194f0*/  LDS.U8 R9, [R9+UR4] ;  /* 0x0000000409097984 */ /* 0x000fe80008000000 */
[----:B------:R-:W2:Y:S04]  /*19500*/  LDS.U8 R24, [R24+UR4] ;  /* 0x0000000418187984 */ /* 0x000ea80008000000 */
[----:B------:R-:W3:Y:S04]  /*19510*/  LDS.U8 R8, [R8+UR4] ;  /* 0x0000000408087984 */ /* 0x000ee80008000000 */
[----:B------:R-:W4:Y:S04]  /*19520*/  LDS.U8 R20, [R20+UR4] ;  /* 0x0000000414147984 */ /* 0x000f280008000000 */
[----:B------:R-:W4:Y:S04]  /*19530*/  LDS.U8 R23, [R23+UR4] ;  /* 0x0000000417177984 */ /* 0x000f280008000000 */
[----:B------:R-:W4:Y:S04]  /*19540*/  LDS.U8 R22, [R22+UR4] ;  /* 0x0000000416167984 */ /* 0x000f280008000000 */
[----:B------:R-:W4:Y:S01]  /*19550*/  LDS.U8 R7, [R7+UR4] ;  /* 0x0000000407077984 */ /* 0x000f220008000000 */
[----:B------:R-:W-:-:S06]  /*19560*/  UIADD3 UR4, UP0, UPT, UR38, -0x1, URZ ;  /* 0xffffffff26047890 */ /* 0x000fcc000ff1e0ff */
[----:B------:R-:W-:Y:S01]  /*19570*/  ISETP.NE.U32.AND P0, PT, R17, UR4, PT ;  /* 0x0000000411007c0c */ /* 0x000fe2000bf05070 */
[----:B0-----:R-:W-:Y:S02]  /*19580*/  IMAD R11, R11, 0x100, R12 ;  /* 0x000001000b0b7824 */ /* 0x001fe400078e020c */
[----:B-1----:R-:W-:Y:S01]  /*19590*/  IMAD R6, R6, 0x100, R13 ;  /* 0x0000010006067824 */ /* 0x002fe200078e020d */
[----:B--2---:R-:W-:Y:S02]  /*195a0*/  LEA R17, R5, R24, 0x8 ;  /* 0x0000001805117211 */ /* 0x004fe400078e40ff */
[----:B---3--:R-:W-:Y:S01]  /*195b0*/  LEA R8, R8, R9, 0x8 ;  /* 0x0000000908087211 */ /* 0x008fe200078e40ff */
[----:B----4-:R-:W-:Y:S02]  /*195c0*/  IMAD R5, R11, 0x100, R20 ;  /* 0x000001000b057824 */ /* 0x010fe400078e0214 */
        /* <DEDUP_REMOVED lines=11> */
[----:B------:R-:W-:Y:S01]  /*19680*/  UIADD3.X UR5, UPT, UPT, UR39, -0x1, URZ, UP0, !UPT ;  /* 0xffffffff27057890 */ /* 0x000fe200087fe4ff */
[----:B------:R0:W-:Y:S04]  /*19690*/  STG.E desc[UR36][R38.64], R5 ;  /* 0x0000000526007986 */ /* 0x0001e8000c101924 */
[----:B------:R0:W-:Y:S04]  /*196a0*/  STG.E desc[UR36][R38.64+0x4], R15 ;  /* 0x0000040f26007986 */ /* 0x0001e8000c101924 */
[----:B------:R0:W-:Y:S04]  /*196b0*/  STG.E desc[UR36][R38.64+0x8], R7 ;  /* 0x0000080726007986 */ /* 0x0001e8000c101924 */
[----:B------:R0:W-:Y:S01]  /*196c0*/  STG.E desc[UR36][R38.64+0xc], R19 ;  /* 0x00000c1326007986 */ /* 0x0001e2000c101924 */
[----:B------:R-:W-:-:S13]  /*196d0*/  ISETP.NE.AND.EX P0, PT, R16, UR5, PT, P0 ;  /* 0x0000000510007c0c */ /* 0x000fda000bf05300 */
[----:B0-----:R-:W-:Y:S05]  /*196e0*/  @P0 BRA `(.L_x_37) ;  /* 0x0000000000380947 */ /* 0x001fea0003800000 */
[----:B------:R-:W0:Y:S02]  /*196f0*/  LDC.64 R2, c[0x0][0x390] ;  /* 0x0000e400ff027b82 */ /* 0x000e240000000a00 */
        /* <DEDUP_REMOVED lines=9> */
[----:B------:R-:W2:Y:S02]  /*19790*/  LDG.E R0, desc[UR36][R2.64+0xc] ;  /* 0x00000c2402007981 */ /* 0x000ea4000c1e1900 */
[----:B--2---:R-:W-:-:S05]  /*197a0*/  LOP3.LUT R19, R0, R19, RZ, 0x3c, !PT ;  /* 0x0000001300137212 */ /* 0x004fca00078e3cff */
[----:B------:R-:W-:Y:S01]  /*197b0*/  STG.E desc[UR36][R38.64+0xc], R19 ;  /* 0x00000c1326007986 */ /* 0x000fe2000c101924 */
[----:B------:R-:W-:Y:S05]  /*197c0*/  EXIT ;  /* 0x000000000000794d */ /* 0x000fea0003800000 */
.L_x_37:
        /* <DEDUP_REMOVED lines=13> */
.L_x_38:
        /* <DEDUP_REMOVED lines=14> */
.L_x_46:


//--------------------- .text._Z7EncryptP8aesBlockyPj --------------------------
	.section	.text._Z7EncryptP8aesBlockyPj,"ax",@progbits
	.align	128
        .global         _Z7EncryptP8aesBlockyPj
        .type           _Z7EncryptP8aesBlockyPj,@function
        .size           _Z7EncryptP8aesBlockyPj,(.L_x_47 - _Z7EncryptP8aesBlockyPj)
        .other          _Z7EncryptP8aesBlockyPj,@"STO_CUDA_ENTRY STV_DEFAULT"
_Z7EncryptP8aesBlockyPj:
.text._Z7EncryptP8aesBlockyPj:
[----:B------:R-:W0:Y:S01]  /*0000*/  LDC R1, c[0x0][0x37c] ;  /* 0x0000df00ff017b82 */ /* 0x000e220000000800 */
[----:B------:R-:W1:Y:S01]  /*0010*/  S2R R32, SR_CTAID.X ;  /* 0x0000000000207919 */ /* 0x000e620000002500 */
[----:B------:R-:W2:Y:S01]  /*0020*/  LDCU.64 UR4, c[0x0][0x388] ;  /* 0x00007100ff0477ac */ /* 0x000ea20008000a00 */
[----:B0-----:R-:W-:Y:S01]  /*0030*/  VIADD R1, R1, 0xffffef00 ;  /* 0xffffef0001017836 */ /* 0x001fe20000000000 */
[----:B------:R-:W1:Y:S01]  /*0040*/  S2R R3, SR_TID.X ;  /* 0x0000000000037919 */ /* 0x000e620000002100 */
[----:B------:R-:W1:Y:S01]  /*0050*/  LDCU UR6, c[0x0][0x360] ;  /* 0x00006c00ff0677ac */ /* 0x000e620008000800 */
[----:B--2---:R-:W-:Y:S02]  /*0060*/  USHF.R.U64 UR4, UR4, 0x4, UR5 ;  /* 0x0000000404047899 */ /* 0x004fe40008001205 */
[----:B------:R-:W-:-:S06]  /*0070*/  USHF.R.U32.HI UR5, URZ, 0x4, UR5 ;  /* 0x00000004ff057899 */ /* 0x000fcc0008011605 */
[----:B------:R-:W-:Y:S02]  /*0080*/  IMAD.U32 R5, RZ, RZ, UR5 ;  /* 0x00000005ff057e24 */ /* 0x000fe4000f8e00ff */
[----:B-1----:R-:W-:-:S05]  /*0090*/  IMAD R32, R32, UR6, R3 ;  /* 0x0000000620207c24 */ /* 0x002fca000f8e0203 */
[----:B------:R-:W-:Y:S02]  /*00a0*/  ISETP.LT.U32.AND P0, PT, R32, UR4, PT ;  /* 0x0000000420007c0c */ /* 0x000fe4000bf01070 */
[----:B------:R-:W-:-:S04]  /*00b0*/  SHF.R.S32.HI R0, RZ, 0x1f, R32 ;  /* 0x0000001fff007819 */ /* 0x000fc80000011420 */
[----:B------:R-:W-:-:S13]  /*00c0*/  ISETP.GT.U32.AND.EX P0, PT, R5, R0, PT, P0 ;  /* 0x000000000500720c */ /* 0x000fda0003f04100 */
[----:B------:R-:W-:Y:S05]  /*00d0*/  @!P0 EXIT ;  /* 0x000000000000894d */ /* 0x000fea0003800000 */
[----:B------:R-:W-:Y:S01]  /*00e0*/  ISETP.NE.AND P1, PT, R3, RZ, PT ;  /* 0x000000ff0300720c */ /* 0x000fe20003f25270 */
[----:B------:R-:W-:Y:S01]  /*00f0*/  BSSY.RECONVERGENT B0, `(.L_x_39) ;  /* 0x00005af000007945 */ /* 0x000fe20003800200 */
[----:B------:R-:W-:Y:S02]  /*0100*/  ISETP.NE.AND P0, PT, R32, RZ, PT ;  /* 0x000000ff2000720c */ /* 0x000fe40003f05270 */
[----:B------:R-:W-:-:S11]  /*0110*/  MOV R0, R1 ;  /* 0x0000000100007202 */ /* 0x000fd60000000f00 */
[----:B------:R-:W-:Y:S05]  /*0120*/  @P0 BRA P1, `(.L_x_40) ;  /* 0x0000005800ac0947 */ /* 0x000fea0000800000 */
[----:B------:R-:W-:Y:S02]  /*0130*/  HFMA2 R23, -RZ, RZ, 0.00126743316650390625, -142.125 ;  /* 0x1531d871ff177431 */ /* 0x000fe400000001ff */
[----:B------:R-:W-:Y:S01]  /*0140*/  IMAD.MOV.U32 R16, RZ, RZ, 0x7dc982ca ;  /* 0x7dc982caff107424 */ /* 0x000fe200078e00ff */
[----:B------:R-:W-:Y:S01]  /*0150*/  MOV R17, 0xf04759fa ;  /* 0xf04759fa00117802 */ /* 0x000fe20000000f00 */
[----:B------:R-:W-:Y:S01]  /*0160*/  IMAD.MOV.U32 R18, RZ, RZ, -0x505d2b53 ;  /* 0xafa2d4adff127424 */ /* 0x000fe200078e00ff */
[----:B------:R-:W-:Y:S01]  /*0170*/  MOV R20, 0x2693fdb7 ;  /* 0x2693fdb700147802 */ /* 0x000fe20000000f00 */
[----:B------:R-:W-:Y:S02]  /*0180*/  IMAD.MOV.U32 R19, RZ, RZ, -0x3f8d5b64 ;  /* 0xc072a49cff137424 */ /* 0x000fe400078e00ff */
[----:B------:R-:W-:Y:S02]  /*0190*/  HFMA2 R14, -RZ, RZ, 0.057830810546875, 1.811981201171875e-05 ;  /* 0x2b670130ff0e7431 */ /* 0x000fe400000001ff */
[----:B------:R-:W-:-:S02]  /*01a0*/  IMAD.MOV.U32 R21, RZ, RZ, -0x3308c0ca ;  /* 0xccf73f36ff157424 */ /* 0x000fc400078e00ff */
[----:B------:R-:W-:Y:S02]  /*01b0*/  HFMA2 R11, -RZ, RZ, -29.375, 17.15625 ;  /* 0xcf584c4aff0b7431 */ /* 0x000fe400000001ff */
[----:B------:R-:W-:Y:S01]  /*01c0*/  IMAD.MOV.U32 R22, RZ, RZ, -0xe1a5acc ;  /* 0xf1e5a534ff167424 */ /* 0x000fe200078e00ff */
[----:B------:R0:W-:Y:S01]  /*01d0*/  STL.128 [R0+0x10], R16 ;  /* 0x0000101000007387 */ /* 0x0001e20000100c00 */
[----:B------:R-:W-:Y:S01]  /*01e0*/  IMAD.MOV.U32 R12, RZ, RZ, 0x7b777c63 ;  /* 0x7b777c63ff0c7424 */ /* 0x000fe200078e00ff */
[----:B------:R-:W-:Y:S01]  /*01f0*/  MOV R8, 0xed00d153 ;  /* 0xed00d15300087802 */ /* 0x000fe20000000f00 */
[----:B------:R-:W-:Y:S01]  /*0200*/  IMAD.MOV.U32 R13, RZ, RZ, -0x3a90940e ;  /* 0xc56f6bf2ff0d7424 */ /* 0x000fe200078e00ff */
[----:B------:R1:W-:Y:S01]  /*0210*/  STL.128 [R0+0x20], R20 ;  /* 0x0000201400007387 */ /* 0x0003e20000100c00 */
[----:B------:R-:W-:Y:S02]  /*0220*/  IMAD.MOV.U32 R15, RZ, RZ, 0x76abd7fe ;  /* 0x76abd7feff0f7424 */ /* 0x000fe400078e00ff */
[----:B------:R-:W-:-:S02]  /*0230*/  HFMA2 R5, -RZ, RZ, -0.0084991455078125, 6252 ;  /* 0xa05a6e1bff057431 */ /* 0x000fc400000001ff */
[----:B------:R-:W-:Y:S01]  /*0240*/  IMAD.MOV.U32 R9, RZ, RZ, 0x5bb1fc20 ;  /* 0x5bb1fc20ff097424 */ /* 0x000fe200078e00ff */
[----:B------:R-:W-:Y:S01]  /*0250*/  MOV R26, 0xe2801207 ;  /* 0xe2801207001a7802 */ /* 0x000fe20000000f00 */
[----:B------:R-:W-:Y:S01]  /*0260*/  IMAD.MOV.U32 R10, RZ, RZ, 0x39becb6a ;  /* 0x39becb6aff0a7424 */ /* 0x000fe200078e00ff */
[----:B------:R2:W-:Y:S01]  /*0270*/  STL.128 [R0], R12 ;  /* 0x0000000c00007387 */ /* 0x0005e20000100c00 */
[----:B------:R-:W-:Y:S01]  /*0280*/  IMAD.MOV.U32 R4, RZ, RZ, 0x1a2c8309 ;  /* 0x1a2c8309ff047424 */ /* 0x000fe200078e00ff */
[----:B------:R-:W3:Y:S01]  /*0290*/  S2UR UR9, SR_CgaCtaId ;  /* 0x00000000000979c3 */ /* 0x000ee20000008800 */
[----:B------:R-:W-:Y:S01]  /*02a0*/  IMAD.MOV.U32 R6, RZ, RZ, -0x4c29c4ae ;  /* 0xb3d63b52ff067424 */ /* 0x000fe200078e00ff */
[----:B------:R4:W-:Y:S01]  /*02b0*/  STL.128 [R0+0x50], R8 ;  /* 0x0000500800007387 */ /* 0x0009e20000100c00 */
[----:B------:R-:W-:Y:S02]  /*02c0*/  IMAD.MOV.U32 R7, RZ, RZ, -0x7bd01cd7 ;  /* 0x842fe329ff077424 */ /* 0x000fe400078e00ff */
[----:B0-----:R-:W-:-:S02]  /*02d0*/  HFMA2 R17, -RZ, RZ, -21376, -0.00543975830078125 ;  /* 0xf5389d92ff117431 */ /* 0x001fc400000001ff */
[----:B------:R-:W-:Y:S02]  /*02e0*/  IMAD.MOV.U32 R16, RZ, RZ, -0x70bf5caf ;  /* 0x8f40a351ff107424 */ /* 0x000fe400078e00ff */
[----:B------:R-:W-:Y:S02]  /*02f0*/  HFMA2 R30, -RZ, RZ, 206.875, 0.08087158203125 ;  /* 0x5a772d2dff1e7431 */ /* 0x000fe400000001ff */
[----:B------:R-:W-:Y:S02]  /*0300*/  IMAD.MOV.U32 R18, RZ, RZ, 0x21dab6bc ;  /* 0x21dab6bcff127424 */ /* 0x000fe400078e00ff */
[----:B-1----:R-:W-:Y:S02]  /*0310*/  HFMA2 R23, -RZ, RZ, 14536, 345 ;  /* 0x73195d64ff177431 */ /* 0x002fe400000001ff */
[----:B------:R-:W-:Y:S01]  /*0320*/  IMAD.MOV.U32 R19, RZ, RZ, -0x2d0c00f0 ;  /* 0xd2f3ff10ff137424 */ /* 0x000fe200078e00ff */
[----:B------:R-:W-:Y:S01]  /*0330*/  MOV R20, 0xec130ccd ;  /* 0xec130ccd00147802 */ /* 0x000fe20000000f00 */
[----:B------:R-:W-:Y:S01]  /*0340*/  IMAD.MOV.U32 R21, RZ, RZ, 0x1744975f ;  /* 0x1744975fff157424 */ /* 0x000fe200078e00ff */
[----:B------:R0:W-:Y:S01]  /*0350*/  STL.128 [R0+0x40], R4 ;  /* 0x0000400400007387 */ /* 0x0001e20000100c00 */
[----:B------:R-:W-:Y:S01]  /*0360*/  IMAD.MOV.U32 R22, RZ, RZ, 0x3d7ea7c4 ;  /* 0x3d7ea7c4ff167424 */ /* 0x000fe200078e00ff */
[----:B--2---:R-:W-:Y:S01]  /*0370*/  MOV R14, 0x7f02f945 ;  /* 0x7f02f945000e7802 */ /* 0x004fe20000000f00 */
[----:B------:R-:W-:Y:S01]  /*0380*/  IMAD.MOV.U32 R12, RZ, RZ, -0x4551030 ;  /* 0xfbaaefd0ff0c7424 */ /* 0x000fe200078e00ff */
[----:B------:R1:W-:Y:S01]  /*0390*/  STL.128 [R0+0x70], R16 ;  /* 0x0000701000007387 */ /* 0x0003e20000100c00 */
[----:B------:R-:W-:-:S02]  /*03a0*/  IMAD.MOV.U32 R13, RZ, RZ, -0x7accb2bd ;  /* 0x85334d43ff0d7424 */ /* 0x000fc400078e00ff */
[----:B----4-:R-:W-:Y:S02]  /*03b0*/  HFMA2 R9, -RZ, RZ, 265, 9.5903873443603515625e-05 ;  /* 0x5c240649ff097431 */ /* 0x010fe400000001ff */
[----:B------:R-:W-:Y:S01]  /*03c0*/  IMAD.MOV.U32 R15, RZ, RZ, -0x5760c3b0 ;  /* 0xa89f3c50ff0f7424 */ /* 0x000fe200078e00ff */
[----:B------:R2:W-:Y:S01]  /*03d0*/  STL.128 [R0+0x80], R20 ;  /* 0x0000801400007387 */ /* 0x0005e20000100c00 */
[----:B------:R-:W-:Y:S01]  /*03e0*/  IMAD.MOV.U32 R8, RZ, RZ, 0xa3a32e0 ;  /* 0x0a3a32e0ff087424 */ /* 0x000fe200078e00ff */
[----:B------:R-:W-:Y:S01]  /*03f0*/  UMOV UR4, 0x400 ;  /* 0x0000040000047882 */ /* 0x000fe20000000000 */
[----:B------:R-:W-:Y:S01]  /*0400*/  IMAD.MOV.U32 R10, RZ, RZ, 0x62acd3c2 ;  /* 0x62acd3c2ff0a7424 */ /* 0x000fe200078e00ff */
[----:B------:R4:W-:Y:S01]  /*0410*/  STL.128 [R0+0x60], R12 ;  /* 0x0000600c00007387 */ /* 0x0009e20000100c00 */
[----:B------:R-:W-:Y:S01]  /*0420*/  IMAD.MOV.U32 R11, RZ, RZ, 0x79e49591 ;  /* 0x79e49591ff0b7424 */ /* 0x000fe200078e00ff */
[----:B---3--:R-:W-:Y:S01]  /*0430*/  ULEA UR5, UR9, UR4, 0x18 ;  /* 0x0000000409057291 */ /* 0x008fe2000f8ec0ff */
[----:B------:R-:W-:Y:S01]  /*0440*/  IMAD.MOV.U32 R24, RZ, RZ, -0x3cdc38fc ;  /* 0xc323c704ff187424 */ /* 0x000fe200078e00ff */
[----:B0-----:R-:W-:Y:S01]  /*0450*/  MOV R6, 0x14b8ee46 ;  /* 0x14b8ee4600067802 */ /* 0x001fe20000000f00 */
[----:B------:R-:W-:Y:S01]  /*0460*/  IMAD.MOV.U32 R4, RZ, RZ, -0x23b07ea0 ;  /* 0xdc4f8160ff047424 */ /* 0x000fe200078e00ff */
[----:B------:R0:W-:Y:S01]  /*0470*/  STL.128 [R0+0xa0], R8 ;  /* 0x0000a00800007387 */ /* 0x0001e20000100c00 */
[----:B------:R-:W-:Y:S01]  /*0480*/  IMAD.MOV.U32 R5, RZ, RZ, -0x776fd5de ;  /* 0x88902a22ff057424 */ /* 0x000fe200078e00ff */
[----:B-1----:R-:W-:Y:S01]  /*0490*/  MOV R18, 0x1f74dde8 ;  /* 0x1f74dde800127802 */ /* 0x002fe20000000f00 */
[----:B------:R-:W-:Y:S01]  /*04a0*/  IMAD.MOV.U32 R16, RZ, RZ, 0x2e2578ba ;  /* 0x2e2578baff107424 */ /* 0x000fe200078e00ff */
[----:B------:R-:W-:Y:S01]  /*04b0*/  UIADD3 UR6, UPT, UPT, UR4, 0x100, URZ ;  /* 0x0000010004067890 */ /* 0x000fe2000fffe0ff */
[----:B------:R-:W-:-:S02]  /*04c0*/  IMAD.MOV.U32 R17, RZ, RZ, -0x394b59e4 ;  /* 0xc6b4a61cff117424 */ /* 0x000fc400078e00ff */
[----:B--2---:R-:W-:Y:S02]  /*04d0*/  HFMA2 R21, -RZ, RZ, 0.000424861907958984375, 5.0067901611328125e-05 ;  /* 0x0ef60348ff157431 */ /* 0x004fe400000001ff */
[----:B------:R-:W-:Y:S01]  /*04e0*/  IMAD.MOV.U32 R19, RZ, RZ, -0x757442b5 ;  /* 0x8a8bbd4bff137424 */ /* 0x000fe200078e00ff */
[----:B------:R-:W-:Y:S01]  /*04f0*/  UIADD3 UR7, UPT, UPT, UR4, 0xd00, URZ ;  /* 0x00000d0004077890 */ /* 0x000fe2000fffe0ff */
[----:B------:R-:W-:Y:S02]  /*0500*/  IMAD.MOV.U32 R20, RZ, RZ, 0x66b53e70 ;  /* 0x66b53e70ff147424 */ /* 0x000fe400078e00ff */
[----:B----4-:R-:W-:Y:S02]  /*0510*/  HFMA2 R15, -RZ, RZ, 0.0001428127288818359375, 52384 ;  /* 0x08ae7a65ff0f7431 */ /* 0x010fe400000001ff */
[----:B------:R-:W-:Y:S01]  /*0520*/  IMAD.MOV.U32 R22, RZ, RZ, -0x46a8ca9f ;  /* 0xb9573561ff167424 */ /* 0x000fe200078e00ff */
[----:B------:R-:W-:Y:S01]  /*0530*/  MOV R12, 0x6d37c8e7 ;  /* 0x6d37c8e7000c7802 */ /* 0x000fe20000000f00 */
[----:B------:R-:W-:Y:S01]  /*0540*/  IMAD.MOV.U32 R23, RZ, RZ, -0x61e23e7a ;  /* 0x9e1dc186ff177424 */ /* 0x000fe200078e00ff */
[----:B------:R1:W-:Y:S01]  /*0550*/  STL.128 [R0+0xc0], R16 ;  /* 0x0000c01000007387 */ /* 0x0003e20000100c00 */
[----:B------:R-:W-:-:S02]  /*0560*/  IMAD.MOV.U32 R7, RZ, RZ, -0x24f4a122 ;  /* 0xdb0b5edeff077424 */ /* 0x000fc400078e00ff */
[----:B0-----:R-:W-:Y:S02]  /*0570*/  HFMA2 R8, -RZ, RZ, 0.000362873077392578125, -14328 ;  /* 0x0df2f2ffff087431 */ /* 0x001fe400000001ff */
[----:B------:R-:W-:Y:S01]  /*0580*/  IMAD.MOV.U32 R13, RZ, RZ, -0x56b12a73 ;  /* 0xa94ed58dff0d7424 */ /* 0x000fe200078e00ff */
[----:B------:R0:W-:Y:S01]  /*0590*/  STL.128 [R0+0xd0], R20 ;  /* 0x0000d01400007387 */ /* 0x0001e20000100c00 */
[----:B------:R-:W-:Y:S01]  /*05a0*/  IMAD.MOV.U32 R14, RZ, RZ, -0x150ba994 ;  /* 0xeaf4566cff0e7424 */ /* 0x000fe200078e00ff */
[----:B------:R-:W-:Y:S01]  /*05b0*/  MOV R11, 0x54c5c591 ;  /* 0x54c5c591000b7802 */ /* 0x000fe20000000f00 */
[----:B------:R-:W-:Y:S01]  /*05c0*/  IMAD.MOV.U32 R25, RZ, RZ, -0x65fa69e8 ;  /* 0x9a059618ff197424 */ /* 0x000fe200078e00ff */
[----:B------:R2:W-:Y:S01]  /*05d0*/  STL.128 [R0+0x90], R4 ;  /* 0x0000900400007387 */ /* 0x0005e20000100c00 */
[----:B------:R-:W-:Y:S01]  /*05e0*/  IMAD.MOV.U32 R27, RZ, RZ, 0x75b227eb ;  /* 0x75b227ebff1b7424 */ /* 0x000fe200078e00ff */
[----:B------:R-:W-:Y:S01]  /*05f0*/  UIADD3 UR8, UPT, UPT, UR4, 0x500, URZ ;  /* 0x0000050004087890 */ /* 0x000fe2000fffe0ff */
[----:B------:R-:W-:Y:S01]  /*0600*/  IMAD.MOV.U32 R9, RZ, RZ, -0x4294942a ;  /* 0xbd6b6bd6ff097424 */ /* 0x000fe200078e00ff */
[----:B------:R3:W-:Y:S01]  /*0610*/  STL.128 [R0+0xb0], R12 ;  /* 0x0000b00c00007387 */ /* 0x0007e20000100c00 */
[----:B------:R-:W-:Y:S01]  /*0620*/  IMAD.MOV.U32 R10, RZ, RZ, -0x4e909022 ;  /* 0xb16f6fdeff0a7424 */ /* 0x000fe200078e00ff */
[----:B------:R-:W-:Y:S01]  /*0630*/  UIADD3 UR4, UPT, UPT, UR4, 0x900, URZ ;  /* 0x0000090004047890 */ /* 0x000fe2000fffe0ff */
[----:B------:R-:W-:-:S02]  /*0640*/  IMAD.MOV.U32 R28, RZ, RZ, -0x7d3cbebf ;  /* 0x82c34141ff1c7424 */ /* 0x000fc400078e00ff */
[----:B-1----:R-:W-:Y:S01]  /*0650*/  HFMA2 R19, -RZ, RZ, -458, 92.875 ;  /* 0xdf2855ceff137431 */ /* 0x002fe200000001ff */
[----:B------:R-:W-:Y:S01]  /*0660*/  MOV R16, 0x1198f8e1 ;  /* 0x1198f8e100107802 */ /* 0x000fe20000000f00 */
[----:B------:R-:W-:Y:S01]  /*0670*/  IMAD.MOV.U32 R17, RZ, RZ, -0x6b712697 ;  /* 0x948ed969ff117424 */ /* 0x000fe200078e00ff */
[----:B------:R1:W-:Y:S01]  /*0680*/  STL.128 [R0+0x30], R24 ;  /* 0x0000301800007387 */ /* 0x0003e20000100c00 */
[----:B------:R-:W-:Y:S01]  /*0690*/  IMAD.MOV.U32 R18, RZ, RZ, -0x1678e165 ;  /* 0xe9871e9bff127424 */ /* 0x000fe200078e00ff */
[----:B0-----:R-:W-:Y:S01]  /*06a0*/  MOV R22, 0xf2d9941 ;  /* 0x0f2d994100167802 */ /* 0x001fe20000000f00 */
[----:B------:R-:W-:Y:S01]  /*06b0*/  IMAD.MOV.U32 R20, RZ, RZ, 0xd89a18c ;  /* 0x0d89a18cff147424 */ /* 0x000fe200078e00ff */
[----:B------:R-:W-:Y:S01]  /*06c0*/  ULEA UR6, UR9, UR6, 0x18 ;  /* 0x0000000609067291 */ /* 0x000fe2000f8ec0ff */
[----:B------:R-:W-:Y:S01]  /*06d0*/  IMAD.MOV.U32 R21, RZ, RZ, 0x6842e6bf ;  /* 0x6842e6bfff157424 */ /* 0x000fe200078e00ff */
[----:B--2---:R-:W-:Y:S01]  /*06e0*/  MOV R5, 0x847c7cf8 ;  /* 0x847c7cf800057802 */ /* 0x004fe20000000f00 */
[----:B------:R-:W-:Y:S01]  /*06f0*/  IMAD.MOV.U32 R23, RZ, RZ, 0x16bb54b0 ;  /* 0x16bb54b0ff177424 */ /* 0x000fe200078e00ff */
[----:B------:R0:W-:Y:S01]  /*0700*/  STL.128 [R0+0xe0], R16 ;  /* 0x0000e01000007387 */ /* 0x0001e20000100c00 */
[----:B------:R-:W-:-:S02]  /*0710*/  IMAD.MOV.U32 R4, RZ, RZ, -0x5a9c9c3a ;  /* 0xa56363c6ff047424 */ /* 0x000fc400078e00ff */
[----:B---3--:R-:W-:Y:S02]  /*0720*/  HFMA2 R14, -RZ, RZ, -0.042205810546875, 1998 ;  /* 0xa96767ceff0e7431 */ /* 0x008fe400000001ff */
[----:B------:R-:W-:Y:S01]  /*0730*/  IMAD.MOV.U32 R6, RZ, RZ, -0x66888812 ;  /* 0x997777eeff067424 */ /* 0x000fe200078e00ff */
[----:B------:R2:W-:Y:S01]  /*0740*/  STL.128 [R0+0xf0], R20 ;  /* 0x0000f01400007387 */ /* 0x0005e20000100c00 */
[----:B------:R-:W-:Y:S01]  /*0750*/  IMAD.MOV.U32 R7, RZ, RZ, -0x7284840a ;  /* 0x8d7b7bf6ff077424 */ /* 0x000fe200078e00ff */
[----:B------:R-:W-:Y:S01]  /*0760*/  ULEA UR7, UR9, UR7, 0x18 ;  /* 0x0000000709077291 */ /* 0x000fe2000f8ec0ff */
[----:B------:R-:W-:Y:S01]  /*0770*/  IMAD.MOV.U32 R12, RZ, RZ, 0x50303060 ;  /* 0x50303060ff0c7424 */ /* 0x000fe200078e00ff */
[----:B------:R3:W-:Y:S01]  /*0780*/  STL.128 [R1+0x110], R8 ;  /* 0x0001100801007387 */ /* 0x0007e20000100c00 */
[----:B------:R-:W-:Y:S02]  /*0790*/  IMAD.MOV.U32 R13, RZ, RZ, 0x3010102 ;  /* 0x03010102ff0d7424 */ /* 0x000fe400078e00ff */
[----:B-1----:R-:W-:-:S02]  /*07a0*/  HFMA2 R24, -RZ, RZ, 1498, -1.9365234375 ;  /* 0x65dabfbfff187431 */ /* 0x002fc400000001ff */
[----:B------:R-:W-:Y:S01]  /*07b0*/  IMAD.MOV.U32 R15, RZ, RZ, 0x7d2b2b56 ;  /* 0x7d2b2b56ff0f7424 */ /* 0x000fe200078e00ff */
[----:B------:R1:W-:Y:S01]  /*07c0*/  STL.128 [R1+0x100], R4 ;  /* 0x0001000401007387 */ /* 0x0003e20000100c00 */
[----:B------:R-:W-:Y:S01]  /*07d0*/  IMAD.MOV.U32 R25, RZ, RZ, -0x28ce191a ;  /* 0xd731e6e6ff197424 */ /* 0x000fe200078e00ff */
[----:B------:R-:W-:Y:S01]  /*07e0*/  MOV R27, 0xd0b86868 ;  /* 0xd0b86868001b7802 */ /* 0x000fe20000000f00 */
[----:B------:R-:W-:Y:S01]  /*07f0*/  IMAD.MOV.U32 R26, RZ, RZ, -0x7b39bdbe ;  /* 0x84c64242ff1a7424 */ /* 0x000fe200078e00ff */
[----:B------:R4:W-:Y:S01]  /*0800*/  STL.128 [R1+0x120], R12 ;  /* 0x0001200c01007387 */ /* 0x0009e20000100c00 */
[----:B0-----:R-:W-:Y:S01]  /*0810*/  IMAD.MOV.U32 R16, RZ, RZ, -0x135252bf ;  /* 0xecadad41ff107424 */ /* 0x001fe200078e00ff */
[----:B------:R-:W-:Y:S01]  /*0820*/  MOV R17, 0x67d4d4b3 ;  /* 0x67d4d4b300117802 */ /* 0x000fe20000000f00 */
[----:B------:R-:W-:Y:S02]  /*0830*/  IMAD.MOV.U32 R18, RZ, RZ, -0x25d5da1 ;  /* 0xfda2a25fff127424 */ /* 0x000fe400078e00ff */
[----:B--2---:R-:W-:-:S02]  /*0840*/  HFMA2 R20, -RZ, RZ, -1.90234375, -0.004039764404296875 ;  /* 0xbf9c9c23ff147431 */ /* 0x004fc400000001ff */
[----:B------:R-:W-:Y:S01]  /*0850*/  IMAD.MOV.U32 R19, RZ, RZ, -0x155050bb ;  /* 0xeaafaf45ff137424 */ /* 0x000fe200078e00ff */
[----:B------:R-:W-:Y:S01]  /*0860*/  MOV R23, 0x5bc0c09b ;  /* 0x5bc0c09b00177802 */ /* 0x000fe20000000f00 */
[----:B------:R-:W-:Y:S02]  /*0870*/  IMAD.MOV.U32 R21, RZ, RZ, -0x85b5bad ;  /* 0xf7a4a453ff157424 */ /* 0x000fe400078e00ff */
[----:B---3--:R-:W-:Y:S02]  /*0880*/  HFMA2 R8, -RZ, RZ, 5.7890625, -13.1171875 ;  /* 0x45caca8fff087431 */ /* 0x008fe400000001ff */
[----:B------:R-:W-:Y:S01]  /*0890*/  IMAD.MOV.U32 R9, RZ, RZ, -0x627d7de1 ;  /* 0x9d82821fff097424 */ /* 0x000fe200078e00ff */
[----:B------:R-:W-:Y:S01]  /*08a0*/  MOV R11, 0x877d7dfa ;  /* 0x877d7dfa000b7802 */ /* 0x000fe20000000f00 */
[----:B------:R-:W-:Y:S01]  /*08b0*/  IMAD.MOV.U32 R10, RZ, RZ, 0x40c9c989 ;  /* 0x40c9c989ff0a7424 */ /* 0x000fe200078e00ff */
[----:B-1----:R-:W-:Y:S01]  /*08c0*/  MOV R5, 0x62d7d7b5 ;  /* 0x62d7d7b500057802 */ /* 0x002fe20000000f00 */
[----:B------:R-:W-:Y:S01]  /*08d0*/  IMAD.MOV.U32 R4, RZ, RZ, 0x19fefee7 ;  /* 0x19fefee7ff047424 */ /* 0x000fe200078e00ff */
[----:B------:R0:W-:Y:S01]  /*08e0*/  STL.128 [R1+0x160], R16 ;  /* 0x0001601001007387 */ /* 0x0001e20000100c00 */
[----:B------:R-:W-:-:S02]  /*08f0*/  IMAD.MOV.U32 R6, RZ, RZ, -0x195454b3 ;  /* 0xe6abab4dff067424 */ /* 0x000fc400078e00ff */
[----:B----4-:R-:W-:Y:S02]  /*0900*/  HFMA2 R14, -RZ, RZ, -10.5546875, 7.5546875 ;  /* 0xc947478eff0e7431 */ /* 0x010fe400000001ff */
[----:B------:R-:W-:Y:S01]  /*0910*/  IMAD.MOV.U32 R7, RZ, RZ, -0x65898914 ;  /* 0x9a7676ecff077424 */ /* 0x000fe200078e00ff */
[----:B------:R1:W-:Y:S01]  /*0920*/  STL.128 [R1+0x140], R8 ;  /* 0x0001400801007387 */ /* 0x0003e20000100c00 */
[----:B------:R-:W-:Y:S01]  /*0930*/  IMAD.MOV.U32 R12, RZ, RZ, 0x15fafaef ;  /* 0x15fafaefff0c7424 */ /* 0x000fe200078e00ff */
[----:B------:R-:W-:Y:S01]  /*0940*/  ULEA UR8, UR9, UR8, 0x18 ;  /* 0x0000000809087291 */ /* 0x000fe2000f8ec0ff */
[----:B------:R-:W-:Y:S01]  /*0950*/  IMAD.MOV.U32 R13, RZ, RZ, -0x14a6a64e ;  /* 0xeb5959b2ff0d7424 */ /* 0x000fe200078e00ff */
[----:B------:R2:W-:Y:S01]  /*0960*/  STL.128 [R1+0x130], R4 ;  /* 0x0001300401007387 */ /* 0x0005e20000100c00 */
[----:B------:R-:W-:Y:S01]  /*0970*/  IMAD.MOV.U32 R15, RZ, RZ, 0xbf0f0fb ;  /* 0x0bf0f0fbff0f7424 */ /* 0x000fe200078e00ff */
[----:B------:R-:W-:Y:S01]  /*0980*/  ULEA UR4, UR9, UR4, 0x18 ;  /* 0x0000000409047291 */ /* 0x000fe2000f8ec0ff */
[----:B------:R-:W-:Y:S01]  /*0990*/  IMAD.MOV.U32 R22, RZ, RZ, -0x698d8d1c ;  /* 0x967272e4ff167424 */ /* 0x000fe200078e00ff */
[----:B------:R-:W-:Y:S01]  /*09a0*/  IADD3 R33, PT, PT, R1, 0x110, RZ ;  /* 0x0000011001217810 */ /* 0x000fe20007ffe0ff */
[----:B------:R-:W-:Y:S01]  /*09b0*/  IMAD.MOV.U32 R29, RZ, RZ, 0x29b09999 ;  /* 0x29b09999ff1d7424 */ /* 0x000fe200078e00ff */
[----:B------:R3:W-:Y:S01]  /*09c0*/  STL.128 [R1+0x150], R12 ;  /* 0x0001500c01007387 */ /* 0x0007e20000100c00 */
[----:B------:R-:W-:-:S02]  /*09d0*/  IMAD.MOV.U32 R31, RZ, RZ, 0x1e110f0f ;  /* 0x1e110f0fff1f7424 */ /* 0x000fc400078e00ff */
[----:B0-----:R-:W-:Y:S02]  /*09e0*/  HFMA2 R18, -RZ, RZ, 57.53125, 0.168212890625 ;  /* 0x53313162ff127431 */ /* 0x001fe400000001ff */
[----:B------:R-:W-:Y:S01]  /*09f0*/  IMAD.MOV.U32 R16, RZ, RZ, -0x6c8e8e1e ;  /* 0x937171e2ff107424 */ /* 0x000fe200078e00ff */
[----:B------:R0:W-:Y:S01]  /*0a00*/  STL.128 [R1+0x170], R20 ;  /* 0x0001701401007387 */ /* 0x0001e20000100c00 */
[----:B------:R-:W-:Y:S01]  /*0a10*/  IMAD.MOV.U32 R17, RZ, RZ, 0x73d8d8ab ;  /* 0x73d8d8abff117424 */ /* 0x000fe200078e00ff */
[----:B-1----:R-:W-:Y:S01]  /*0a20*/  MOV R9, 0x413f3f7e ;  /* 0x413f3f7e00097802 */ /* 0x002fe20000000f00 */
[----:B------:R-:W-:Y:S01]  /*0a30*/  IMAD.MOV.U32 R8, RZ, RZ, 0x5a36366c ;  /* 0x5a36366cff087424 */ /* 0x000fe200078e00ff */
[----:B------:R-:W-:Y:S01]  /*0a40*/  IADD3 R36, PT, PT, R1, 0xd10, RZ ;  /* 0x00000d1001247810 */ /* 0x000fe20007ffe0ff */
[----:B------:R-:W-:Y:S02]  /*0a50*/  IMAD.MOV.U32 R10, RZ, RZ, 0x2f7f7f5 ;  /* 0x02f7f7f5ff0a7424 */ /* 0x000fe400078e00ff */
[----:B--2---:R-:W-:-:S02]  /*0a60*/  HFMA2 R6, -RZ, RZ, -0.10272216796875, -0.000883579254150390625 ;  /* 0xae93933dff067431 */ /* 0x004fc400000001ff */
[----:B------:R-:W-:Y:S01]  /*0a70*/  IMAD.MOV.U32 R11, RZ, RZ, 0x4fcccc83 ;  /* 0x4fcccc83ff0b7424 */ /* 0x000fe200078e00ff */
[----:B------:R-:W-:Y:S01]  /*0a80*/  UIADD3 UR5, UPT, UPT, UR5, 0x3, URZ ;  /* 0x0000000305057890 */ /* 0x000fe2000fffe0ff */
[----:B------:R-:W-:Y:S01]  /*0a90*/  IMAD.MOV.U32 R4, RZ, RZ, -0x3d48488b ;  /* 0xc2b7b775ff047424 */ /* 0x000fe200078e00ff */
[----:B------:R-:W-:Y:S01]  /*0aa0*/  UIADD3 UR6, UPT, UPT, UR6, 0x10, URZ ;  /* 0x0000001006067890 */ /* 0x000fe2000fffe0ff */
[----:B------:R-:W-:Y:S02]  /*0ab0*/  IMAD.MOV.U32 R5, RZ, RZ, 0x1cfdfde1 ;  /* 0x1cfdfde1ff057424 */ /* 0x000fe400078e00ff */
[----:B---3--:R-:W-:Y:S02]  /*0ac0*/  HFMA2 R12, -RZ, RZ, 269, 0.275390625 ;  /* 0x5c343468ff0c7431 */ /* 0x008fe400000001ff */
[----:B------:R-:W-:Y:S01]  /*0ad0*/  IMAD.MOV.U32 R7, RZ, RZ, 0x6a26264c ;  /* 0x6a26264cff077424 */ /* 0x000fe200078e00ff */
[----:B------:R-:W-:Y:S01]  /*0ae0*/  MOV R15, 0x8f1f1f9 ;  /* 0x08f1f1f9000f7802 */ /* 0x000fe20000000f00 */
[----:B------:R-:W-:Y:S01]  /*0af0*/  IMAD.MOV.U32 R13, RZ, RZ, -0xb5a5aaf ;  /* 0xf4a5a551ff0d7424 */ /* 0x000fe200078e00ff */
[----:B------:R1:W-:Y:S01]  /*0b00*/  STL.128 [R1+0x190], R8 ;  /* 0x0001900801007387 */ /* 0x0003e20000100c00 */
[----:B------:R-:W-:Y:S01]  /*0b10*/  IMAD.MOV.U32 R14, RZ, RZ, 0x34e5e5d1 ;  /* 0x34e5e5d1ff0e7424 */ /* 0x000fe200078e00ff */
[----:B0-----:R-:W-:Y:S01]  /*0b20*/  MOV R21, 0x52c7c795 ;  /* 0x52c7c79500157802 */ /* 0x001fe20000000f00 */
[----:B------:R-:W-:Y:S01]  /*0b30*/  IMAD.MOV.U32 R19, RZ, RZ, 0x3f15152a ;  /* 0x3f15152aff137424 */ /* 0x000fe200078e00ff */
[----:B------:R0:W-:Y:S01]  /*0b40*/  STL.128 [R1+0x180], R4 ;  /* 0x0001800401007387 */ /* 0x0001e20000100c00 */
[----:B------:R-:W-:Y:S01]  /*0b50*/  IMAD.MOV.U32 R20, RZ, RZ, 0xc040408 ;  /* 0x0c040408ff147424 */ /* 0x000fe200078e00ff */
        /* <DEDUP_REMOVED lines=8> */
[----:B------:R-:W-:Y:S01]  /*0be0*/  UIADD3 UR4, UPT, UPT, UR4, 0x10, URZ ;  /* 0x0000001004047890 */ /* 0x000fe2000fffe0ff */
[----:B-1----:R-:W-:-:S02]  /*0bf0*/  HFMA2 R10, -RZ, RZ, -0.003662109375, -1.609325408935546875e-06 ;  /* 0x9b80801bff0a7431 */ /* 0x002fc400000001ff */
[----:B------:R-:W-:Y:S01]  /*0c00*/  IMAD.MOV.U32 R8, RZ, RZ, 0x907070e ;  /* 0x0907070eff087424 */ /* 0x000fe200078e00ff */
[----:B------:R1:W-:Y:S01]  /*0c10*/  STL.128 [R1+0x1c0], R20 ;  /* 0x0001c01401007387 */ /* 0x0003e20000100c00 */
[----:B------:R-:W-:Y:S02]  /*0c20*/  IMAD.MOV.U32 R9, RZ, RZ, 0x36121224 ;  /* 0x36121224ff097424 */ /* 0x000fe400078e00ff */
[----:B0-----:R-:W-:Y:S02]  /*0c30*/  HFMA2 R4, -RZ, RZ, 0.031982421875, 0.002044677734375 ;  /* 0x28181830ff047431 */ /* 0x001fe400000001ff */
[----:B------:R-:W-:Y:S01]  /*0c40*/  IMAD.MOV.U32 R11, RZ, RZ, 0x3de2e2df ;  /* 0x3de2e2dfff0b7424 */ /* 0x000fe200078e00ff */
[----:B------:R-:W-:Y:S01]  /*0c50*/  MOV R7, 0xb59a9a2f ;  /* 0xb59a9a2f00077802 */ /* 0x000fe20000000f00 */
[----:B------:R-:W-:Y:S01]  /*0c60*/  IMAD.MOV.U32 R5, RZ, RZ, -0x5e6969c9 ;  /* 0xa1969637ff057424 */ /* 0x000fe200078e00ff */
[----:B--2---:R-:W-:Y:S01]  /*0c70*/  MOV R13, 0x6927274e ;  /* 0x6927274e000d7802 */ /* 0x004fe20000000f00 */
[----:B------:R-:W-:Y:S01]  /*0c80*/  IMAD.MOV.U32 R6, RZ, RZ, 0xf05050a ;  /* 0x0f05050aff067424 */ /* 0x000fe200078e00ff */
[----:B------:R0:W-:Y:S01]  /*0c90*/  STL.128 [R1+0x1e0], R8 ;  /* 0x0001e00801007387 */ /* 0x0001e20000100c00 */
[----:B------:R-:W-:-:S02]  /*0ca0*/  IMAD.MOV.U32 R12, RZ, RZ, 0x26ebebcd ;  /* 0x26ebebcdff0c7424 */ /* 0x000fc400078e00ff */
[----:B---3--:R-:W-:Y:S02]  /*0cb0*/  HFMA2 R16, -RZ, RZ, 0.0034351348876953125, 0.0001547336578369140625 ;  /* 0x1b090912ff107431 */ /* 0x008fe400000001ff */
[----:B------:R-:W-:Y:S01]  /*0cc0*/  IMAD.MOV.U32 R14, RZ, RZ, -0x324d4d81 ;  /* 0xcdb2b27fff0e7424 */ /* 0x000fe200078e00ff */
[----:B------:R2:W-:Y:S01]  /*0cd0*/  STL.128 [R1+0x1d0], R4 ;  /* 0x0001d00401007387 */ /* 0x0005e20000100c00 */
[----:B------:R-:W-:Y:S01]  /*0ce0*/  IMAD.MOV.U32 R15, RZ, RZ, -0x608a8a16 ;  /* 0x9f7575eaff0f7424 */ /* 0x000fe200078e00ff */
[----:B------:R-:W-:Y:S01]  /*0cf0*/  MOV R19, 0x2e1a1a34 ;  /* 0x2e1a1a3400137802 */ /* 0x000fe20000000f00 */
[----:B------:R-:W-:Y:S02]  /*0d00*/  IMAD.MOV.U32 R17, RZ, RZ, -0x617c7ce3 ;  /* 0x9e83831dff117424 */ /* 0x000fe400078e00ff */
[----:B-1----:R-:W-:Y:S02]  /*0d10*/  HFMA2 R22, -RZ, RZ, -6504, 214.5 ;  /* 0xee5a5ab4ff167431 */ /* 0x002fe400000001ff */
[----:B------:R-:W-:Y:S01]  /*0d20*/  IMAD.MOV.U32 R18, RZ, RZ, 0x742c2c58 ;  /* 0x742c2c58ff127424 */ /* 0x000fe200078e00ff */
[----:B------:R1:W-:Y:S01]  /*0d30*/  STL.128 [R1+0x1f0], R12 ;  /* 0x0001f00c01007387 */ /* 0x0003e20000100c00 */
[----:B------:R-:W-:Y:S01]  /*0d40*/  IMAD.MOV.U32 R20, RZ, RZ, 0x2d1b1b36 ;  /* 0x2d1b1b36ff147424 */ /* 0x000fe200078e00ff */
[----:B------:R-:W-:Y:S01]  /*0d50*/  UMOV UR9, 0x7 ;  /* 0x0000000700097882 */ /* 0x000fe20000000000 */
[----:B------:R-:W-:Y:S01]  /*0d60*/  IMAD.MOV.U32 R21, RZ, RZ, -0x4d919124 ;  /* 0xb26e6edcff157424 */ /* 0x000fe200078e00ff */
[----:B------:R3:W-:Y:S01]  /*0d70*/  STL.128 [R1+0x200], R16 ;  /* 0x0002001001007387 */ /* 0x0007e20000100c00 */
[----:B------:R-:W-:-:S02]  /*0d80*/  IMAD.MOV.U32 R23, RZ, RZ, -0x45f5fa5 ;  /* 0xfba0a05bff177424 */ /* 0x000fc400078e00ff */
[----:B0-----:R-:W-:Y:S02]  /*0d90*/  HFMA2 R8, -RZ, RZ, 58656, 0.04156494140625 ;  /* 0x7b292952ff087431 */ /* 0x001fe400000001ff */
[----:B------:R-:W-:Y:S01]  /*0da0*/  IMAD.MOV.U32 R9, RZ, RZ, 0x3ee3e3dd ;  /* 0x3ee3e3ddff097424 */ /* 0x000fe200078e00ff */
[----:B------:R-:W-:Y:S01]  /*0db0*/  MOV R11, 0x97848413 ;  /* 0x97848413000b7802 */ /* 0x000fe20000000f00 */
[----:B------:R-:W-:Y:S01]  /*0dc0*/  IMAD.MOV.U32 R10, RZ, RZ, 0x712f2f5e ;  /* 0x712f2f5eff0a7424 */ /* 0x000fe200078e00ff */
[----:B--2---:R-:W-:Y:S01]  /*0dd0*/  MOV R5, 0x4d3b3b76 ;  /* 0x4d3b3b7600057802 */ /* 0x004fe20000000f00 */
[----:B------:R-:W-:Y:S01]  /*0de0*/  IMAD.MOV.U32 R4, RZ, RZ, -0x9adad5c ;  /* 0xf65252a4ff047424 */ /* 0x000fe200078e00ff */
[----:B------:R0:W-:Y:S01]  /*0df0*/  STL.128 [R1+0x210], R20 ;  /* 0x0002101401007387 */ /* 0x0001e20000100c00 */
[----:B------:R-:W-:Y:S02]  /*0e00*/  IMAD.MOV.U32 R6, RZ, RZ, 0x61d6d6b7 ;  /* 0x61d6d6b7ff067424 */ /* 0x000fe400078e00ff */
[----:B------:R-:W-:-:S02]  /*0e10*/  IMAD.MOV.U32 R7, RZ, RZ, -0x314c4c83 ;  /* 0xceb3b37dff077424 */ /* 0x000fc400078e00ff */
[----:B-1----:R-:W-:Y:S02]  /*0e20*/  HFMA2 R15, -RZ, RZ, 0.07696533203125, -5892 ;  /* 0x2cededc1ff0f7431 */ /* 0x002fe400000001ff */
[----:B------:R-:W-:Y:S01]  /*0e30*/  IMAD.MOV.U32 R12, RZ, RZ, -0xaacac5a ;  /* 0xf55353a6ff0c7424 */ /* 0x000fe200078e00ff */
[----:B------:R1:W-:Y:S01]  /*0e40*/  STL.128 [R1+0x230], R8 ;  /* 0x0002300801007387 */ /* 0x0003e20000100c00 */
[----:B------:R-:W-:Y:S01]  /*0e50*/  IMAD.MOV.U32 R13, RZ, RZ, 0x68d1d1b9 ;  /* 0x68d1d1b9ff0d7424 */ /* 0x000fe200078e00ff */
[----:B---3--:R-:W-:Y:S01]  /*0e60*/  MOV R17, 0x1ffcfce3 ;  /* 0x1ffcfce300117802 */ /* 0x008fe20000000f00 */
[----:B------:R-:W-:Y:S01]  /*0e70*/  IMAD.MOV.U32 R14, RZ, RZ, RZ ;  /* 0x000000ffff0e7224 */ /* 0x000fe200078e00ff */
[----:B------:R2:W-:Y:S01]  /*0e80*/  STL.128 [R1+0x220], R4 ;  /* 0x0002200401007387 */ /* 0x0005e20000100c00 */
[----:B------:R-:W-:Y:S02]  /*0e90*/  IMAD.MOV.U32 R16, RZ, RZ, 0x60202040 ;  /* 0x60202040ff107424 */ /* 0x000fe400078e00ff */
[----:B------:R-:W-:Y:S01]  /*0ea0*/  IMAD.MOV.U32 R18, RZ, RZ, -0x374e4e87 ;  /* 0xc8b1b179ff127424 */ /* 0x000fe200078e00ff */
[----:B------:R3:W-:Y:S01]  /*0eb0*/  STL.128 [R1+0x240], R12 ;  /* 0x0002400c01007387 */ /* 0x0007e20000100c00 */
[----:B------:R-:W-:-:S02]  /*0ec0*/  IMAD.MOV.U32 R19, RZ, RZ, -0x12a4a44a ;  /* 0xed5b5bb6ff137424 */ /* 0x000fc400078e00ff */
[----:B0-----:R-:W-:Y:S02]  /*0ed0*/  HFMA2 R20, -RZ, RZ, -1.603515625, 3496 ;  /* 0xbe6a6ad4ff147431 */ /* 0x001fe400000001ff */
        /* <DEDUP_REMOVED lines=8> */
[----:B--2---:R-:W-:-:S02]  /*0f60*/  HFMA2 R6, -RZ, RZ, -2224, 150 ;  /* 0xe85858b0ff067431 */ /* 0x004fc400000001ff */
[----:B------:R-:W-:Y:S02]  /*0f70*/  IMAD.MOV.U32 R11, RZ, RZ, 0x16fbfbed ;  /* 0x16fbfbedff0b7424 */ /* 0x000fe400078e00ff */
[----:B------:R-:W-:Y:S02]  /*0f80*/  IMAD.MOV.U32 R4, RZ, RZ, -0x21b5b56c ;  /* 0xde4a4a94ff047424 */ /* 0x000fe400078e00ff */
[----:B---3--:R-:W-:Y:S02]  /*0f90*/  HFMA2 R12, -RZ, RZ, -5.26171875, 3.76171875 ;  /* 0xc5434386ff0c7431 */ /* 0x008fe400000001ff */
[----:B------:R-:W-:Y:S01]  /*0fa0*/  IMAD.MOV.U32 R5, RZ, RZ, -0x2bb3b368 ;  /* 0xd44c4c98ff057424 */ /* 0x000fe200078e00ff */
[----:B------:R-:W-:Y:S01]  /*0fb0*/  MOV R15, 0x94858511 ;  /* 0x94858511000f7802 */ /* 0x000fe20000000f00 */
[----:B------:R-:W-:Y:S01]  /*0fc0*/  IMAD.MOV.U32 R7, RZ, RZ, 0x4acfcf85 ;  /* 0x4acfcf85ff077424 */ /* 0x000fe200078e00ff */
[----:B------:R2:W-:Y:S01]  /*0fd0*/  STL.128 [R1+0x280], R8 ;  /* 0x0002800801007387 */ /* 0x0005e20000100c00 */
[----:B------:R-:W-:-:S02]  /*0fe0*/  IMAD.MOV.U32 R13, RZ, RZ, -0x28b2b266 ;  /* 0xd74d4d9aff0d7424 */ /* 0x000fc400078e00ff */
[----:B0-----:R-:W-:Y:S02]  /*0ff0*/  HFMA2 R18, -RZ, RZ, 9.167194366455078125e-05, 3.07559967041015625e-05 ;  /* 0x06020204ff127431 */ /* 0x001fe400000001ff */
[----:B------:R-:W-:Y:S01]  /*1000*/  IMAD.MOV.U32 R14, RZ, RZ, 0x55333366 ;  /* 0x55333366ff0e7424 */ /* 0x000fe200078e00ff */
[----:B------:R0:W-:Y:S01]  /*1010*/  STL.128 [R1+0x270], R4 ;  /* 0x0002700401007387 */ /* 0x0001e20000100c00 */
[----:B------:R-:W-:Y:S02]  /*1020*/  IMAD.MOV.U32 R16, RZ, RZ, -0x30baba76 ;  /* 0xcf45458aff107424 */ /* 0x000fe400078e00ff */
        /* <DEDUP_REMOVED lines=8> */
[----:B--2---:R-:W-:Y:S02]  /*10b0*/  HFMA2 R10, -RZ, RZ, 8.4375, 0.5546875 ;  /* 0x48383870ff0a7431 */ /* 0x004fe400000001ff */
[----:B------:R-:W-:Y:S02]  /*10c0*/  IMAD.MOV.U32 R8, RZ, RZ, -0x526d6dc1 ;  /* 0xad92923fff087424 */ /* 0x000fe400078e00ff */
[----:B------:R-:W-:Y:S02]  /*10d0*/  IMAD.MOV.U32 R9, RZ, RZ, -0x436262df ;  /* 0xbc9d9d21ff097424 */ /* 0x000fe400078e00ff */
[----:B0-----:R-:W-:-:S02]  /*10e0*/  HFMA2 R4, -RZ, RZ, -14984, 45.0625 ;  /* 0xf35151a2ff047431 */ /* 0x001fc400000001ff */
        /* <DEDUP_REMOVED lines=8> */
[----:B------:R-:W-:Y:S02]  /*1170*/  IMAD.MOV.U32 R14, RZ, RZ, 0x75dadaaf ;  /* 0x75dadaafff0e7424 */ /* 0x000fe400078e00ff */
[----:B---3--:R-:W-:-:S02]  /*1180*/  HFMA2 R16, -RZ, RZ, 0.126953125, 0.0005035400390625 ;  /* 0x30101020ff107431 */ /* 0x008fc400000001ff */
[----:B------:R-:W-:Y:S01]  /*1190*/  IMAD.MOV.U32 R15, RZ, RZ, 0x63212142 ;  /* 0x63212142ff0f7424 */ /* 0x000fe200078e00ff */
[----:B------:R2:W-:Y:S01]  /*11a0*/  STL.128 [R1+0x2c0], R4 ;  /* 0x0002c00401007387 */ /* 0x0005e20000100c00 */
[----:B------:R-:W-:Y:S01]  /*11b0*/  IMAD.MOV.U32 R17, RZ, RZ, 0x1affffe5 ;  /* 0x1affffe5ff117424 */ /* 0x000fe200078e00ff */
[----:B------:R-:W-:Y:S01]  /*11c0*/  MOV R19, 0x6dd2d2bf ;  /* 0x6dd2d2bf00137802 */ /* 0x000fe20000000f00 */
[----:B------:R-:W-:Y:S01]  /*11d0*/  IMAD.MOV.U32 R18, RZ, RZ, 0xef3f3fd ;  /* 0x0ef3f3fdff127424 */ /* 0x000fe200078e00ff */
[----:B------:R3:W-:Y:S01]  /*11e0*/  STL.128 [R1+0x2e0], R12 ;  /* 0x0002e00c01007387 */ /* 0x0007e20000100c00 */
[----:B0-----:R-:W-:Y:S02]  /*11f0*/  HFMA2 R22, -RZ, RZ, 0.317138671875, 0.00087261199951171875 ;  /* 0x35131326ff167431 */ /* 0x001fe400000001ff */
[----:B------:R-:W-:Y:S01]  /*1200*/  IMAD.MOV.U32 R20, RZ, RZ, 0x4ccdcd81 ;  /* 0x4ccdcd81ff147424 */ /* 0x000fe200078e00ff */
[----:B------:R0:W-:Y:S01]  /*1210*/  STL.128 [R1+0x2f0], R16 ;  /* 0x0002f01001007387 */ /* 0x0001e20000100c00 */
[----:B------:R-:W-:-:S02]  /*1220*/  IMAD.MOV.U32 R21, RZ, RZ, 0x140c0c18 ;  /* 0x140c0c18ff157424 */ /* 0x000fc400078e00ff */
[----:B-1----:R-:W-:Y:S02]  /*1230*/  HFMA2 R8, -RZ, RZ, 124.25, -4.57421875 ;  /* 0x57c4c493ff087431 */ /* 0x002fe400000001ff */
[----:B------:R-:W-:Y:S01]  /*1240*/  IMAD.MOV.U32 R23, RZ, RZ, 0x2fececc3 ;  /* 0x2fececc3ff177424 */ /* 0x000fe200078e00ff */
[----:B------:R-:W-:Y:S01]  /*1250*/  MOV R11, 0x473d3d7a ;  /* 0x473d3d7a000b7802 */ /* 0x000fe20000000f00 */
[----:B------:R-:W-:Y:S01]  /*1260*/  IMAD.MOV.U32 R9, RZ, RZ, -0xd5858ab ;  /* 0xf2a7a755ff097424 */ /* 0x000fe200078e00ff */
[----:B--2---:R-:W-:Y:S01]  /*1270*/  MOV R5, 0xa2979735 ;  /* 0xa297973500057802 */ /* 0x004fe20000000f00 */
[----:B------:R-:W-:Y:S01]  /*1280*/  IMAD.MOV.U32 R4, RZ, RZ, -0x1ea0a042 ;  /* 0xe15f5fbeff047424 */ /* 0x000fe200078e00ff */
[----:B------:R1:W-:Y:S01]  /*1290*/  STL.128 [R1+0x300], R20 ;  /* 0x0003001401007387 */ /* 0x0003e20000100c00 */
[----:B------:R-:W-:Y:S02]  /*12a0*/  IMAD.MOV.U32 R6, RZ, RZ, -0x33bbbb78 ;  /* 0xcc444488ff067424 */ /* 0x000fe400078e00ff */
[----:B---3--:R-:W-:-:S02]  /*12b0*/  HFMA2 R14, -RZ, RZ, 0.055450439453125, 0.002536773681640625 ;  /* 0x2b191932ff0e7431 */ /* 0x008fc400000001ff */
[----:B------:R-:W-:Y:S02]  /*12c0*/  IMAD.MOV.U32 R7, RZ, RZ, 0x3917172e ;  /* 0x3917172eff077424 */ /* 0x000fe400078e00ff */
[----:B------:R-:W-:Y:S02]  /*12d0*/  IMAD.MOV.U32 R10, RZ, RZ, -0x7d818104 ;  /* 0x827e7efcff0a7424 */ /* 0x000fe400078e00ff */
[----:B------:R-:W-:Y:S01]  /*12e0*/  IMAD.MOV.U32 R12, RZ, RZ, -0x539b9b38 ;  /* 0xac6464c8ff0c7424 */ /* 0x000fe200078e00ff */
[----:B------:R2:W-:Y:S01]  /*12f0*/  STL.128 [R1+0x310], R4 ;  /* 0x0003100401007387 */ /* 0x0005e20000100c00 */
[----:B------:R-:W-:Y:S01]  /*1300*/  IMAD.MOV.U32 R13, RZ, RZ, -0x18a2a246 ;  /* 0xe75d5dbaff0d7424 */ /* 0x000fe200078e00ff */
[----:B0-----:R-:W-:Y:S01]  /*1310*/  MOV R17, 0x98818119 ;  /* 0x9881811900117802 */ /* 0x001fe20000000f00 */
[----:B------:R-:W-:Y:S01]  /*1320*/  IMAD.MOV.U32 R15, RZ, RZ, -0x6a8c8c1a ;  /* 0x957373e6ff0f7424 */ /* 0x000fe200078e00ff */
[----:B------:R0:W-:Y:S01]  /*1330*/  STL.128 [R1+0x320], R8 ;  /* 0x0003200801007387 */ /* 0x0001e20000100c00 */
[----:B------:R-:W-:-:S02]  /*1340*/  IMAD.MOV.U32 R16, RZ, RZ, -0x5f9f9f40 ;  /* 0xa06060c0ff107424 */ /* 0x000fc400078e00ff */
[----:B------:R-:W-:Y:S02]  /*1350*/  IMAD.MOV.U32 R18, RZ, RZ, -0x2eb0b062 ;  /* 0xd14f4f9eff127424 */ /* 0x000fe400078e00ff */
[----:B-1----:R-:W-:Y:S02]  /*1360*/  HFMA2 R20, -RZ, RZ, 1570, 0.012237548828125 ;  /* 0x66222244ff147431 */ /* 0x002fe400000001ff */
[----:B------:R-:W-:Y:S01]  /*1370*/  IMAD.MOV.U32 R19, RZ, RZ, 0x7fdcdca3 ;  /* 0x7fdcdca3ff137424 */ /* 0x000fe200078e00ff */
[----:B------:R-:W-:Y:S01]  /*1380*/  MOV R23, 0x8388880b ;  /* 0x8388880b00177802 */ /* 0x000fe20000000f00 */
[----:B------:R-:W-:Y:S01]  /*1390*/  IMAD.MOV.U32 R21, RZ, RZ, 0x7e2a2a54 ;  /* 0x7e2a2a54ff157424 */ /* 0x000fe200078e00ff */
[----:B------:R1:W-:Y:S01]  /*13a0*/  STL.128 [R1+0x330], R12 ;  /* 0x0003300c01007387 */ /* 0x0003e20000100c00 */
[----:B------:R-:W-:Y:S02]  /*13b0*/  IMAD.MOV.U32 R22, RZ, RZ, -0x546f6fc5 ;  /* 0xab90903bff167424 */ /* 0x000fe400078e00ff */
[----:B--2---:R-:W-:-:S02]  /*13c0*/  HFMA2 R6, -RZ, RZ, -61.75, -0.55224609375 ;  /* 0xd3b8b86bff067431 */ /* 0x004fc400000001ff */
[----:B------:R-:W-:Y:S01]  /*13d0*/  IMAD.MOV.U32 R4, RZ, RZ, -0x35b9b974 ;  /* 0xca46468cff047424 */ /* 0x000fe200078e00ff */
[----:B------:R2:W-:Y:S01]  /*13e0*/  STL.128 [R1+0x340], R16 ;  /* 0x0003401001007387 */ /* 0x0005e20000100c00 */
[----:B------:R-:W-:Y:S01]  /*13f0*/  IMAD.MOV.U32 R5, RZ, RZ, 0x29eeeec7 ;  /* 0x29eeeec7ff057424 */ /* 0x000fe200078e00ff */
[----:B0-----:R-:W-:Y:S01]  /*1400*/  MOV R9, 0xe25e5ebc ;  /* 0xe25e5ebc00097802 */ /* 0x001fe20000000f00 */
[----:B------:R-:W-:Y:S01]  /*1410*/  IMAD.MOV.U32 R8, RZ, RZ, 0x79dedea7 ;  /* 0x79dedea7ff087424 */ /* 0x000fe200078e00ff */
[----:B------:R0:W-:Y:S01]  /*1420*/  STL.128 [R1+0x350], R20 ;  /* 0x0003501401007387 */ /* 0x0001e20000100c00 */
[----:B------:R-:W-:Y:S02]  /*1430*/  IMAD.MOV.U32 R10, RZ, RZ, 0x1d0b0b16 ;  /* 0x1d0b0b16ff0a7424 */ /* 0x000fe400078e00ff */
[----:B------:R-:W-:Y:S02]  /*1440*/  IMAD.MOV.U32 R11, RZ, RZ, 0x76dbdbad ;  /* 0x76dbdbadff0b7424 */ /* 0x000fe400078e00ff */
[----:B------:R-:W-:-:S02]  /*1450*/  IMAD.MOV.U32 R7, RZ, RZ, 0x3c141428 ;  /* 0x3c141428ff077424 */ /* 0x000fc400078e00ff */
[----:B-1----:R-:W-:Y:S02]  /*1460*/  HFMA2 R12, -RZ, RZ, 0.984375, -621.5 ;  /* 0x3be0e0dbff0c7431 */ /* 0x002fe400000001ff */
[----:B------:R-:W-:Y:S01]  /*1470*/  IMAD.MOV.U32 R13, RZ, RZ, 0x56323264 ;  /* 0x56323264ff0d7424 */ /* 0x000fe200078e00ff */
[----:B------:R-:W-:Y:S01]  /*1480*/  MOV R15, 0x1e0a0a14 ;  /* 0x1e0a0a14000f7802 */ /* 0x000fe20000000f00 */
[----:B------:R-:W-:Y:S01]  /*1490*/  IMAD.MOV.U32 R14, RZ, RZ, 0x4e3a3a74 ;  /* 0x4e3a3a74ff0e7424 */ /* 0x000fe200078e00ff */
[----:B------:R1:W-:Y:S01]  /*14a0*/  STL.128 [R1+0x370], R8 ;  /* 0x0003700801007387 */ /* 0x0003e20000100c00 */
[----:B--2---:R-:W-:Y:S02]  /*14b0*/  HFMA2 R18, -RZ, RZ, 4240, 0.0167236328125 ;  /* 0x6c242448ff127431 */ /* 0x004fe400000001ff */
[----:B------:R-:W-:Y:S01]  /*14c0*/  IMAD.MOV.U32 R16, RZ, RZ, -0x24b6b66e ;  /* 0xdb494992ff107424 */ /* 0x000fe200078e00ff */
[----:B------:R2:W-:Y:S01]  /*14d0*/  STL.128 [R1+0x360], R4 ;  /* 0x0003600401007387 */ /* 0x0005e20000100c00 */
[----:B------:R-:W-:Y:S01]  /*14e0*/  IMAD.MOV.U32 R17, RZ, RZ, 0xa06060c ;  /* 0x0a06060cff117424 */ /* 0x000fe200078e00ff */
[----:B0-----:R-:W-:Y:S01]  /*14f0*/  MOV R21, 0x6ed3d3bd ;  /* 0x6ed3d3bd00157802 */ /* 0x001fe20000000f00 */
[----:B------:R-:W-:Y:S01]  /*1500*/  IMAD.MOV.U32 R19, RZ, RZ, -0x1ba3a348 ;  /* 0xe45c5cb8ff137424 */ /* 0x000fe200078e00ff */
[----:B------:R0:W-:Y:S01]  /*1510*/  STL.128 [R1+0x380], R12 ;  /* 0x0003800c01007387 */ /* 0x0001e20000100c00 */
[----:B------:R-:W-:-:S02]  /*1520*/  IMAD.MOV.U32 R20, RZ, RZ, 0x5dc2c29f ;  /* 0x5dc2c29fff147424 */ /* 0x000fc400078e00ff */
[----:B------:R-:W-:Y:S01]  /*1530*/  IMAD.MOV.U32 R22, RZ, RZ, -0x105353bd ;  /* 0xefacac43ff167424 */ /* 0x000fe200078e00ff */
[----:B------:R3:W-:Y:S01]  /*1540*/  STL.128 [R1+0x390], R16 ;  /* 0x0003901001007387 */ /* 0x0007e20000100c00 */
[----:B------:R-:W-:Y:S02]  /*1550*/  IMAD.MOV.U32 R23, RZ, RZ, -0x599d9d3c ;  /* 0xa66262c4ff177424 */ /* 0x000fe400078e00ff */
[----:B-1----:R-:W-:Y:S02]  /*1560*/  HFMA2 R10, -RZ, RZ, 166.875, 0.46435546875 ;  /* 0x5937376eff0a7431 */ /* 0x002fe400000001ff */
[----:B------:R-:W-:Y:S01]  /*1570*/  IMAD.MOV.U32 R8, RZ, RZ, 0x32e7e7d5 ;  /* 0x32e7e7d5ff087424 */ /* 0x000fe200078e00ff */
[----:B------:R1:W-:Y:S01]  /*1580*/  STL.128 [R1+0x3a0], R20 ;  /* 0x0003a01401007387 */ /* 0x0003e20000100c00 */
[----:B------:R-:W-:Y:S02]  /*1590*/  IMAD.MOV.U32 R9, RZ, RZ, 0x43c8c88b ;  /* 0x43c8c88bff097424 */ /* 0x000fe400078e00ff */
[----:B--2---:R-:W-:-:S02]  /*15a0*/  HFMA2 R4, -RZ, RZ, -0.035675048828125, -0.000637531280517578125 ;  /* 0xa8919139ff047431 */ /* 0x004fc400000001ff */
[----:B------:R-:W-:Y:S01]  /*15b0*/  IMAD.MOV.U32 R11, RZ, RZ, -0x48929226 ;  /* 0xb76d6ddaff0b7424 */ /* 0x000fe200078e00ff */
[----:B------:R-:W-:Y:S01]  /*15c0*/  MOV R7, 0x8b7979f2 ;  /* 0x8b7979f200077802 */ /* 0x000fe20000000f00 */
[----:B------:R-:W-:Y:S01]  /*15d0*/  IMAD.MOV.U32 R5, RZ, RZ, -0x5b6a6acf ;  /* 0xa4959531ff057424 */ /* 0x000fe200078e00ff */
[----:B0-----:R-:W-:Y:S01]  /*15e0*/  MOV R13, 0x64d5d5b1 ;  /* 0x64d5d5b1000d7802 */ /* 0x001fe20000000f00 */
[----:B------:R-:W-:Y:S01]  /*15f0*/  IMAD.MOV.U32 R6, RZ, RZ, 0x37e4e4d3 ;  /* 0x37e4e4d3ff067424 */ /* 0x000fe200078e00ff */
[----:B------:R0:W-:Y:S01]  /*1600*/  STL.128 [R1+0x3c0], R8 ;  /* 0x0003c00801007387 */ /* 0x0001e20000100c00 */
[----:B------:R-:W-:Y:S02]  /*1610*/  IMAD.MOV.U32 R12, RZ, RZ, -0x737272ff ;  /* 0x8c8d8d01ff0c7424 */ /* 0x000fe400078e00ff */
[----:B---3--:R-:W-:Y:S02]  /*1620*/  HFMA2 R16, -RZ, RZ, -0.2763671875, 4960 ;  /* 0xb46c6cd8ff107431 */ /* 0x008fe400000001ff */
[----:B------:R-:W-:Y:S01]  /*1630*/  IMAD.MOV.U32 R14, RZ, RZ, -0x2db1b164 ;  /* 0xd24e4e9cff0e7424 */ /* 0x000fe200078e00ff */
[----:B------:R2:W-:Y:S01]  /*1640*/  STL.128 [R1+0x3b0], R4 ;  /* 0x0003b00401007387 */ /* 0x0005e20000100c00 */
[----:B------:R-:W-:Y:S01]  /*1650*/  IMAD.MOV.U32 R15, RZ, RZ, -0x1f5656b7 ;  /* 0xe0a9a949ff0f7424 */ /* 0x000fe200078e00ff */
[----:B------:R-:W-:Y:S01]  /*1660*/  MOV R19, 0x25eaeacf ;  /* 0x25eaeacf00137802 */ /* 0x000fe20000000f00 */
[----:B------:R-:W-:-:S02]  /*1670*/  IMAD.MOV.U32 R17, RZ, RZ, -0x5a9a954 ;  /* 0xfa5656acff117424 */ /* 0x000fc400078e00ff */
[----:B-1----:R-:W-:Y:S02]  /*1680*/  HFMA2 R22, -RZ, RZ, -2908, -0.09808349609375 ;  /* 0xe9aeae47ff167431 */ /* 0x002fe400000001ff */
[----:B------:R-:W-:Y:S01]  /*1690*/  IMAD.MOV.U32 R18, RZ, RZ, 0x7f4f4f3 ;  /* 0x07f4f4f3ff127424 */ /* 0x000fe200078e00ff */
[----:B------:R1:W-:Y:S01]  /*16a0*/  STL.128 [R1+0x3d0], R12 ;  /* 0x0003d00c01007387 */ /* 0x0003e20000100c00 */
[----:B------:R-:W-:Y:S02]  /*16b0*/  IMAD.MOV.U32 R20, RZ, RZ, -0x509a9a36 ;  /* 0xaf6565caff147424 */ /* 0x000fe400078e00ff */
[----:B------:R-:W-:Y:S01]  /*16c0*/  IMAD.MOV.U32 R21, RZ, RZ, -0x7185850c ;  /* 0x8e7a7af4ff157424 */ /* 0x000fe200078e00ff */
[----:B------:R3:W-:Y:S01]  /*16d0*/  STL.128 [R1+0x3e0], R16 ;  /* 0x0003e01001007387 */ /* 0x0007e20000100c00 */
[----:B------:R-:W-:Y:S02]  /*16e0*/  IMAD.MOV.U32 R23, RZ, RZ, 0x18080810 ;  /* 0x18080810ff177424 */ /* 0x000fe400078e00ff */
[----:B0-----:R-:W-:-:S02]  /*16f0*/  HFMA2 R8, -RZ, RZ, 0.01605224609375, 0.004119873046875 ;  /* 0x241c1c38ff087431 */ /* 0x001fc400000001ff */
[----:B------:R-:W-:Y:S01]  /*1700*/  IMAD.MOV.U32 R9, RZ, RZ, -0xe5959a9 ;  /* 0xf1a6a657ff097424 */ /* 0x000fe200078e00ff */
[----:B------:R-:W-:Y:S01]  /*1710*/  MOV R11, 0x51c6c697 ;  /* 0x51c6c697000b7802 */ /* 0x000fe20000000f00 */
[----:B------:R-:W-:Y:S01]  /*1720*/  IMAD.MOV.U32 R10, RZ, RZ, -0x384b4b8d ;  /* 0xc7b4b473ff0a7424 */ /* 0x000fe200078e00ff */
[----:B--2---:R-:W-:Y:S01]  /*1730*/  MOV R5, 0x887878f0 ;  /* 0x887878f000057802 */ /* 0x004fe20000000f00 */
[----:B------:R-:W-:Y:S01]  /*1740*/  IMAD.MOV.U32 R4, RZ, RZ, -0x2a454591 ;  /* 0xd5baba6fff047424 */ /* 0x000fe200078e00ff */
[----:B------:R0:W-:Y:S01]  /*1750*/  STL.128 [R1+0x3f0], R20 ;  /* 0x0003f01401007387 */ /* 0x0001e20000100c00 */
[----:B------:R-:W-:Y:S02]  /*1760*/  IMAD.MOV.U32 R6, RZ, RZ, 0x6f25254a ;  /* 0x6f25254aff067424 */ /* 0x000fe400078e00ff */
[----:B------:R-:W-:Y:S02]  /*1770*/  IMAD.MOV.U32 R7, RZ, RZ, 0x722e2e5c ;  /* 0x722e2e5cff077424 */ /* 0x000fe400078e00ff */
[----:B-1----:R-:W-:-:S02]  /*1780*/  HFMA2 R14, -RZ, RZ, -0.0043487548828125, 20096 ;  /* 0x9c7474e8ff0e7431 */ /* 0x002fc400000001ff */
[----:B------:R-:W-:Y:S01]  /*1790*/  IMAD.MOV.U32 R12, RZ, RZ, 0x23e8e8cb ;  /* 0x23e8e8cbff0c7424 */ /* 0x000fe200078e00ff */
[----:B------:R1:W-:Y:S01]  /*17a0*/  STL.128 [R1+0x410], R8 ;  /* 0x0004100801007387 */ /* 0x0003e20000100c00 */
[----:B------:R-:W-:Y:S01]  /*17b0*/  IMAD.MOV.U32 R13, RZ, RZ, 0x7cdddda1 ;  /* 0x7cdddda1ff0d7424 */ /* 0x000fe200078e00ff */
[----:B---3--:R-:W-:Y:S01]  /*17c0*/  MOV R17, 0xdcbdbd61 ;  /* 0xdcbdbd6100117802 */ /* 0x008fe20000000f00 */
[----:B------:R-:W-:Y:S01]  /*17d0*/  IMAD.MOV.U32 R15, RZ, RZ, 0x211f1f3e ;  /* 0x211f1f3eff0f7424 */ /* 0x000fe200078e00ff */
[----:B------:R2:W-:Y:S01]  /*17e0*/  STL.128 [R1+0x400], R4 ;  /* 0x0004000401007387 */ /* 0x0005e20000100c00 */
[----:B------:R-:W-:Y:S02]  /*17f0*/  IMAD.MOV.U32 R16, RZ, RZ, -0x22b4b46a ;  /* 0xdd4b4b96ff107424 */ /* 0x000fe400078e00ff */
[----:B------:R-:W-:Y:S01]  /*1800*/  IMAD.MOV.U32 R18, RZ, RZ, -0x797474f3 ;  /* 0x868b8b0dff127424 */ /* 0x000fe200078e00ff */
[----:B------:R3:W-:Y:S01]  /*1810*/  STL.128 [R1+0x420], R12 ;  /* 0x0004200c01007387 */ /* 0x0007e20000100c00 */
[----:B------:R-:W-:-:S02]  /*1820*/  IMAD.MOV.U32 R19, RZ, RZ, -0x7a7575f1 ;  /* 0x858a8a0fff137424 */ /* 0x000fc400078e00ff */
[----:B0-----:R-:W-:Y:S02]  /*1830*/  HFMA2 R20, -RZ, RZ, -0.00054168701171875, 9984 ;  /* 0x907070e0ff147431 */ /* 0x001fe400000001ff */
[----:B------:R-:W-:Y:S01]  /*1840*/  IMAD.MOV.U32 R21, RZ, RZ, 0x423e3e7c ;  /* 0x423e3e7cff157424 */ /* 0x000fe200078e00ff */
[----:B------:R-:W-:Y:S01]  /*1850*/  MOV R23, 0xaa6666cc ;  /* 0xaa6666cc00177802 */ /* 0x000fe20000000f00 */
[----:B------:R-:W-:Y:S01]  /*1860*/  IMAD.MOV.U32 R22, RZ, RZ, -0x3b4a4a8f ;  /* 0xc4b5b571ff167424 */ /* 0x000fe200078e00ff */
[----:B------:R0:W-:Y:S01]  /*1870*/  STL.128 [R1+0x430], R16 ;  /* 0x0004301001007387 */ /* 0x0001e20000100c00 */
[----:B-1----:R-:W-:Y:S01]  /*1880*/  IMAD.MOV.U32 R8, RZ, RZ, -0x5c9e9e3e ;  /* 0xa36161c2ff087424 */ /* 0x002fe200078e00ff */
[----:B------:R-:W-:Y:S01]  /*1890*/  MOV R9, 0x5f35356a ;  /* 0x5f35356a00097802 */ /* 0x000fe20000000f00 */
[----:B------:R-:W-:Y:S01]  /*18a0*/  IMAD.MOV.U32 R10, RZ, RZ, -0x6a8a852 ;  /* 0xf95757aeff0a7424 */ /* 0x000fe200078e00ff */
[----:B------:R1:W-:Y:S01]  /*18b0*/  STL.128 [R1+0x440], R20 ;  /* 0x0004401401007387 */ /* 0x0003e20000100c00 */
[----:B--2---:R-:W-:-:S02]  /*18c0*/  HFMA2 R6, -RZ, RZ, 2.992153167724609375e-05, -28528 ;  /* 0x01f6f6f7ff067431 */ /* 0x004fc400000001ff */
[----:B------:R-:W-:Y:S02]  /*18d0*/  IMAD.MOV.U32 R11, RZ, RZ, -0x2f464697 ;  /* 0xd0b9b969ff0b7424 */ /* 0x000fe400078e00ff */
[----:B------:R-:W-:Y:S02]  /*18e0*/  IMAD.MOV.U32 R4, RZ, RZ, -0x27b7b770 ;  /* 0xd8484890ff047424 */ /* 0x000fe400078e00ff */
[----:B---3--:R-:W-:Y:S02]  /*18f0*/  HFMA2 R12, -RZ, RZ, -0.00067424774169921875, -9.2923641204833984375e-05 ;  /* 0x91868617ff0c7431 */ /* 0x008fe400000001ff */
[----:B------:R-:W-:Y:S01]  /*1900*/  IMAD.MOV.U32 R5, RZ, RZ, 0x5030306 ;  /* 0x05030306ff057424 */ /* 0x000fe200078e00ff */
[----:B------:R-:W-:Y:S01]  /*1910*/  MOV R15, 0xb99e9e27 ;  /* 0xb99e9e27000f7802 */ /* 0x000fe20000000f00 */
[----:B------:R-:W-:Y:S01]  /*1920*/  IMAD.MOV.U32 R7, RZ, RZ, 0x120e0e1c ;  /* 0x120e0e1cff077424 */ /* 0x000fe200078e00ff */
[----:B------:R2:W-:Y:S01]  /*1930*/  STL.128 [R1+0x460], R8 ;  /* 0x0004600801007387 */ /* 0x0005e20000100c00 */
[----:B------:R-:W-:-:S02]  /*1940*/  IMAD.MOV.U32 R13, RZ, RZ, 0x58c1c199 ;  /* 0x58c1c199ff0d7424 */ /* 0x000fc400078e00ff */
[----:B0-----:R-:W-:Y:S02]  /*1950*/  HFMA2 R18, -RZ, RZ, -0.2373046875, -0.0020351409912109375 ;  /* 0xb398982bff127431 */ /* 0x001fe400000001ff */
[----:B------:R-:W-:Y:S01]  /*1960*/  IMAD.MOV.U32 R14, RZ, RZ, 0x271d1d3a ;  /* 0x271d1d3aff0e7424 */ /* 0x000fe200078e00ff */
[----:B------:R0:W-:Y:S01]  /*1970*/  STL.128 [R1+0x450], R4 ;  /* 0x0004500401007387 */ /* 0x0001e20000100c00 */
[----:B------:R-:W-:Y:S02]  /*1980*/  IMAD.MOV.U32 R16, RZ, RZ, 0x38e1e1d9 ;  /* 0x38e1e1d9ff107424 */ /* 0x000fe400078e00ff */
[----:B------:R-:W-:Y:S01]  /*1990*/  IMAD.MOV.U32 R17, RZ, RZ, 0x13f8f8eb ;  /* 0x13f8f8ebff117424 */ /* 0x000fe200078e00ff */
[----:B-1----:R-:W-:Y:S01]  /*19a0*/  MOV R21, 0x70d9d9a9 ;  /* 0x70d9d9a900157802 */ /* 0x002fe20000000f00 */
[----:B------:R-:W-:Y:S01]  /*19b0*/  IMAD.MOV.U32 R19, RZ, RZ, 0x33111122 ;  /* 0x33111122ff137424 */ /* 0x000fe200078e00ff */
[----:B------:R1:W-:Y:S01]  /*19c0*/  STL.128 [R1+0x470], R12 ;  /* 0x0004700c01007387 */ /* 0x0003e20000100c00 */
[----:B------:R-:W-:-:S02]  /*19d0*/  IMAD.MOV.U32 R20, RZ, RZ, -0x4496962e ;  /* 0xbb6969d2ff147424 */ /* 0x000fc400078e00ff */
[----:B------:R-:W-:Y:S01]  /*19e0*/  IMAD.MOV.U32 R22, RZ, RZ, -0x767171f9 ;  /* 0x898e8e07ff167424 */ /* 0x000fe200078e00ff */
[----:B------:R3:W-:Y:S01]  /*19f0*/  STL.128 [R1+0x480], R16 ;  /* 0x0004801001007387 */ /* 0x0007e20000100c00 */
[----:B------:R-:W-:Y:S02]  /*1a00*/  IMAD.MOV.U32 R23, RZ, RZ, -0x586b6bcd ;  /* 0xa7949433ff177424 */ /* 0x000fe400078e00ff */
[----:B--2---:R-:W-:Y:S02]  /*1a10*/  HFMA2 R10, -RZ, RZ, 34048, 0.03369140625 ;  /* 0x78282850ff0a7431 */ /* 0x004fe400000001ff */
[----:B------:R-:W-:Y:S02]  /*1a20*/  IMAD.MOV.U32 R8, RZ, RZ, 0x49cece87 ;  /* 0x49cece87ff087424 */ /* 0x000fe400078e00ff */
[----:B------:R-:W-:Y:S02]  /*1a30*/  IMAD.MOV.U32 R9, RZ, RZ, -0xaaaa56 ;  /* 0xff5555aaff097424 */ /* 0x000fe400078e00ff */
[----:B0-----:R-:W-:-:S02]  /*1a40*/  HFMA2 R4, -RZ, RZ, -0.412841796875, -0.0035037994384765625 ;  /* 0xb69b9b2dff047431 */ /* 0x001fc400000001ff */
        /* <DEDUP_REMOVED lines=8> */
[----:B------:R-:W-:Y:S02]  /*1ad0*/  IMAD.MOV.U32 R14, RZ, RZ, -0x7f7676f7 ;  /* 0x80898909ff0e7424 */ /* 0x000fe400078e00ff */
[----:B---3--:R-:W-:-:S02]  /*1ae0*/  HFMA2 R16, -RZ, RZ, -215.875, -1.8486328125 ;  /* 0xdabfbf65ff107431 */ /* 0x008fc400000001ff */
[----:B------:R-:W-:Y:S01]  /*1af0*/  IMAD.MOV.U32 R15, RZ, RZ, 0x170d0d1a ;  /* 0x170d0d1aff0f7424 */ /* 0x000fe200078e00ff */
[----:B------:R2:W-:Y:S01]  /*1b00*/  STL.128 [R1+0x4a0], R4 ;  /* 0x0004a00401007387 */ /* 0x0005e20000100c00 */
[----:B------:R-:W-:Y:S01]  /*1b10*/  IMAD.MOV.U32 R17, RZ, RZ, 0x31e6e6d7 ;  /* 0x31e6e6d7ff117424 */ /* 0x000fe200078e00ff */
[----:B------:R-:W-:Y:S01]  /*1b20*/  MOV R19, 0xb86868d0 ;  /* 0xb86868d000137802 */ /* 0x000fe20000000f00 */
[----:B------:R-:W-:Y:S01]  /*1b30*/  IMAD.MOV.U32 R18, RZ, RZ, -0x39bdbd7c ;  /* 0xc6424284ff127424 */ /* 0x000fe200078e00ff */
[----:B------:R3:W-:Y:S01]  /*1b40*/  STL.128 [R1+0x4c0], R12 ;  /* 0x0004c00c01007387 */ /* 0x0007e20000100c00 */
[----:B0-----:R-:W-:Y:S02]  /*1b50*/  HFMA2 R22, -RZ, RZ, 29392, 0.0836181640625 ;  /* 0x772d2d5aff167431 */ /* 0x001fe400000001ff */
[----:B------:R-:W-:Y:S01]  /*1b60*/  IMAD.MOV.U32 R20, RZ, RZ, -0x3cbebe7e ;  /* 0xc3414182ff147424 */ /* 0x000fe200078e00ff */
[----:B------:R0:W-:Y:S01]  /*1b70*/  STL.128 [R1+0x4d0], R16 ;  /* 0x0004d01001007387 */ /* 0x0001e20000100c00 */
[----:B------:R-:W-:-:S02]  /*1b80*/  IMAD.MOV.U32 R21, RZ, RZ, -0x4f6666d7 ;  /* 0xb0999929ff157424 */ /* 0x000fc400078e00ff */
[----:B-1----:R-:W-:Y:S02]  /*1b90*/  HFMA2 R8, -RZ, RZ, 945.5, -6.64453125 ;  /* 0x6363c6a5ff087431 */ /* 0x002fe400000001ff */
[----:B------:R-:W-:Y:S01]  /*1ba0*/  IMAD.MOV.U32 R23, RZ, RZ, 0x110f0f1e ;  /* 0x110f0f1eff177424 */ /* 0x000fe200078e00ff */
[----:B------:R-:W-:Y:S01]  /*1bb0*/  MOV R11, 0x7b7bf68d ;  /* 0x7b7bf68d000b7802 */ /* 0x000fe20000000f00 */
[----:B------:R-:W-:Y:S01]  /*1bc0*/  IMAD.MOV.U32 R9, RZ, RZ, 0x7c7cf884 ;  /* 0x7c7cf884ff097424 */ /* 0x000fe200078e00ff */
[----:B--2---:R-:W-:Y:S01]  /*1bd0*/  MOV R5, 0xfc5454a8 ;  /* 0xfc5454a800057802 */ /* 0x004fe20000000f00 */
[----:B------:R-:W-:Y:S01]  /*1be0*/  IMAD.MOV.U32 R4, RZ, RZ, -0x344f4f85 ;  /* 0xcbb0b07bff047424 */ /* 0x000fe200078e00ff */
[----:B------:R1:W-:Y:S01]  /*1bf0*/  STL.128 [R1+0x4e0], R20 ;  /* 0x0004e01401007387 */ /* 0x0003e20000100c00 */
[----:B------:R-:W-:Y:S02]  /*1c00*/  IMAD.MOV.U32 R6, RZ, RZ, -0x29444493 ;  /* 0xd6bbbb6dff067424 */ /* 0x000fe400078e00ff */
[----:B---3--:R-:W-:-:S02]  /*1c10*/  HFMA2 R14, -RZ, RZ, 7612, -428.25 ;  /* 0x6f6fdeb1ff0e7431 */ /* 0x008fc400000001ff */
[----:B------:R-:W-:Y:S02]  /*1c20*/  IMAD.MOV.U32 R7, RZ, RZ, 0x3a16162c ;  /* 0x3a16162cff077424 */ /* 0x000fe400078e00ff */
[----:B------:R-:W-:Y:S02]  /*1c30*/  IMAD.MOV.U32 R10, RZ, RZ, 0x7777ee99 ;  /* 0x7777ee99ff0a7424 */ /* 0x000fe400078e00ff */
[----:B------:R-:W-:Y:S01]  /*1c40*/  IMAD.MOV.U32 R12, RZ, RZ, -0xd0d00f3 ;  /* 0xf2f2ff0dff0c7424 */ /* 0x000fe200078e00ff */
[----:B------:R2:W-:Y:S01]  /*1c50*/  STL.128 [R1+0x4f0], R4 ;  /* 0x0004f00401007387 */ /* 0x0005e20000100c00 */
[----:B------:R-:W-:Y:S01]  /*1c60*/  IMAD.MOV.U32 R13, RZ, RZ, 0x6b6bd6bd ;  /* 0x6b6bd6bdff0d7424 */ /* 0x000fe200078e00ff */
[----:B0-----:R-:W-:Y:S01]  /*1c70*/  MOV R17, 0x1010203 ;  /* 0x0101020300117802 */ /* 0x001fe20000000f00 */
[----:B------:R-:W-:Y:S01]  /*1c80*/  IMAD.MOV.U32 R15, RZ, RZ, -0x3a3a6eac ;  /* 0xc5c59154ff0f7424 */ /* 0x000fe200078e00ff */
[----:B------:R0:W-:Y:S01]  /*1c90*/  STL.128 [R1+0x500], R8 ;  /* 0x0005000801007387 */ /* 0x0001e20000100c00 */
[----:B------:R-:W-:-:S02]  /*1ca0*/  IMAD.MOV.U32 R16, RZ, RZ, 0x30306050 ;  /* 0x30306050ff107424 */ /* 0x000fc400078e00ff */
[----:B------:R-:W-:Y:S02]  /*1cb0*/  IMAD.MOV.U32 R18, RZ, RZ, 0x6767cea9 ;  /* 0x6767cea9ff127424 */ /* 0x000fe400078e00ff */
[----:B-1----:R-:W-:Y:S02]  /*1cc0*/  HFMA2 R23, -RZ, RZ, 26464, -4712 ;  /* 0x7676ec9aff177431 */ /* 0x002fe400000001ff */
[----:B------:R-:W-:Y:S01]  /*1cd0*/  IMAD.MOV.U32 R19, RZ, RZ, 0x2b2b567d ;  /* 0x2b2b567dff137424 */ /* 0x000fe200078e00ff */
[----:B------:R-:W-:Y:S01]  /*1ce0*/  MOV R20, 0xfefee719 ;  /* 0xfefee71900147802 */ /* 0x000fe20000000f00 */
[----:B------:R-:W-:Y:S01]  /*1cf0*/  IMAD.MOV.U32 R21, RZ, RZ, -0x28284a9e ;  /* 0xd7d7b562ff157424 */ /* 0x000fe200078e00ff */
[----:B------:R1:W-:Y:S01]  /*1d00*/  STL.128 [R1+0x510], R12 ;  /* 0x0005100c01007387 */ /* 0x0003e20000100c00 */
[----:B------:R-:W-:Y:S02]  /*1d10*/  IMAD.MOV.U32 R22, RZ, RZ, -0x5454b21a ;  /* 0xabab4de6ff167424 */ /* 0x000fe400078e00ff */
[----:B--2---:R-:W-:Y:S01]  /*1d20*/  IMAD.MOV.U32 R4, RZ, RZ, -0x353570bb ;  /* 0xcaca8f45ff047424 */ /* 0x004fe200078e00ff */
[----:B------:R-:W-:Y:S01]  /*1d30*/  MOV R6, 0xc9c98940 ;  /* 0xc9c9894000067802 */ /* 0x000fe20000000f00 */
[----:B------:R-:W-:Y:S01]  /*1d40*/  IMAD.MOV.U32 R5, RZ, RZ, -0x7d7de063 ;  /* 0x82821f9dff057424 */ /* 0x000fe200078e00ff */
[----:B------:R2:W-:Y:S01]  /*1d50*/  STL.128 [R1+0x520], R16 ;  /* 0x0005201001007387 */ /* 0x0005e20000100c00 */
[----:B------:R-:W-:-:S02]  /*1d60*/  IMAD.MOV.U32 R7, RZ, RZ, 0x7d7dfa87 ;  /* 0x7d7dfa87ff077424 */ /* 0x000fc400078e00ff */
[----:B0-----:R-:W-:Y:S02]  /*1d70*/  HFMA2 R9, -RZ, RZ, 171.125, -0.2161865234375 ;  /* 0x5959b2ebff097431 */ /* 0x001fe400000001ff */
[----:B------:R-:W-:Y:S01]  /*1d80*/  IMAD.MOV.U32 R8, RZ, RZ, -0x50510eb ;  /* 0xfafaef15ff087424 */ /* 0x000fe200078e00ff */
[----:B------:R0:W-:Y:S01]  /*1d90*/  STL.128 [R1+0x530], R20 ;  /* 0x0005301401007387 */ /* 0x0001e20000100c00 */
[----:B------:R-:W-:Y:S02]  /*1da0*/  IMAD.MOV.U32 R10, RZ, RZ, 0x47478ec9 ;  /* 0x47478ec9ff0a7424 */ /* 0x000fe400078e00ff */
[----:B------:R-:W-:Y:S01]  /*1db0*/  IMAD.MOV.U32 R11, RZ, RZ, -0xf0f04f5 ;  /* 0xf0f0fb0bff0b7424 */ /* 0x000fe200078e00ff */
[----:B------:R3:W-:Y:S01]  /*1dc0*/  STL.128 [R1+0x540], R4 ;  /* 0x0005400401007387 */ /* 0x0007e20000100c00 */
[----:B-1----:R-:W-:Y:S01]  /*1dd0*/  HFMA2 R15, -RZ, RZ, -0.12005615234375, 5.9140625 ;  /* 0xafaf45eaff0f7431 */ /* 0x002fe200000001ff */
        /* <DEDUP_REMOVED lines=8> */
[----:B------:R-:W-:Y:S01]  /*1e60*/  IMAD.MOV.U32 R19, RZ, RZ, -0x3f3f64a5 ;  /* 0xc0c09b5bff137424 */ /* 0x000fe200078e00ff */
[----:B0-----:R-:W-:Y:S01]  /*1e70*/  MOV R21, 0xfdfde11c ;  /* 0xfdfde11c00157802 */ /* 0x001fe20000000f00 */
[----:B------:R-:W-:Y:S02]  /*1e80*/  IMAD.MOV.U32 R20, RZ, RZ, -0x48488a3e ;  /* 0xb7b775c2ff147424 */ /* 0x000fe400078e00ff */
[----:B---3--:R-:W-:Y:S02]  /*1e90*/  HFMA2 R4, -RZ, RZ, 0.38818359375, 4456 ;  /* 0x36366c5aff047431 */ /* 0x008fe400000001ff */
[----:B------:R-:W-:Y:S01]  /*1ea0*/  IMAD.MOV.U32 R22, RZ, RZ, -0x6c6cc252 ;  /* 0x93933daeff167424 */ /* 0x000fe200078e00ff */
[----:B------:R-:W-:Y:S01]  /*1eb0*/  MOV R7, 0xcccc834f ;  /* 0xcccc834f00077802 */ /* 0x000fe20000000f00 */
[----:B------:R-:W-:-:S02]  /*1ec0*/  IMAD.MOV.U32 R23, RZ, RZ, 0x26264c6a ;  /* 0x26264c6aff177424 */ /* 0x000fc400078e00ff */
[----:B-1----:R-:W-:Y:S02]  /*1ed0*/  HFMA2 R10, -RZ, RZ, -1509, -41.625 ;  /* 0xe5e5d134ff0a7431 */ /* 0x002fe400000001ff */
[----:B------:R-:W-:Y:S01]  /*1ee0*/  IMAD.MOV.U32 R5, RZ, RZ, 0x3f3f7e41 ;  /* 0x3f3f7e41ff057424 */ /* 0x000fe200078e00ff */
[----:B------:R0:W-:Y:S01]  /*1ef0*/  STL.128 [R1+0x570], R16 ;  /* 0x0005701001007387 */ /* 0x0001e20000100c00 */
[----:B------:R-:W-:Y:S02]  /*1f00*/  IMAD.MOV.U32 R6, RZ, RZ, -0x8080afe ;  /* 0xf7f7f502ff067424 */ /* 0x000fe400078e00ff */
[----:B------:R-:W-:Y:S01]  /*1f10*/  IMAD.MOV.U32 R8, RZ, RZ, 0x3434685c ;  /* 0x3434685cff087424 */ /* 0x000fe200078e00ff */
[----:B------:R1:W-:Y:S01]  /*1f20*/  STL.128 [R1+0x580], R20 ;  /* 0x0005801401007387 */ /* 0x0003e20000100c00 */
[----:B------:R-:W-:Y:S01]  /*1f30*/  IMAD.MOV.U32 R9, RZ, RZ, -0x5a5aae0c ;  /* 0xa5a551f4ff097424 */ /* 0x000fe200078e00ff */
[----:B--2---:R-:W-:Y:S01]  /*1f40*/  MOV R13, 0xd8d8ab73 ;  /* 0xd8d8ab73000d7802 */ /* 0x004fe20000000f00 */
[----:B------:R-:W-:Y:S01]  /*1f50*/  IMAD.MOV.U32 R11, RZ, RZ, -0xe0e06f8 ;  /* 0xf1f1f908ff0b7424 */ /* 0x000fe200078e00ff */
[----:B------:R2:W-:Y:S01]  /*1f60*/  STL.128 [R1+0x590], R4 ;  /* 0x0005900401007387 */ /* 0x0005e20000100c00 */
[----:B------:R-:W-:-:S02]  /*1f70*/  IMAD.MOV.U32 R12, RZ, RZ, 0x7171e293 ;  /* 0x7171e293ff0c7424 */ /* 0x000fc400078e00ff */
[----:B------:R-:W-:Y:S01]  /*1f80*/  IMAD.MOV.U32 R14, RZ, RZ, 0x31316253 ;  /* 0x31316253ff0e7424 */ /* 0x000fe200078e00ff */
[----:B------:R3:W-:Y:S01]  /*1f90*/  STL.128 [R1+0x5a0], R8 ;  /* 0x0005a00801007387 */ /* 0x0007e20000100c00 */
[----:B------:R-:W-:Y:S02]  /*1fa0*/  IMAD.MOV.U32 R15, RZ, RZ, 0x15152a3f ;  /* 0x15152a3fff0f7424 */ /* 0x000fe400078e00ff */
[----:B0-----:R-:W-:Y:S02]  /*1fb0*/  HFMA2 R16, -RZ, RZ, 6.12735748291015625e-05, 0.000123500823974609375 ;  /* 0x0404080cff107431 */ /* 0x001fe400000001ff */
[----:B------:R-:W-:Y:S01]  /*1fc0*/  IMAD.MOV.U32 R17, RZ, RZ, -0x38386aae ;  /* 0xc7c79552ff117424 */ /* 0x000fe200078e00ff */
[----:B------:R-:W-:Y:S01]  /*1fd0*/  MOV R19, 0xc3c39d5e ;  /* 0xc3c39d5e00137802 */ /* 0x000fe20000000f00 */
[----:B------:R-:W-:Y:S02]  /*1fe0*/  IMAD.MOV.U32 R18, RZ, RZ, 0x23234665 ;  /* 0x23234665ff127424 */ /* 0x000fe400078e00ff */
[----:B-1----:R-:W-:-:S02]  /*1ff0*/  HFMA2 R22, -RZ, RZ, 7.6591968536376953125e-05, 0.00018489360809326171875 ;  /* 0x05050a0fff167431 */ /* 0x002fc400000001ff */
[----:B------:R-:W-:Y:S01]  /*2000*/  IMAD.MOV.U32 R20, RZ, RZ, 0x18183028 ;  /* 0x18183028ff147424 */ /* 0x000fe200078e00ff */
[----:B------:R0:W-:Y:S01]  /*2010*/  STL.128 [R1+0x5b0], R12 ;  /* 0x0005b00c01007387 */ /* 0x0001e20000100c00 */
[----:B------:R-:W-:Y:S01]  /*2020*/  IMAD.MOV.U32 R21, RZ, RZ, -0x6969c85f ;  /* 0x969637a1ff157424 */ /* 0x000fe200078e00ff */
[----:B--2---:R-:W-:Y:S01]  /*2030*/  MOV R5, 0x12122436 ;  /* 0x1212243600057802 */ /* 0x004fe20000000f00 */
[----:B------:R-:W-:Y:S01]  /*2040*/  IMAD.MOV.U32 R4, RZ, RZ, 0x7070e09 ;  /* 0x07070e09ff047424 */ /* 0x000fe200078e00ff */
[----:B------:R1:W-:Y:S01]  /*2050*/  STL.128 [R1+0x5c0], R16 ;  /* 0x0005c01001007387 */ /* 0x0003e20000100c00 */
[----:B------:R-:W-:Y:S02]  /*2060*/  IMAD.MOV.U32 R6, RZ, RZ, -0x7f7fe465 ;  /* 0x80801b9bff067424 */ /* 0x000fe400078e00ff */
[----:B---3--:R-:W-:Y:S02]  /*2070*/  HFMA2 R8, -RZ, RZ, -4054, -20.59375 ;  /* 0xebebcd26ff087431 */ /* 0x008fe400000001ff */
[----:B------:R-:W-:Y:S01]  /*2080*/  IMAD.MOV.U32 R7, RZ, RZ, -0x1d1d20c3 ;  /* 0xe2e2df3dff077424 */ /* 0x000fe200078e00ff */
[----:B------:R-:W-:Y:S01]  /*2090*/  MOV R11, 0x7575ea9f ;  /* 0x7575ea9f000b7802 */ /* 0x000fe20000000f00 */
[----:B------:R-:W-:-:S02]  /*20a0*/  IMAD.MOV.U32 R23, RZ, RZ, -0x6565d04b ;  /* 0x9a9a2fb5ff177424 */ /* 0x000fc400078e00ff */
[----:B------:R-:W-:Y:S01]  /*20b0*/  IMAD.MOV.U32 R9, RZ, RZ, 0x27274e69 ;  /* 0x27274e69ff097424 */ /* 0x000fe200078e00ff */
[----:B------:R2:W-:Y:S01]  /*20c0*/  STL.128 [R1+0x5e0], R4 ;  /* 0x0005e00401007387 */ /* 0x0005e20000100c00 */
[----:B------:R-:W-:Y:S02]  /*20d0*/  IMAD.MOV.U32 R10, RZ, RZ, -0x4d4d8033 ;  /* 0xb2b27fcdff0a7424 */ /* 0x000fe400078e00ff */
[----:B0-----:R-:W-:Y:S02]  /*20e0*/  HFMA2 R14, -RZ, RZ, 0.065185546875, 142.5 ;  /* 0x2c2c5874ff0e7431 */ /* 0x001fe400000001ff */
[----:B------:R-:W-:Y:S01]  /*20f0*/  IMAD.MOV.U32 R12, RZ, RZ, 0x909121b ;  /* 0x0909121bff0c7424 */ /* 0x000fe200078e00ff */
[----:B------:R0:W-:Y:S01]  /*2100*/  STL.128 [R1+0x5d0], R20 ;  /* 0x0005d01401007387 */ /* 0x0001e20000100c00 */
[----:B------:R-:W-:Y:S01]  /*2110*/  IMAD.MOV.U32 R13, RZ, RZ, -0x7c7ce262 ;  /* 0x83831d9eff0d7424 */ /* 0x000fe200078e00ff */
[----:B-1----:R-:W-:Y:S01]  /*2120*/  MOV R17, 0x6e6edcb2 ;  /* 0x6e6edcb200117802 */ /* 0x002fe20000000f00 */
[----:B------:R-:W-:Y:S01]  /*2130*/  IMAD.MOV.U32 R15, RZ, RZ, 0x1a1a342e ;  /* 0x1a1a342eff0f7424 */ /* 0x000fe200078e00ff */
[----:B------:R1:W-:Y:S01]  /*2140*/  STL.128 [R1+0x5f0], R8 ;  /* 0x0005f00801007387 */ /* 0x0003e20000100c00 */
[----:B------:R-:W-:-:S02]  /*2150*/  IMAD.MOV.U32 R16, RZ, RZ, 0x1b1b362d ;  /* 0x1b1b362dff107424 */ /* 0x000fc400078e00ff */
[----:B------:R-:W-:Y:S01]  /*2160*/  IMAD.MOV.U32 R18, RZ, RZ, 0x5a5ab4ee ;  /* 0x5a5ab4eeff127424 */ /* 0x000fe200078e00ff */
[----:B------:R3:W-:Y:S01]  /*2170*/  STL.128 [R1+0x600], R12 ;  /* 0x0006000c01007387 */ /* 0x0007e20000100c00 */
[----:B------:R-:W-:Y:S02]  /*2180*/  IMAD.MOV.U32 R19, RZ, RZ, -0x5f5fa405 ;  /* 0xa0a05bfbff137424 */ /* 0x000fe400078e00ff */
[----:B--2---:R-:W-:Y:S02]  /*2190*/  HFMA2 R6, -RZ, RZ, 0.11224365234375, 412.25 ;  /* 0x2f2f5e71ff067431 */ /* 0x004fe400000001ff */
[----:B------:R-:W-:Y:S02]  /*21a0*/  IMAD.MOV.U32 R4, RZ, RZ, 0x2929527b ;  /* 0x2929527bff047424 */ /* 0x000fe400078e00ff */
[----:B------:R-:W-:Y:S01]  /*21b0*/  IMAD.MOV.U32 R5, RZ, RZ, -0x1c1c22c2 ;  /* 0xe3e3dd3eff057424 */ /* 0x000fe200078e00ff */
[----:B------:R2:W-:Y:S01]  /*21c0*/  STL.128 [R1+0x610], R16 ;  /* 0x0006101001007387 */ /* 0x0005e20000100c00 */
[----:B------:R-:W-:-:S02]  /*21d0*/  IMAD.MOV.U32 R7, RZ, RZ, -0x7b7bec69 ;  /* 0x84841397ff077424 */ /* 0x000fc400078e00ff */
[----:B0-----:R-:W-:Y:S02]  /*21e0*/  HFMA2 R20, -RZ, RZ, 50.5625, -0.019378662109375 ;  /* 0x5252a4f6ff147431 */ /* 0x001fe400000001ff */
[----:B------:R-:W-:Y:S01]  /*21f0*/  IMAD.MOV.U32 R21, RZ, RZ, 0x3b3b764d ;  /* 0x3b3b764dff157424 */ /* 0x000fe200078e00ff */
[----:B------:R-:W-:Y:S01]  /*2200*/  MOV R23, 0xb3b37dce ;  /* 0xb3b37dce00177802 */ /* 0x000fe20000000f00 */
[----:B------:R-:W-:Y:S01]  /*2210*/  IMAD.MOV.U32 R22, RZ, RZ, -0x2929489f ;  /* 0xd6d6b761ff167424 */ /* 0x000fe200078e00ff */
[----:B-1----:R-:W-:Y:S01]  /*2220*/  MOV R9, 0xd1d1b968 ;  /* 0xd1d1b96800097802 */ /* 0x002fe20000000f00 */
[----:B------:R-:W-:Y:S01]  /*2230*/  IMAD.MOV.U32 R8, RZ, RZ, 0x5353a6f5 ;  /* 0x5353a6f5ff087424 */ /* 0x000fe200078e00ff */
[----:B------:R0:W-:Y:S01]  /*2240*/  STL.128 [R1+0x630], R4 ;  /* 0x0006300401007387 */ /* 0x0001e20000100c00 */
[----:B------:R-:W-:Y:S02]  /*2250*/  IMAD.MOV.U32 R11, RZ, RZ, -0x12123ed4 ;  /* 0xededc12cff0b7424 */ /* 0x000fe400078e00ff */
[----:B---3--:R-:W-:-:S02]  /*2260*/  HFMA2 R12, -RZ, RZ, 0.008056640625, 2.1875 ;  /* 0x20204060ff0c7431 */ /* 0x008fc400000001ff */
[----:B------:R-:W-:Y:S01]  /*2270*/  IMAD.MOV.U32 R10, RZ, RZ, RZ ;  /* 0x000000ffff0a7224 */ /* 0x000fe200078e00ff */
[----:B------:R-:W-:Y:S01]  /*2280*/  MOV R15, 0x5b5bb6ed ;  /* 0x5b5bb6ed000f7802 */ /* 0x000fe20000000f00 */
[----:B------:R-:W-:Y:S01]  /*2290*/  IMAD.MOV.U32 R13, RZ, RZ, -0x3031ce1 ;  /* 0xfcfce31fff0d7424 */ /* 0x000fe200078e00ff */
[----:B------:R1:W-:Y:S01]  /*22a0*/  STL.128 [R1+0x620], R20 ;  /* 0x0006201401007387 */ /* 0x0003e20000100c00 */
[----:B------:R-:W-:Y:S02]  /*22b0*/  IMAD.MOV.U32 R14, RZ, RZ, -0x4e4e8638 ;  /* 0xb1b179c8ff0e7424 */ /* 0x000fe400078e00ff */
[----:B--2---:R-:W-:Y:S02]  /*22c0*/  HFMA2 R18, -RZ, RZ, -1.685546875, 2009 ;  /* 0xbebe67d9ff127431 */ /* 0x004fe400000001ff */
[----:B------:R-:W-:Y:S01]  /*22d0*/  IMAD.MOV.U32 R16, RZ, RZ, 0x6a6ad4be ;  /* 0x6a6ad4beff107424 */ /* 0x000fe200078e00ff */
[----:B------:R2:W-:Y:S01]  /*22e0*/  STL.128 [R1+0x640], R8 ;  /* 0x0006400801007387 */ /* 0x0005e20000100c00 */
[----:B------:R-:W-:-:S02]  /*22f0*/  IMAD.MOV.U32 R17, RZ, RZ, -0x343472ba ;  /* 0xcbcb8d46ff117424 */ /* 0x000fc400078e00ff */
[----:B------:R-:W-:Y:S01]  /*2300*/  IMAD.MOV.U32 R19, RZ, RZ, 0x3939724b ;  /* 0x3939724bff137424 */ /* 0x000fe200078e00ff */
[----:B------:R3:W-:Y:S01]  /*2310*/  STL.128 [R1+0x650], R12 ;  /* 0x0006500c01007387 */ /* 0x0007e20000100c00 */
[----:B0-----:R-:W-:Y:S02]  /*2320*/  HFMA2 R4, -RZ, RZ, -38.5, -0.92724609375 ;  /* 0xd0d0bb6bff047431 */ /* 0x001fe400000001ff */
        /* <DEDUP_REMOVED lines=9> */
[----:B--2---:R-:W-:Y:S02]  /*23c0*/  HFMA2 R10, -RZ, RZ, 0.2249755859375, 1621 ;  /* 0x33336655ff0a7431 */ /* 0x004fe400000001ff */
[----:B------:R-:W-:Y:S02]  /*23d0*/  IMAD.MOV.U32 R8, RZ, RZ, 0x434386c5 ;  /* 0x434386c5ff087424 */ /* 0x000fe400078e00ff */
[----:B------:R-:W-:Y:S01]  /*23e0*/  IMAD.MOV.U32 R9, RZ, RZ, 0x4d4d9ad7 ;  /* 0x4d4d9ad7ff097424 */ /* 0x000fe200078e00ff */
[----:B---3--:R-:W-:Y:S01]  /*23f0*/  MOV R13, 0xf9f9e910 ;  /* 0xf9f9e910000d7802 */ /* 0x008fe20000000f00 */
[----:B------:R-:W-:Y:S01]  /*2400*/  IMAD.MOV.U32 R11, RZ, RZ, -0x7a7aee6c ;  /* 0x85851194ff0b7424 */ /* 0x000fe200078e00ff */
[----:B------:R2:W-:Y:S01]  /*2410*/  STL.128 [R1+0x670], R20 ;  /* 0x0006701401007387 */ /* 0x0005e20000100c00 */
[----:B------:R-:W-:Y:S02]  /*2420*/  IMAD.MOV.U32 R12, RZ, RZ, 0x45458acf ;  /* 0x45458acfff0c7424 */ /* 0x000fe400078e00ff */
[----:B------:R-:W-:-:S02]  /*2430*/  IMAD.MOV.U32 R14, RZ, RZ, 0x2020406 ;  /* 0x02020406ff0e7424 */ /* 0x000fc400078e00ff */
[----:B0-----:R-:W-:Y:S02]  /*2440*/  HFMA2 R16, -RZ, RZ, 34.5, -0.0096435546875 ;  /* 0x5050a0f0ff107431 */ /* 0x001fe400000001ff */
[----:B------:R-:W-:Y:S01]  /*2450*/  IMAD.MOV.U32 R15, RZ, RZ, 0x7f7ffe81 ;  /* 0x7f7ffe81ff0f7424 */ /* 0x000fe200078e00ff */
[----:B------:R-:W-:Y:S01]  /*2460*/  MOV R19, 0xa8a84be3 ;  /* 0xa8a84be300137802 */ /* 0x000fe20000000f00 */
[----:B------:R-:W-:Y:S01]  /*2470*/  IMAD.MOV.U32 R17, RZ, RZ, 0x3c3c7844 ;  /* 0x3c3c7844ff117424 */ /* 0x000fe200078e00ff */
[----:B-1----:R-:W-:Y:S01]  /*2480*/  MOV R5, 0x9d9d21bc ;  /* 0x9d9d21bc00057802 */ /* 0x002fe20000000f00 */
[----:B------:R-:W-:Y:S01]  /*2490*/  IMAD.MOV.U32 R18, RZ, RZ, -0x6060da46 ;  /* 0x9f9f25baff127424 */ /* 0x000fe200078e00ff */
[----:B------:R0:W-:Y:S01]  /*24a0*/  STL.128 [R1+0x690], R8 ;  /* 0x0006900801007387 */ /* 0x0001e20000100c00 */
[----:B------:R-:W-:Y:S02]  /*24b0*/  IMAD.MOV.U32 R4, RZ, RZ, -0x6d6dc053 ;  /* 0x92923fadff047424 */ /* 0x000fe400078e00ff */
[----:B------:R-:W-:Y:S01]  /*24c0*/  IMAD.MOV.U32 R6, RZ, RZ, 0x38387048 ;  /* 0x38387048ff067424 */ /* 0x000fe200078e00ff */
[----:B------:R1:W-:Y:S01]  /*24d0*/  STL.128 [R1+0x6a0], R12 ;  /* 0x0006a00c01007387 */ /* 0x0003e20000100c00 */
[----:B------:R-:W-:-:S02]  /*24e0*/  IMAD.MOV.U32 R7, RZ, RZ, -0xa0a0efc ;  /* 0xf5f5f104ff077424 */ /* 0x000fc400078e00ff */
[----:B--2---:R-:W-:Y:S02]  /*24f0*/  HFMA2 R22, -RZ, RZ, 2.125, -1.1444091796875e-05 ;  /* 0x404080c0ff167431 */ /* 0x004fe400000001ff */
[----:B------:R-:W-:Y:S01]  /*2500*/  IMAD.MOV.U32 R20, RZ, RZ, 0x5151a2f3 ;  /* 0x5151a2f3ff147424 */ /* 0x000fe200078e00ff */
[----:B------:R2:W-:Y:S01]  /*2510*/  STL.128 [R1+0x6b0], R16 ;  /* 0x0006b01001007387 */ /* 0x0005e20000100c00 */
[----:B------:R-:W-:Y:S02]  /*2520*/  IMAD.MOV.U32 R21, RZ, RZ, -0x5c5ca202 ;  /* 0xa3a35dfeff157424 */ /* 0x000fe400078e00ff */
[----:B------:R-:W-:Y:S01]  /*2530*/  IMAD.MOV.U32 R23, RZ, RZ, -0x7070fa76 ;  /* 0x8f8f058aff177424 */ /* 0x000fe200078e00ff */
[----:B------:R3:W-:Y:S01]  /*2540*/  STL.128 [R1+0x6d0], R4 ;  /* 0x0006d00401007387 */ /* 0x0007e20000100c00 */
[----:B0-----:R-:W-:Y:S02]  /*2550*/  HFMA2 R8, -RZ, RZ, -1.18359375, 1007.5 ;  /* 0xbcbc63dfff087431 */ /* 0x001fe400000001ff */
[----:B------:R-:W-:Y:S01]  /*2560*/  IMAD.MOV.U32 R9, RZ, RZ, -0x4949883f ;  /* 0xb6b677c1ff097424 */ /* 0x000fe200078e00ff */
[----:B------:R-:W-:Y:S01]  /*2570*/  MOV R11, 0x21214263 ;  /* 0x21214263000b7802 */ /* 0x000fe20000000f00 */
[----:B------:R-:W-:Y:S01]  /*2580*/  IMAD.MOV.U32 R10, RZ, RZ, -0x2525508b ;  /* 0xdadaaf75ff0a7424 */ /* 0x000fe200078e00ff */
[----:B-1----:R-:W-:Y:S01]  /*2590*/  MOV R14, 0xf3f3fd0e ;  /* 0xf3f3fd0e000e7802 */ /* 0x002fe20000000f00 */
[----:B------:R-:W-:Y:S01]  /*25a0*/  IMAD.MOV.U32 R12, RZ, RZ, 0x10102030 ;  /* 0x10102030ff0c7424 */ /* 0x000fe200078e00ff */
[----:B------:R0:W-:Y:S01]  /*25b0*/  STL.128 [R1+0x6c0], R20 ;  /* 0x0006c01401007387 */ /* 0x0001e20000100c00 */
[----:B------:R-:W-:-:S02]  /*25c0*/  IMAD.MOV.U32 R13, RZ, RZ, -0x1ae6 ;  /* 0xffffe51aff0d7424 */ /* 0x000fc400078e00ff */
[----:B--2---:R-:W-:Y:S02]  /*25d0*/  HFMA2 R17, -RZ, RZ, 0.00024700164794921875, 0.00199127197265625 ;  /* 0x0c0c1814ff117431 */ /* 0x004fe400000001ff */
[----:B------:R-:W-:Y:S01]  /*25e0*/  IMAD.MOV.U32 R15, RZ, RZ, -0x2d2d4093 ;  /* 0xd2d2bf6dff0f7424 */ /* 0x000fe200078e00ff */
[----:B------:R1:W-:Y:S01]  /*25f0*/  STL.128 [R1+0x6e0], R8 ;  /* 0x0006e00801007387 */ /* 0x0003e20000100c00 */
[----:B------:R-:W-:Y:S01]  /*2600*/  IMAD.MOV.U32 R16, RZ, RZ, -0x32327eb4 ;  /* 0xcdcd814cff107424 */ /* 0x000fe200078e00ff */
[----:B---3--:R-:W-:Y:S01]  /*2610*/  MOV R6, 0x7e7efc82 ;  /* 0x7e7efc8200067802 */ /* 0x008fe20000000f00 */
[----:B------:R-:W-:Y:S01]  /*2620*/  IMAD.MOV.U32 R4, RZ, RZ, -0x3b3b6ca9 ;  /* 0xc4c49357ff047424 */ /* 0x000fe200078e00ff */
[----:B------:R2:W-:Y:S01]  /*2630*/  STL.128 [R1+0x6f0], R12 ;  /* 0x0006f00c01007387 */ /* 0x0005e20000100c00 */
[----:B------:R-:W-:Y:S02]  /*2640*/  IMAD.MOV.U32 R5, RZ, RZ, -0x5858aa0e ;  /* 0xa7a755f2ff057424 */ /* 0x000fe400078e00ff */
[----:B------:R-:W-:-:S02]  /*2650*/  IMAD.MOV.U32 R7, RZ, RZ, 0x3d3d7a47 ;  /* 0x3d3d7a47ff077424 */ /* 0x000fc400078e00ff */
[----:B------:R-:W-:Y:S02]  /*2660*/  IMAD.MOV.U32 R18, RZ, RZ, 0x13132635 ;  /* 0x13132635ff127424 */ /* 0x000fe400078e00ff */
[----:B------:R-:W-:Y:S02]  /*2670*/  IMAD.MOV.U32 R19, RZ, RZ, -0x13133cd1 ;  /* 0xececc32fff137424 */ /* 0x000fe400078e00ff */
[----:B0-----:R-:W-:Y:S01]  /*2680*/  HFMA2 R23, -RZ, RZ, 0.00173091888427734375, 0.09722900390625 ;  /* 0x17172e39ff177431 */ /* 0x001fe200000001ff */
[----:B------:R-:W-:Y:S01]  /*2690*/  MOV R20, 0x5f5fbee1 ;  /* 0x5f5fbee100147802 */ /* 0x000fe20000000f00 */
[----:B------:R-:W-:Y:S01]  /*26a0*/  IMAD.MOV.U32 R21, RZ, RZ, -0x6868ca5e ;  /* 0x979735a2ff157424 */ /* 0x000fe200078e00ff */
[----:B------:R0:W-:Y:S01]  /*26b0*/  STL.128 [R1+0x720], R4 ;  /* 0x0007200401007387 */ /* 0x0001e20000100c00 */
[----:B------:R-:W-:Y:S02]  /*26c0*/  IMAD.MOV.U32 R22, RZ, RZ, 0x444488cc ;  /* 0x444488ccff167424 */ /* 0x000fe400078e00ff */
[----:B-1----:R-:W-:-:S02]  /*26d0*/  HFMA2 R9, -RZ, RZ, 343.25, -0.86279296875 ;  /* 0x5d5dbae7ff097431 */ /* 0x002fc400000001ff */
[----:B------:R-:W-:Y:S01]  /*26e0*/  IMAD.MOV.U32 R8, RZ, RZ, 0x6464c8ac ;  /* 0x6464c8acff087424 */ /* 0x000fe200078e00ff */
[----:B------:R1:W-:Y:S01]  /*26f0*/  STL.128 [R1+0x700], R16 ;  /* 0x0007001001007387 */ /* 0x0003e20000100c00 */
[----:B--2---:R-:W-:Y:S01]  /*2700*/  HFMA2 R15, -RZ, RZ, -311, -0.01464080810546875 ;  /* 0xdcdca37fff0f7431 */ /* 0x004fe200000001ff */
[----:B------:R-:W-:Y:S01]  /*2710*/  MOV R12, 0x6060c0a0 ;  /* 0x6060c0a0000c7802 */ /* 0x000fe20000000f00 */
[----:B------:R-:W-:Y:S01]  /*2720*/  IMAD.MOV.U32 R13, RZ, RZ, -0x7e7ee668 ;  /* 0x81811998ff0d7424 */ /* 0x000fe200078e00ff */
[----:B------:R2:W-:Y:S01]  /*2730*/  STL.128 [R1+0x710], R20 ;  /* 0x0007101401007387 */ /* 0x0005e20000100c00 */
[----:B------:R-:W-:Y:S02]  /*2740*/  IMAD.MOV.U32 R14, RZ, RZ, 0x4f4f9ed1 ;  /* 0x4f4f9ed1ff0e7424 */ /* 0x000fe400078e00ff */
[----:B------:R-:W-:Y:S02]  /*2750*/  IMAD.MOV.U32 R10, RZ, RZ, 0x1919322b ;  /* 0x1919322bff0a7424 */ /* 0x000fe400078e00ff */
[----:B------:R-:W-:Y:S01]  /*2760*/  IMAD.MOV.U32 R11, RZ, RZ, 0x7373e695 ;  /* 0x7373e695ff0b7424 */ /* 0x000fe200078e00ff */
[----:B------:R3:W-:Y:S01]  /*2770*/  STL.128 [R1+0x740], R12 ;  /* 0x0007400c01007387 */ /* 0x0007e20000100c00 */
[----:B0-----:R-:W-:Y:S01]  /*2780*/  HFMA2 R7, -RZ, RZ, -251.375, -0.0853271484375 ;  /* 0xdbdbad76ff077431 */ /* 0x001fe200000001ff */
[----:B------:R-:W-:Y:S01]  /*2790*/  MOV R4, 0xdedea779 ;  /* 0xdedea77900047802 */ /* 0x000fe20000000f00 */
[----:B------:R-:W-:Y:S01]  /*27a0*/  IMAD.MOV.U32 R5, RZ, RZ, 0x5e5ebce2 ;  /* 0x5e5ebce2ff057424 */ /* 0x000fe200078e00ff */
[----:B------:R0:W-:Y:S01]  /*27b0*/  STL.128 [R1+0x730], R8 ;  /* 0x0007300801007387 */ /* 0x0001e20000100c00 */
[----:B-1----:R-:W-:Y:S01]  /*27c0*/  IMAD.MOV.U32 R16, RZ, RZ, 0x22224466 ;  /* 0x22224466ff107424 */ /* 0x002fe200078e00ff */
[----:B------:R-:W-:Y:S01]  /*27d0*/  MOV R18, 0x90903bab ;  /* 0x90903bab00127802 */ /* 0x000fe20000000f00 */
[----:B------:R-:W-:-:S02]  /*27e0*/  IMAD.MOV.U32 R17, RZ, RZ, 0x2a2a547e ;  /* 0x2a2a547eff117424 */ /* 0x000fc400078e00ff */
[----:B------:R-:W-:Y:S02]  /*27f0*/  IMAD.MOV.U32 R19, RZ, RZ, -0x7777f47d ;  /* 0x88880b83ff137424 */ /* 0x000fe400078e00ff */
[----:B--2---:R-:W-:Y:S02]  /*2800*/  HFMA2 R21, -RZ, RZ, -7096, -7.16015625 ;  /* 0xeeeec729ff157431 */ /* 0x004fe400000001ff */
[----:B------:R-:W-:Y:S02]  /*2810*/  IMAD.MOV.U32 R6, RZ, RZ, 0xb0b161d ;  /* 0x0b0b161dff067424 */ /* 0x000fe400078e00ff */
[----:B------:R-:W-:Y:S01]  /*2820*/  IMAD.MOV.U32 R20, RZ, RZ, 0x46468cca ;  /* 0x46468ccaff147424 */ /* 0x000fe200078e00ff */
[----:B------:R1:W-:Y:S01]  /*2830*/  STL.128 [R1+0x750], R16 ;  /* 0x0007501001007387 */ /* 0x0003e20000100c00 */
[----:B------:R-:W-:Y:S02]  /*2840*/  IMAD.MOV.U32 R22, RZ, RZ, -0x4747942d ;  /* 0xb8b86bd3ff167424 */ /* 0x000fe400078e00ff */
[----:B---3--:R-:W-:-:S02]  /*2850*/  HFMA2 R13, -RZ, RZ, 9.191036224365234375e-05, 0.000246524810791015625 ;  /* 0x06060c0aff0d7431 */ /* 0x008fc400000001ff */
[----:B------:R-:W-:Y:S01]  /*2860*/  IMAD.MOV.U32 R23, RZ, RZ, 0x1414283c ;  /* 0x1414283cff177424 */ /* 0x000fe200078e00ff */
[----:B------:R2:W-:Y:S01]  /*2870*/  STL.128 [R1+0x770], R4 ;  /* 0x0007700401007387 */ /* 0x0005e20000100c00 */
[----:B------:R-:W-:Y:S01]  /*2880*/  IMAD.MOV.U32 R12, RZ, RZ, 0x494992db ;  /* 0x494992dbff0c7424 */ /* 0x000fe200078e00ff */
[----:B0-----:R-:W-:Y:S01]  /*2890*/  MOV R10, 0x3a3a744e ;  /* 0x3a3a744e000a7802 */ /* 0x001fe20000000f00 */
[----:B------:R-:W-:Y:S01]  /*28a0*/  IMAD.MOV.U32 R8, RZ, RZ, -0x1f1f24c5 ;  /* 0xe0e0db3bff087424 */ /* 0x000fe200078e00ff */
[----:B------:R0:W-:Y:S01]  /*28b0*/  STL.128 [R1+0x760], R20 ;  /* 0x0007601401007387 */ /* 0x0001e20000100c00 */
[----:B------:R-:W-:Y:S02]  /*28c0*/  IMAD.MOV.U32 R9, RZ, RZ, 0x32326456 ;  /* 0x32326456ff097424 */ /* 0x000fe400078e00ff */
[----:B------:R-:W-:Y:S02]  /*28d0*/  IMAD.MOV.U32 R11, RZ, RZ, 0xa0a141e ;  /* 0x0a0a141eff0b7424 */ /* 0x000fe400078e00ff */
[----:B------:R-:W-:-:S02]  /*28e0*/  IMAD.MOV.U32 R14, RZ, RZ, 0x2424486c ;  /* 0x2424486cff0e7424 */ /* 0x000fc400078e00ff */
[----:B------:R-:W-:Y:S02]  /*28f0*/  IMAD.MOV.U32 R15, RZ, RZ, 0x5c5cb8e4 ;  /* 0x5c5cb8e4ff0f7424 */ /* 0x000fe400078e00ff */
[----:B-1----:R-:W-:Y:S01]  /*2900*/  HFMA2 R19, -RZ, RZ, 817, -4.6484375 ;  /* 0x6262c4a6ff137431 */ /* 0x002fe200000001ff */
[----:B------:R-:W-:Y:S01]  /*2910*/  MOV R16, 0xc2c29f5d ;  /* 0xc2c29f5d00107802 */ /* 0x000fe20000000f00 */
[----:B------:R-:W-:Y:S01]  /*2920*/  IMAD.MOV.U32 R17, RZ, RZ, -0x2c2c4292 ;  /* 0xd3d3bd6eff117424 */ /* 0x000fe200078e00ff */
[----:B------:R1:W-:Y:S01]  /*2930*/  STL.128 [R1+0x780], R8 ;  /* 0x0007800801007387 */ /* 0x0003e20000100c00 */
[----:B--2---:R-:W-:Y:S02]  /*2940*/  HFMA2 R5, -RZ, RZ, -9.5625, -0.00022161006927490234375 ;  /* 0xc8c88b43ff057431 */ /* 0x004fe400000001ff */
[----:B------:R-:W-:Y:S02]  /*2950*/  IMAD.MOV.U32 R18, RZ, RZ, -0x5353bc11 ;  /* 0xacac43efff127424 */ /* 0x000fe400078e00ff */
        /* <DEDUP_REMOVED lines=19> */
[----:B------:R-:W-:Y:S02]  /*2a90*/  IMAD.MOV.U32 R15, RZ, RZ, -0x151530db ;  /* 0xeaeacf25ff0f7424 */ /* 0x000fe400078e00ff */
[----:B--2---:R-:W-:Y:S02]  /*2aa0*/  HFMA2 R17, -RZ, RZ, 53056, -18656 ;  /* 0x7a7af48eff117431 */ /* 0x004fe400000001ff */
[----:B------:R-:W-:Y:S02]  /*2ab0*/  IMAD.MOV.U32 R16, RZ, RZ, 0x6565caaf ;  /* 0x6565caafff107424 */ /* 0x000fe400078e00ff */
[----:B---3--:R-:W-:Y:S01]  /*2ac0*/  IMAD.MOV.U32 R4, RZ, RZ, 0x1c1c3824 ;  /* 0x1c1c3824ff047424 */ /* 0x008fe200078e00ff */
[----:B------:R-:W-:Y:S01]  /*2ad0*/  MOV R6, 0xb4b473c7 ;  /* 0xb4b473c700067802 */ /* 0x000fe20000000f00 */
[----:B------:R-:W-:Y:S01]  /*2ae0*/  IMAD.MOV.U32 R5, RZ, RZ, -0x5959a80f ;  /* 0xa6a657f1ff057424 */ /* 0x000fe200078e00ff */
[----:B------:R2:W-:Y:S01]  /*2af0*/  STL.128 [R1+0x7e0], R12 ;  /* 0x0007e00c01007387 */ /* 0x0005e20000100c00 */
[----:B------:R-:W-:-:S02]  /*2b00*/  IMAD.MOV.U32 R7, RZ, RZ, -0x393968af ;  /* 0xc6c69751ff077424 */ /* 0x000fc400078e00ff */
[----:B-1----:R-:W-:Y:S02]  /*2b10*/  HFMA2 R23, -RZ, RZ, 0.0965576171875, 284.5 ;  /* 0x2e2e5c72ff177431 */ /* 0x002fe400000001ff */
[----:B------:R-:W-:Y:S01]  /*2b20*/  IMAD.MOV.U32 R18, RZ, RZ, -0x5151b817 ;  /* 0xaeae47e9ff127424 */ /* 0x000fe200078e00ff */
[----:B------:R-:W-:Y:S01]  /*2b30*/  MOV R20, 0xbaba6fd5 ;  /* 0xbaba6fd500147802 */ /* 0x000fe20000000f00 */
[----:B------:R-:W-:Y:S01]  /*2b40*/  IMAD.MOV.U32 R19, RZ, RZ, 0x8081018 ;  /* 0x08081018ff137424 */ /* 0x000fe200078e00ff */
[----:B------:R1:W-:Y:S01]  /*2b50*/  STL.128 [R1+0x810], R4 ;  /* 0x0008100401007387 */ /* 0x0003e20000100c00 */
[----:B------:R-:W-:Y:S02]  /*2b60*/  IMAD.MOV.U32 R21, RZ, RZ, 0x7878f088 ;  /* 0x7878f088ff157424 */ /* 0x000fe400078e00ff */
[----:B0-----:R-:W-:Y:S02]  /*2b70*/  HFMA2 R9, -RZ, RZ, -375.25, -0.010711669921875 ;  /* 0xdddda17cff097431 */ /* 0x001fe400000001ff */
[----:B------:R-:W-:Y:S01]  /*2b80*/  IMAD.MOV.U32 R22, RZ, RZ, 0x25254a6f ;  /* 0x25254a6fff167424 */ /* 0x000fe200078e00ff */
[----:B------:R0:W-:Y:S01]  /*2b90*/  STL.128 [R1+0x7f0], R16 ;  /* 0x0007f01001007387 */ /* 0x0001e20000100c00 */
[----:B------:R-:W-:-:S02]  /*2ba0*/  IMAD.MOV.U32 R8, RZ, RZ, -0x171734dd ;  /* 0xe8e8cb23ff087424 */ /* 0x000fc400078e00ff */
[----:B------:R-:W-:Y:S01]  /*2bb0*/  IMAD.MOV.U32 R10, RZ, RZ, 0x7474e89c ;  /* 0x7474e89cff0a7424 */ /* 0x000fe200078e00ff */
[----:B------:R3:W-:Y:S01]  /*2bc0*/  STL.128 [R1+0x800], R20 ;  /* 0x0008001401007387 */ /* 0x0007e20000100c00 */
[----:B------:R-:W-:Y:S02]  /*2bd0*/  IMAD.MOV.U32 R11, RZ, RZ, 0x1f1f3e21 ;  /* 0x1f1f3e21ff0b7424 */ /* 0x000fe400078e00ff */
[----:B--2---:R-:W-:Y:S01]  /*2be0*/  HFMA2 R15, -RZ, RZ, -0.0001995563507080078125, 0.0004589557647705078125 ;  /* 0x8a8a0f85ff0f7431 */ /* 0x004fe200000001ff */
[----:B------:R-:W-:Y:S01]  /*2bf0*/  MOV R12, 0x4b4b96dd ;  /* 0x4b4b96dd000c7802 */ /* 0x000fe20000000f00 */
[----:B------:R-:W-:Y:S02]  /*2c00*/  IMAD.MOV.U32 R13, RZ, RZ, -0x42429e24 ;  /* 0xbdbd61dcff0d7424 */ /* 0x000fe400078e00ff */
[----:B------:R-:W-:Y:S01]  /*2c10*/  IMAD.MOV.U32 R14, RZ, RZ, -0x7474f27a ;  /* 0x8b8b0d86ff0e7424 */ /* 0x000fe200078e00ff */
[----:B------:R2:W-:Y:S01]  /*2c20*/  STL.128 [R1+0x820], R8 ;  /* 0x0008200801007387 */ /* 0x0005e20000100c00 */
[----:B-1----:R-:W-:Y:S01]  /*2c30*/  HFMA2 R7, -RZ, RZ, -0.71533203125, 2976 ;  /* 0xb9b969d0ff077431 */ /* 0x002fe200000001ff */
[----:B------:R-:W-:Y:S01]  /*2c40*/  MOV R4, 0x6161c2a3 ;  /* 0x6161c2a300047802 */ /* 0x000fe20000000f00 */
[----:B------:R-:W-:Y:S01]  /*2c50*/  IMAD.MOV.U32 R5, RZ, RZ, 0x35356a5f ;  /* 0x35356a5fff057424 */ /* 0x000fe200078e00ff */
[----:B------:R1:W-:Y:S01]  /*2c60*/  STL.128 [R1+0x830], R12 ;  /* 0x0008300c01007387 */ /* 0x0003e20000100c00 */
[----:B0-----:R-:W-:Y:S01]  /*2c70*/  IMAD.MOV.U32 R16, RZ, RZ, 0x7070e090 ;  /* 0x7070e090ff107424 */ /* 0x001fe200078e00ff */
[----:B------:R-:W-:Y:S01]  /*2c80*/  MOV R18, 0xb5b571c4 ;  /* 0xb5b571c400127802 */ /* 0x000fe20000000f00 */
[----:B------:R-:W-:-:S02]  /*2c90*/  IMAD.MOV.U32 R17, RZ, RZ, 0x3e3e7c42 ;  /* 0x3e3e7c42ff117424 */ /* 0x000fc400078e00ff */
[----:B------:R-:W-:Y:S02]  /*2ca0*/  IMAD.MOV.U32 R19, RZ, RZ, 0x6666ccaa ;  /* 0x6666ccaaff137424 */ /* 0x000fe400078e00ff */
[----:B---3--:R-:W-:Y:S02]  /*2cb0*/  HFMA2 R21, -RZ, RZ, 4.5955181121826171875e-05, 9.1850757598876953125e-05 ;  /* 0x03030605ff157431 */ /* 0x008fe400000001ff */
[----:B------:R-:W-:Y:S02]  /*2cc0*/  IMAD.MOV.U32 R6, RZ, RZ, 0x5757aef9 ;  /* 0x5757aef9ff067424 */ /* 0x000fe400078e00ff */
[----:B------:R-:W-:Y:S01]  /*2cd0*/  IMAD.MOV.U32 R20, RZ, RZ, 0x484890d8 ;  /* 0x484890d8ff147424 */ /* 0x000fe200078e00ff */
[----:B------:R0:W-:Y:S01]  /*2ce0*/  STL.128 [R1+0x840], R16 ;  /* 0x0008401001007387 */ /* 0x0001e20000100c00 */
[----:B------:R-:W-:Y:S01]  /*2cf0*/  IMAD.MOV.U32 R22, RZ, RZ, -0x90908ff ;  /* 0xf6f6f701ff167424 */ /* 0x000fe200078e00ff */
[----:B--2---:R-:W-:Y:S01]  /*2d00*/  MOV R10, 0x1d1d3a27 ;  /* 0x1d1d3a27000a7802 */ /* 0x004fe20000000f00 */
[----:B------:R-:W-:Y:S01]  /*2d10*/  IMAD.MOV.U32 R23, RZ, RZ, 0xe0e1c12 ;  /* 0x0e0e1c12ff177424 */ /* 0x000fe200078e00ff */
[----:B------:R2:W-:Y:S01]  /*2d20*/  STL.128 [R1+0x860], R4 ;  /* 0x0008600401007387 */ /* 0x0005e20000100c00 */
[----:B------:R-:W-:-:S02]  /*2d30*/  IMAD.MOV.U32 R8, RZ, RZ, -0x7979e86f ;  /* 0x86861791ff087424 */ /* 0x000fc400078e00ff */
[----:B-1----:R-:W-:Y:S02]  /*2d40*/  HFMA2 R13, -RZ, RZ, -40704, -3622 ;  /* 0xf8f8eb13ff0d7431 */ /* 0x002fe400000001ff */
[----:B------:R-:W-:Y:S01]  /*2d50*/  IMAD.MOV.U32 R9, RZ, RZ, -0x3e3e66a8 ;  /* 0xc1c19958ff097424 */ /* 0x000fe200078e00ff */
[----:B------:R1:W-:Y:S01]  /*2d60*/  STL.128 [R1+0x850], R20 ;  /* 0x0008501401007387 */ /* 0x0003e20000100c00 */
[----:B------:R-:W-:Y:S02]  /*2d70*/  IMAD.MOV.U32 R11, RZ, RZ, -0x6161d847 ;  /* 0x9e9e27b9ff0b7424 */ /* 0x000fe400078e00ff */
[----:B------:R-:W-:Y:S02]  /*2d80*/  IMAD.MOV.U32 R12, RZ, RZ, -0x1e1e26c8 ;  /* 0xe1e1d938ff0c7424 */ /* 0x000fe400078e00ff */
[----:B------:R-:W-:Y:S01]  /*2d90*/  IMAD.MOV.U32 R14, RZ, RZ, -0x6767d44d ;  /* 0x98982bb3ff0e7424 */ /* 0x000fe200078e00ff */
[----:B------:R3:W-:Y:S01]  /*2da0*/  STL.128 [R1+0x870], R8 ;  /* 0x0008700801007387 */ /* 0x0007e20000100c00 */
[----:B------:R-:W-:-:S02]  /*2db0*/  IMAD.MOV.U32 R15, RZ, RZ, 0x11112233 ;  /* 0x11112233ff0f7424 */ /* 0x000fc400078e00ff */
[----:B0-----:R-:W-:Y:S01]  /*2dc0*/  HFMA2 R19, -RZ, RZ, -0.001117706298828125, 0.2391357421875 ;  /* 0x949433a7ff137431 */ /* 0x001fe200000001ff */
[----:B------:R-:W-:Y:S01]  /*2dd0*/  MOV R16, 0x6969d2bb ;  /* 0x6969d2bb00107802 */ /* 0x000fe20000000f00 */
[----:B------:R-:W-:Y:S02]  /*2de0*/  IMAD.MOV.U32 R17, RZ, RZ, -0x26265690 ;  /* 0xd9d9a970ff117424 */ /* 0x000fe400078e00ff */
[----:B--2---:R-:W-:Y:S02]  /*2df0*/  HFMA2 R5, -RZ, RZ, 85.3125, -0.054656982421875 ;  /* 0x5555aaffff057431 */ /* 0x004fe400000001ff */
[----:B------:R-:W-:Y:S01]  /*2e00*/  IMAD.MOV.U32 R18, RZ, RZ, -0x7171f877 ;  /* 0x8e8e0789ff127424 */ /* 0x000fe200078e00ff */
[----:B------:R0:W-:Y:S01]  /*2e10*/  STL.128 [R1+0x880], R12 ;  /* 0x0008800c01007387 */ /* 0x0001e20000100c00 */
[----:B------:R-:W-:Y:S01]  /*2e20*/  IMAD.MOV.U32 R4, RZ, RZ, -0x313178b7 ;  /* 0xcece8749ff047424 */ /* 0x000fe200078e00ff */
[----:B-1----:R-:W-:Y:S01]  /*2e30*/  MOV R22, 0x87871592 ;  /* 0x8787159200167802 */ /* 0x002fe20000000f00 */
[----:B------:R-:W-:Y:S01]  /*2e40*/  IMAD.MOV.U32 R6, RZ, RZ, 0x28285078 ;  /* 0x28285078ff067424 */ /* 0x000fe200078e00ff */
[----:B------:R1:W-:Y:S01]  /*2e50*/  STL.128 [R1+0x890], R16 ;  /* 0x0008901001007387 */ /* 0x0003e20000100c00 */
[----:B------:R-:W-:-:S02]  /*2e60*/  IMAD.MOV.U32 R7, RZ, RZ, -0x20205a86 ;  /* 0xdfdfa57aff077424 */ /* 0x000fc400078e00ff */
[----:B------:R-:W-:Y:S02]  /*2e70*/  IMAD.MOV.U32 R20, RZ, RZ, -0x6464d24a ;  /* 0x9b9b2db6ff147424 */ /* 0x000fe400078e00ff */
[----:B---3--:R-:W-:Y:S02]  /*2e80*/  HFMA2 R11, -RZ, RZ, 0.0003082752227783203125, 0.0029735565185546875 ;  /* 0x0d0d1a17ff0b7431 */ /* 0x008fe400000001ff */
[----:B------:R-:W-:Y:S01]  /*2e90*/  IMAD.MOV.U32 R21, RZ, RZ, 0x1e1e3c22 ;  /* 0x1e1e3c22ff157424 */ /* 0x000fe200078e00ff */
[----:B------:R-:W-:Y:S01]  /*2ea0*/  MOV R8, 0x8c8c038f ;  /* 0x8c8c038f00087802 */ /* 0x000fe20000000f00 */
[----:B------:R-:W-:Y:S01]  /*2eb0*/  IMAD.MOV.U32 R23, RZ, RZ, -0x161636e0 ;  /* 0xe9e9c920ff177424 */ /* 0x000fe200078e00ff */
[----:B------:R2:W-:Y:S01]  /*2ec0*/  STL.128 [R1+0x8b0], R4 ;  /* 0x0008b00401007387 */ /* 0x0005e20000100c00 */
[----:B------:R-:W-:Y:S02]  /*2ed0*/  IMAD.MOV.U32 R9, RZ, RZ, -0x5e5ea608 ;  /* 0xa1a159f8ff097424 */ /* 0x000fe400078e00ff */
[----:B------:R-:W-:Y:S01]  /*2ee0*/  IMAD.MOV.U32 R10, RZ, RZ, -0x7676f680 ;  /* 0x89890980ff0a7424 */ /* 0x000fe200078e00ff */
[----:B0-----:R-:W-:Y:S01]  /*2ef0*/  MOV R14, 0x424284c6 ;  /* 0x424284c6000e7802 */ /* 0x001fe20000000f00 */
[----:B------:R-:W-:Y:S01]  /*2f00*/  IMAD.MOV.U32 R12, RZ, RZ, -0x40409a26 ;  /* 0xbfbf65daff0c7424 */ /* 0x000fe200078e00ff */
[----:B------:R0:W-:Y:S01]  /*2f10*/  STL.128 [R1+0x8a0], R20 ;  /* 0x0008a01401007387 */ /* 0x0001e20000100c00 */
[----:B------:R-:W-:-:S02]  /*2f20*/  IMAD.MOV.U32 R13, RZ, RZ, -0x191928cf ;  /* 0xe6e6d731ff0d7424 */ /* 0x000fc400078e00ff */
[----:B-1----:R-:W-:Y:S02]  /*2f30*/  HFMA2 R17, -RZ, RZ, -0.0027332305908203125, 0.04443359375 ;  /* 0x999929b0ff117431 */ /* 0x002fe400000001ff */
[----:B------:R-:W-:Y:S01]  /*2f40*/  IMAD.MOV.U32 R15, RZ, RZ, 0x6868d0b8 ;  /* 0x6868d0b8ff0f7424 */ /* 0x000fe200078e00ff */
[----:B------:R1:W-:Y:S01]  /*2f50*/  STL.128 [R1+0x8c0], R8 ;  /* 0x0008c00801007387 */ /* 0x0003e20000100c00 */
[----:B------:R-:W-:Y:S02]  /*2f60*/  IMAD.MOV.U32 R16, RZ, RZ, 0x414182c3 ;  /* 0x414182c3ff107424 */ /* 0x000fe400078e00ff */
[----:B------:R-:W-:Y:S01]  /*2f70*/  IMAD.MOV.U32 R18, RZ, RZ, 0x2d2d5a77 ;  /* 0x2d2d5a77ff127424 */ /* 0x000fe200078e00ff */
[----:B------:R3:W-:Y:S01]  /*2f80*/  STL.128 [R1+0x8d0], R12 ;  /* 0x0008d00c01007387 */ /* 0x0007e20000100c00 */
[----:B------:R-:W-:Y:S01]  /*2f90*/  IMAD.MOV.U32 R19, RZ, RZ, 0xf0f1e11 ;  /* 0x0f0f1e11ff137424 */ /* 0x000fe200078e00ff */
[----:B--2---:R-:W-:Y:S01]  /*2fa0*/  MOV R6, 0x77ee9977 ;  /* 0x77ee997700067802 */ /* 0x004fe20000000f00 */
[----:B------:R-:W-:-:S02]  /*2fb0*/  IMAD.MOV.U32 R4, RZ, RZ, 0x63c6a563 ;  /* 0x63c6a563ff047424 */ /* 0x000fc400078e00ff */
[----:B------:R-:W-:Y:S01]  /*2fc0*/  IMAD.MOV.U32 R5, RZ, RZ, 0x7cf8847c ;  /* 0x7cf8847cff057424 */ /* 0x000fe200078e00ff */
[----:B------:R2:W-:Y:S01]  /*2fd0*/  STL.128 [R1+0x8e0], R16 ;  /* 0x0008e01001007387 */ /* 0x0005e20000100c00 */
[----:B------:R-:W-:Y:S02]  /*2fe0*/  IMAD.MOV.U32 R7, RZ, RZ, 0x7bf68d7b ;  /* 0x7bf68d7bff077424 */ /* 0x000fe400078e00ff */
[----:B0-----:R-:W-:Y:S01]  /*2ff0*/  HFMA2 R23, -RZ, RZ, 0.0014858245849609375, 0.0660400390625 ;  /* 0x16162c3aff177431 */ /* 0x001fe200000001ff */
[----:B------:R-:W-:Y:S01]  /*3000*/  MOV R20, 0xb0b07bcb ;  /* 0xb0b07bcb00147802 */ /* 0x000fe20000000f00 */
[----:B------:R-:W-:Y:S02]  /*3010*/  IMAD.MOV.U32 R21, RZ, RZ, 0x5454a8fc ;  /* 0x5454a8fcff157424 */ /* 0x000fe400078e00ff */
[----:B------:R-:W-:Y:S02]  /*3020*/  IMAD.MOV.U32 R22, RZ, RZ, -0x4444922a ;  /* 0xbbbb6dd6ff167424 */ /* 0x000fe400078e00ff */
[----:B-1----:R-:W-:Y:S01]  /*3030*/  HFMA2 R9, -RZ, RZ, 4012, -1.3544921875 ;  /* 0x6bd6bd6bff097431 */ /* 0x002fe200000001ff */
[----:B------:R0:W-:Y:S01]  /*3040*/  STL.128 [R1+0x900], R4 ;  /* 0x0009000401007387 */ /* 0x0001e20000100c00 */
[----:B------:R-:W-:Y:S01]  /*3050*/  IMAD.MOV.U32 R8, RZ, RZ, -0xd00f20e ;  /* 0xf2ff0df2ff087424 */ /* 0x000fe200078e00ff */
[----:B---3--:R-:W-:Y:S01]  /*3060*/  MOV R12, 0x30605030 ;  /* 0x30605030000c7802 */ /* 0x008fe20000000f00 */
[----:B------:R-:W-:Y:S01]  /*3070*/  IMAD.MOV.U32 R13, RZ, RZ, 0x1020301 ;  /* 0x01020301ff0d7424 */ /* 0x000fe200078e00ff */
[----:B------:R-:W-:Y:S01]  /*3080*/  MOV R15, 0x2b567d2b ;  /* 0x2b567d2b000f7802 */ /* 0x000fe20000000f00 */
[----:B------:R-:W-:Y:S01]  /*3090*/  IMAD.MOV.U32 R14, RZ, RZ, 0x67cea967 ;  /* 0x67cea967ff0e7424 */ /* 0x000fe200078e00ff */
[----:B------:R1:W-:Y:S01]  /*30a0*/  STL.128 [R1+0x8f0], R20 ;  /* 0x0008f01401007387 */ /* 0x0003e20000100c00 */
[----:B------:R-:W-:-:S02]  /*30b0*/  IMAD.MOV.U32 R10, RZ, RZ, 0x6fdeb16f ;  /* 0x6fdeb16fff0a7424 */ /* 0x000fc400078e00ff */
[----:B--2---:R-:W-:Y:S02]  /*30c0*/  HFMA2 R18, -RZ, RZ, -0.057037353515625, -1707 ;  /* 0xab4de6abff127431 */ /* 0x004fe400000001ff */
[----:B------:R-:W-:Y:S01]  /*30d0*/  IMAD.MOV.U32 R11, RZ, RZ, -0x3a6eab3b ;  /* 0xc59154c5ff0b7424 */ /* 0x000fe200078e00ff */
[----:B------:R2:W-:Y:S01]  /*30e0*/  STL.128 [R1+0x920], R12 ;  /* 0x0009200c01007387 */ /* 0x0005e20000100c00 */
[----:B------:R-:W-:Y:S02]  /*30f0*/  IMAD.MOV.U32 R16, RZ, RZ, -0x118e602 ;  /* 0xfee719feff107424 */ /* 0x000fe400078e00ff */
[----:B------:R-:W-:Y:S01]  /*3100*/  IMAD.MOV.U32 R17, RZ, RZ, -0x284a9d29 ;  /* 0xd7b562d7ff117424 */ /* 0x000fe200078e00ff */
[----:B------:R3:W-:Y:S01]  /*3110*/  STL.128 [R1+0x910], R8 ;  /* 0x0009100801007387 */ /* 0x0007e20000100c00 */
[----:B------:R-:W-:Y:S02]  /*3120*/  IMAD.MOV.U32 R19, RZ, RZ, 0x76ec9a76 ;  /* 0x76ec9a76ff137424 */ /* 0x000fe400078e00ff */
[----:B0-----:R-:W-:-:S02]  /*3130*/  HFMA2 R4, -RZ, RZ, -56800, 0.0014591217041015625 ;  /* 0xfaef15faff047431 */ /* 0x001fc400000001ff */
        /* <DEDUP_REMOVED lines=9> */
[----:B--2---:R-:W-:-:S02]  /*31d0*/  HFMA2 R13, -RZ, RZ, -0.0168914794921875, -31296 ;  /* 0xa453f7a4ff0d7431 */ /* 0x004fc400000001ff */
[----:B------:R-:W-:Y:S02]  /*31e0*/  IMAD.MOV.U32 R12, RZ, RZ, -0x63dc4064 ;  /* 0x9c23bf9cff0c7424 */ /* 0x000fe400078e00ff */
[----:B------:R-:W-:Y:S01]  /*31f0*/  IMAD.MOV.U32 R14, RZ, RZ, 0x72e49672 ;  /* 0x72e49672ff0e7424 */ /* 0x000fe200078e00ff */
[----:B---3--:R-:W-:Y:S01]  /*3200*/  MOV R10, 0xa25ffda2 ;  /* 0xa25ffda2000a7802 */ /* 0x008fe20000000f00 */
[----:B------:R-:W-:Y:S01]  /*3210*/  IMAD.MOV.U32 R15, RZ, RZ, -0x3f64a440 ;  /* 0xc09b5bc0ff0f7424 */ /* 0x000fe200078e00ff */
[----:B------:R2:W-:Y:S01]  /*3220*/  STL.128 [R1+0x940], R20 ;  /* 0x0009401401007387 */ /* 0x0005e20000100c00 */
[----:B------:R-:W-:Y:S02]  /*3230*/  IMAD.MOV.U32 R8, RZ, RZ, -0x52be1353 ;  /* 0xad41ecadff087424 */ /* 0x000fe400078e00ff */
[----:B------:R-:W-:Y:S02]  /*3240*/  IMAD.MOV.U32 R9, RZ, RZ, -0x2b4c982c ;  /* 0xd4b367d4ff097424 */ /* 0x000fe400078e00ff */
[----:B0-----:R-:W-:-:S02]  /*3250*/  HFMA2 R19, -RZ, RZ, 0.02459716796875, 3148 ;  /* 0x264c6a26ff137431 */ /* 0x001fc400000001ff */
[----:B------:R-:W-:Y:S01]  /*3260*/  IMAD.MOV.U32 R11, RZ, RZ, -0x50ba1551 ;  /* 0xaf45eaafff0b7424 */ /* 0x000fe200078e00ff */
[----:B------:R0:W-:Y:S01]  /*3270*/  STL.128 [R1+0x970], R12 ;  /* 0x0009700c01007387 */ /* 0x0001e20000100c00 */
[----:B------:R-:W-:Y:S01]  /*3280*/  MOV R16, 0xb775c2b7 ;  /* 0xb775c2b700107802 */ /* 0x000fe20000000f00 */
[----:B-1----:R-:W-:Y:S02]  /*3290*/  HFMA2 R5, -RZ, RZ, -0.0207672119140625, -19024 ;  /* 0xa551f4a5ff057431 */ /* 0x002fe400000001ff */
[----:B------:R-:W-:Y:S01]  /*32a0*/  IMAD.MOV.U32 R4, RZ, RZ, 0x34685c34 ;  /* 0x34685c34ff047424 */ /* 0x000fe200078e00ff */
[----:B------:R1:W-:Y:S01]  /*32b0*/  STL.128 [R1+0x960], R8 ;  /* 0x0009600801007387 */ /* 0x0003e20000100c00 */
[----:B------:R-:W-:Y:S02]  /*32c0*/  IMAD.MOV.U32 R6, RZ, RZ, -0x1a2ecb1b ;  /* 0xe5d134e5ff067424 */ /* 0x000fe400078e00ff */
[----:B------:R-:W-:Y:S02]  /*32d0*/  IMAD.MOV.U32 R7, RZ, RZ, -0xe06f70f ;  /* 0xf1f908f1ff077424 */ /* 0x000fe400078e00ff */
[----:B------:R-:W-:Y:S01]  /*32e0*/  IMAD.MOV.U32 R17, RZ, RZ, -0x21ee303 ;  /* 0xfde11cfdff117424 */ /* 0x000fe200078e00ff */
[----:B--2---:R-:W-:Y:S01]  /*32f0*/  MOV R22, 0xf7f502f7 ;  /* 0xf7f502f700167802 */ /* 0x004fe20000000f00 */
[----:B------:R-:W-:Y:S01]  /*3300*/  IMAD.MOV.U32 R20, RZ, RZ, 0x366c5a36 ;  /* 0x366c5a36ff147424 */ /* 0x000fe200078e00ff */
[----:B------:R2:W-:Y:S01]  /*3310*/  STL.128 [R1+0x9a0], R4 ;  /* 0x0009a00401007387 */ /* 0x0005e20000100c00 */
[----:B------:R-:W-:-:S02]  /*3320*/  IMAD.MOV.U32 R21, RZ, RZ, 0x3f7e413f ;  /* 0x3f7e413fff157424 */ /* 0x000fc400078e00ff */
[----:B------:R-:W-:Y:S01]  /*3330*/  IMAD.MOV.U32 R23, RZ, RZ, -0x337cb034 ;  /* 0xcc834fccff177424 */ /* 0x000fe200078e00ff */
[----:B0-----:R-:W-:Y:S01]  /*3340*/  MOV R14, 0x23466523 ;  /* 0x23466523000e7802 */ /* 0x001fe20000000f00 */
[----:B------:R-:W-:Y:S02]  /*3350*/  IMAD.MOV.U32 R18, RZ, RZ, -0x6cc2516d ;  /* 0x933dae93ff127424 */ /* 0x000fe400078e00ff */
[----:B------:R-:W-:Y:S02]  /*3360*/  IMAD.MOV.U32 R12, RZ, RZ, 0x4080c04 ;  /* 0x04080c04ff0c7424 */ /* 0x000fe400078e00ff */
[----:B-1----:R-:W-:Y:S02]  /*3370*/  HFMA2 R11, -RZ, RZ, 0.0012607574462890625, 1.7705078125 ;  /* 0x152a3f15ff0b7431 */ /* 0x002fe400000001ff */
[----:B------:R-:W-:Y:S01]  /*3380*/  IMAD.MOV.U32 R13, RZ, RZ, -0x386aad39 ;  /* 0xc79552c7ff0d7424 */ /* 0x000fe200078e00ff */
[----:B------:R0:W-:Y:S01]  /*3390*/  STL.128 [R1+0x990], R20 ;  /* 0x0009901401007387 */ /* 0x0001e20000100c00 */
        /* <DEDUP_REMOVED lines=8> */
[----:B------:R-:W-:-:S02]  /*3420*/  IMAD.MOV.U32 R5, RZ, RZ, 0x274e6927 ;  /* 0x274e6927ff057424 */ /* 0x000fc400078e00ff */
[----:B------:R-:W-:Y:S01]  /*3430*/  IMAD.MOV.U32 R7, RZ, RZ, 0x75ea9f75 ;  /* 0x75ea9f75ff077424 */ /* 0x000fe200078e00ff */
[----:B------:R3:W-:Y:S01]  /*3440*/  STL.128 [R1+0x9b0], R8 ;  /* 0x0009b00801007387 */ /* 0x0007e20000100c00 */
[----:B0-----:R-:W-:Y:S01]  /*3450*/  HFMA2 R23, -RZ, RZ, -879.5, 1.470703125 ;  /* 0xe2df3de2ff177431 */ /* 0x001fe200000001ff */
[----:B------:R-:W-:Y:S01]  /*3460*/  MOV R20, 0x70e0907 ;  /* 0x070e090700147802 */ /* 0x000fe20000000f00 */
[----:B------:R-:W-:Y:S01]  /*3470*/  IMAD.MOV.U32 R21, RZ, RZ, 0x12243612 ;  /* 0x12243612ff157424 */ /* 0x000fe200078e00ff */
[----:B------:R0:W-:Y:S01]  /*3480*/  STL.128 [R1+0x9f0], R4 ;  /* 0x0009f00401007387 */ /* 0x0001e20000100c00 */
[----:B-1----:R-:W-:Y:S02]  /*3490*/  HFMA2 R17, -RZ, RZ, -0.00151729583740234375, -0.0109100341796875 ;  /* 0x9637a196ff117431 */ /* 0x002fe400000001ff */
[----:B------:R-:W-:Y:S02]  /*34a0*/  IMAD.MOV.U32 R22, RZ, RZ, -0x7fe46480 ;  /* 0x801b9b80ff167424 */ /* 0x000fe400078e00ff */
[----:B------:R-:W-:-:S02]  /*34b0*/  IMAD.MOV.U32 R16, RZ, RZ, 0x18302818 ;  /* 0x18302818ff107424 */ /* 0x000fc400078e00ff */
[----:B--2---:R-:W-:Y:S02]  /*34c0*/  HFMA2 R15, -RZ, RZ, -0.00850677490234375, -62464 ;  /* 0xa05bfba0ff0f7431 */ /* 0x004fe400000001ff */
[----:B------:R-:W-:Y:S01]  /*34d0*/  IMAD.MOV.U32 R18, RZ, RZ, 0x50a0f05 ;  /* 0x050a0f05ff127424 */ /* 0x000fe200078e00ff */
[----:B------:R-:W-:Y:S01]  /*34e0*/  MOV R12, 0x1b362d1b ;  /* 0x1b362d1b000c7802 */ /* 0x000fe20000000f00 */
[----:B------:R-:W-:Y:S02]  /*34f0*/  IMAD.MOV.U32 R19, RZ, RZ, -0x65d04a66 ;  /* 0x9a2fb59aff137424 */ /* 0x000fe400078e00ff */
[----:B---3--:R-:W-:Y:S02]  /*3500*/  HFMA2 R9, -RZ, RZ, -4.7504901885986328125e-05, -0.006359100341796875 ;  /* 0x831d9e83ff097431 */ /* 0x008fe400000001ff */
[----:B------:R-:W-:Y:S01]  /*3510*/  IMAD.MOV.U32 R13, RZ, RZ, 0x6edcb26e ;  /* 0x6edcb26eff0d7424 */ /* 0x000fe200078e00ff */
[----:B------:R1:W-:Y:S01]  /*3520*/  STL.128 [R1+0x9e0], R20 ;  /* 0x0009e01401007387 */ /* 0x0003e20000100c00 */
[----:B------:R-:W-:-:S02]  /*3530*/  IMAD.MOV.U32 R14, RZ, RZ, 0x5ab4ee5a ;  /* 0x5ab4ee5aff0e7424 */ /* 0x000fc400078e00ff */
[----:B------:R-:W-:Y:S01]  /*3540*/  IMAD.MOV.U32 R8, RZ, RZ, 0x9121b09 ;  /* 0x09121b09ff087424 */ /* 0x000fe200078e00ff */
[----:B------:R2:W-:Y:S01]  /*3550*/  STL.128 [R1+0x9d0], R16 ;  /* 0x0009d01001007387 */ /* 0x0005e20000100c00 */
[----:B0-----:R-:W-:Y:S02]  /*3560*/  HFMA2 R6, -RZ, RZ, 0, 0 ;  /* 0x00000000ff067431 */ /* 0x001fe400000001ff */
[----:B------:R-:W-:Y:S01]  /*3570*/  IMAD.MOV.U32 R10, RZ, RZ, 0x2c58742c ;  /* 0x2c58742cff0a7424 */ /* 0x000fe200078e00ff */
[----:B------:R-:W-:Y:S01]  /*3580*/  MOV R4, 0x53a6f553 ;  /* 0x53a6f55300047802 */ /* 0x000fe20000000f00 */
[----:B------:R-:W-:Y:S01]  /*3590*/  IMAD.MOV.U32 R11, RZ, RZ, 0x1a342e1a ;  /* 0x1a342e1aff0b7424 */ /* 0x000fe200078e00ff */
[----:B------:R0:W-:Y:S01]  /*35a0*/  STL.128 [R1+0xa10], R12 ;  /* 0x000a100c01007387 */ /* 0x0001e20000100c00 */
[----:B------:R-:W-:Y:S02]  /*35b0*/  IMAD.MOV.U32 R5, RZ, RZ, -0x2e46972f ;  /* 0xd1b968d1ff057424 */ /* 0x000fe400078e00ff */
[----:B------:R-:W-:Y:S01]  /*35c0*/  IMAD.MOV.U32 R7, RZ, RZ, -0x123ed313 ;  /* 0xedc12cedff077424 */ /* 0x000fe200078e00ff */
[----:B------:R3:W-:Y:S01]  /*35d0*/  STL.128 [R1+0xa00], R8 ;  /* 0x000a000801007387 */ /* 0x0007e20000100c00 */
[----:B-1----:R-:W-:-:S02]  /*35e0*/  HFMA2 R21, -RZ, RZ, -1006.5, 1.7216796875 ;  /* 0xe3dd3ee3ff157431 */ /* 0x002fc400000001ff */
[----:B------:R-:W-:Y:S01]  /*35f0*/  IMAD.MOV.U32 R20, RZ, RZ, 0x29527b29 ;  /* 0x29527b29ff147424 */ /* 0x000fe200078e00ff */
[----:B------:R1:W-:Y:S01]  /*3600*/  STL.128 [R1+0xa40], R4 ;  /* 0x000a400401007387 */ /* 0x0003e20000100c00 */
[----:B------:R-:W-:Y:S01]  /*3610*/  IMAD.MOV.U32 R22, RZ, RZ, 0x2f5e712f ;  /* 0x2f5e712fff167424 */ /* 0x000fe200078e00ff */
[----:B--2---:R-:W-:Y:S01]  /*3620*/  MOV R18, 0xd6b761d6 ;  /* 0xd6b761d600127802 */ /* 0x004fe20000000f00 */
[----:B------:R-:W-:Y:S02]  /*3630*/  IMAD.MOV.U32 R16, RZ, RZ, 0x52a4f652 ;  /* 0x52a4f652ff107424 */ /* 0x000fe400078e00ff */
[----:B------:R-:W-:Y:S02]  /*3640*/  IMAD.MOV.U32 R17, RZ, RZ, 0x3b764d3b ;  /* 0x3b764d3bff117424 */ /* 0x000fe400078e00ff */
[----:B------:R-:W-:Y:S02]  /*3650*/  IMAD.MOV.U32 R19, RZ, RZ, -0x4c82314d ;  /* 0xb37dceb3ff137424 */ /* 0x000fe400078e00ff */
[----:B0-----:R-:W-:-:S02]  /*3660*/  HFMA2 R13, -RZ, RZ, -15.1015625, 6.79296875 ;  /* 0xcb8d46cbff0d7431 */ /* 0x001fc400000001ff */
[----:B------:R-:W-:Y:S02]  /*3670*/  IMAD.MOV.U32 R23, RZ, RZ, -0x7bec687c ;  /* 0x84139784ff177424 */ /* 0x000fe400078e00ff */
[----:B------:R-:W-:Y:S01]  /*3680*/  IMAD.MOV.U32 R12, RZ, RZ, 0x6ad4be6a ;  /* 0x6ad4be6aff0c7424 */ /* 0x000fe200078e00ff */
[----:B---3--:R-:W-:Y:S01]  /*3690*/  MOV R10, 0xb179c8b1 ;  /* 0xb179c8b1000a7802 */ /* 0x008fe20000000f00 */
[----:B------:R-:W-:Y:S01]  /*36a0*/  IMAD.MOV.U32 R14, RZ, RZ, -0x41982642 ;  /* 0xbe67d9beff0e7424 */ /* 0x000fe200078e00ff */
[----:B------:R0:W-:Y:S01]  /*36b0*/  STL.128 [R1+0xa20], R16 ;  /* 0x000a201001007387 */ /* 0x0001e20000100c00 */
[----:B------:R-:W-:Y:S02]  /*36c0*/  IMAD.MOV.U32 R15, RZ, RZ, 0x39724b39 ;  /* 0x39724b39ff0f7424 */ /* 0x000fe400078e00ff */
[----:B-1----:R-:W-:Y:S02]  /*36d0*/  HFMA2 R5, -RZ, RZ, 22.40625, -116.8125 ;  /* 0x4d9ad74dff057431 */ /* 0x002fe400000001ff */
[----:B------:R-:W-:Y:S01]  /*36e0*/  IMAD.MOV.U32 R8, RZ, RZ, 0x20406020 ;  /* 0x20406020ff087424 */ /* 0x000fe200078e00ff */
[----:B------:R1:W-:Y:S01]  /*36f0*/  STL.128 [R1+0xa30], R20 ;  /* 0x000a301401007387 */ /* 0x0003e20000100c00 */
[----:B------:R-:W-:-:S02]  /*3700*/  IMAD.MOV.U32 R9, RZ, RZ, -0x31ce004 ;  /* 0xfce31ffcff097424 */ /* 0x000fc400078e00ff */
[----:B------:R-:W-:Y:S01]  /*3710*/  IMAD.MOV.U32 R11, RZ, RZ, 0x5bb6ed5b ;  /* 0x5bb6ed5bff0b7424 */ /* 0x000fe200078e00ff */
[----:B------:R2:W-:Y:S01]  /*3720*/  STL.128 [R1+0xa60], R12 ;  /* 0x000a600c01007387 */ /* 0x0005e20000100c00 */
[----:B------:R-:W-:Y:S02]  /*3730*/  IMAD.MOV.U32 R4, RZ, RZ, 0x4386c543 ;  /* 0x4386c543ff047424 */ /* 0x000fe400078e00ff */
[----:B------:R-:W-:Y:S01]  /*3740*/  IMAD.MOV.U32 R6, RZ, RZ, 0x33665533 ;  /* 0x33665533ff067424 */ /* 0x000fe200078e00ff */
[----:B------:R3:W-:Y:S01]  /*3750*/  STL.128 [R1+0xa50], R8 ;  /* 0x000a500801007387 */ /* 0x0007e20000100c00 */
[----:B------:R-:W-:Y:S02]  /*3760*/  IMAD.MOV.U32 R7, RZ, RZ, -0x7aee6b7b ;  /* 0x85119485ff077424 */ /* 0x000fe400078e00ff */
[----:B0-----:R-:W-:Y:S01]  /*3770*/  HFMA2 R19, -RZ, RZ, -30.078125, 13.6171875 ;  /* 0xcf854acfff137431 */ /* 0x001fe200000001ff */
[----:B------:R-:W-:Y:S01]  /*3780*/  MOV R16, 0x4a94de4a ;  /* 0x4a94de4a00107802 */ /* 0x000fe20000000f00 */
[----:B------:R-:W-:Y:S01]  /*3790*/  IMAD.MOV.U32 R17, RZ, RZ, 0x4c98d44c ;  /* 0x4c98d44cff117424 */ /* 0x000fe200078e00ff */
[----:B------:R0:W-:Y:S01]  /*37a0*/  STL.128 [R1+0xa90], R4 ;  /* 0x000a900401007387 */ /* 0x0001e20000100c00 */
[----:B-1----:R-:W-:Y:S01]  /*37b0*/  IMAD.MOV.U32 R20, RZ, RZ, -0x2f449430 ;  /* 0xd0bb6bd0ff147424 */ /* 0x002fe200078e00ff */
[----:B------:R-:W-:Y:S01]  /*37c0*/  MOV R22, 0xaa4fe5aa ;  /* 0xaa4fe5aa00167802 */ /* 0x000fe20000000f00 */
[----:B------:R-:W-:-:S02]  /*37d0*/  IMAD.MOV.U32 R21, RZ, RZ, -0x103ad511 ;  /* 0xefc52aefff157424 */ /* 0x000fc400078e00ff */
[----:B------:R-:W-:Y:S02]  /*37e0*/  IMAD.MOV.U32 R23, RZ, RZ, -0x412e905 ;  /* 0xfbed16fbff177424 */ /* 0x000fe400078e00ff */
[----:B--2---:R-:W-:Y:S02]  /*37f0*/  HFMA2 R14, -RZ, RZ, -0.006977081298828125, -0.82763671875 ;  /* 0x9f25ba9fff0e7431 */ /* 0x004fe400000001ff */
[----:B------:R-:W-:Y:S01]  /*3800*/  IMAD.MOV.U32 R18, RZ, RZ, 0x58b0e858 ;  /* 0x58b0e858ff127424 */ /* 0x000fe200078e00ff */
[----:B---3--:R-:W-:Y:S01]  /*3810*/  MOV R8, 0x458acf45 ;  /* 0x458acf4500087802 */ /* 0x008fe20000000f00 */
[----:B------:R-:W-:Y:S01]  /*3820*/  IMAD.MOV.U32 R9, RZ, RZ, -0x616ef07 ;  /* 0xf9e910f9ff097424 */ /* 0x000fe200078e00ff */
[----:B------:R-:W-:Y:S01]  /*3830*/  MOV R11, 0x7ffe817f ;  /* 0x7ffe817f000b7802 */ /* 0x000fe20000000f00 */
[----:B------:R-:W-:Y:S01]  /*3840*/  IMAD.MOV.U32 R10, RZ, RZ, 0x2040602 ;  /* 0x02040602ff0a7424 */ /* 0x000fe200078e00ff */
[----:B------:R1:W-:Y:S01]  /*3850*/  STL.128 [R1+0xa80], R20 ;  /* 0x000a801401007387 */ /* 0x0003e20000100c00 */
[----:B------:R-:W-:-:S02]  /*3860*/  IMAD.MOV.U32 R12, RZ, RZ, 0x50a0f050 ;  /* 0x50a0f050ff0c7424 */ /* 0x000fc400078e00ff */
[----:B------:R-:W-:Y:S02]  /*3870*/  IMAD.MOV.U32 R13, RZ, RZ, 0x3c78443c ;  /* 0x3c78443cff0d7424 */ /* 0x000fe400078e00ff */
[----:B0-----:R-:W-:Y:S02]  /*3880*/  HFMA2 R6, -RZ, RZ, -213.875, 23968 ;  /* 0xdaaf75daff067431 */ /* 0x001fe400000001ff */
[----:B------:R-:W-:Y:S01]  /*3890*/  IMAD.MOV.U32 R15, RZ, RZ, -0x57b41c58 ;  /* 0xa84be3a8ff0f7424 */ /* 0x000fe200078e00ff */
[----:B------:R0:W-:Y:S01]  /*38a0*/  STL.128 [R1+0xa70], R16 ;  /* 0x000a701001007387 */ /* 0x0001e20000100c00 */
[----:B------:R-:W-:Y:S02]  /*38b0*/  IMAD.MOV.U32 R4, RZ, RZ, -0x439c2044 ;  /* 0xbc63dfbcff047424 */ /* 0x000fe400078e00ff */
[----:B------:R-:W-:Y:S01]  /*38c0*/  IMAD.MOV.U32 R5, RZ, RZ, -0x49883e4a ;  /* 0xb677c1b6ff057424 */ /* 0x000fe200078e00ff */
[----:B------:R2:W-:Y:S01]  /*38d0*/  STL.128 [R1+0xaa0], R8 ;  /* 0x000aa00801007387 */ /* 0x0005e20000100c00 */
[----:B------:R-:W-:-:S03]  /*38e0*/  IMAD.MOV.U32 R7, RZ, RZ, 0x21426321 ;  /* 0x21426321ff077424 */ /* 0x000fc600078e00ff */
[----:B------:R3:W-:Y:S01]  /*38f0*/  STL.128 [R1+0xab0], R12 ;  /* 0x000ab00c01007387 */ /* 0x0007e20000100c00 */
[----:B-1----:R-:W-:Y:S02]  /*3900*/  HFMA2 R20, -RZ, RZ, -0.000762462615966796875, -0.0870361328125 ;  /* 0x923fad92ff147431 */ /* 0x002fe400000001ff */
        /* <DEDUP_REMOVED lines=15> */
[----:B------:R-:W-:Y:S01]  /*3a00*/  IMAD.MOV.U32 R13, RZ, RZ, 0xc18140c ;  /* 0x0c18140cff0d7424 */ /* 0x000fe200078e00ff */
[----:B------:R2:W-:Y:S01]  /*3a10*/  STL.128 [R1+0xac0], R16 ;  /* 0x000ac01001007387 */ /* 0x0005e20000100c00 */
[----:B------:R-:W-:Y:S02]  /*3a20*/  IMAD.MOV.U32 R14, RZ, RZ, 0x13263513 ;  /* 0x13263513ff0e7424 */ /* 0x000fe400078e00ff */
[----:B-1----:R-:W-:-:S02]  /*3a30*/  HFMA2 R4, -RZ, RZ, 1224, -0.068603515625 ;  /* 0x64c8ac64ff047431 */ /* 0x002fc400000001ff */
[----:B------:R-:W-:Y:S01]  /*3a40*/  IMAD.MOV.U32 R5, RZ, RZ, 0x5dbae75d ;  /* 0x5dbae75dff057424 */ /* 0x000fe200078e00ff */
[----:B------:R1:W-:Y:S01]  /*3a50*/  STL.128 [R1+0xaf0], R8 ;  /* 0x000af00801007387 */ /* 0x0003e20000100c00 */
[----:B------:R-:W-:Y:S01]  /*3a60*/  IMAD.MOV.U32 R6, RZ, RZ, 0x19322b19 ;  /* 0x19322b19ff067424 */ /* 0x000fe200078e00ff */
[----:B0-----:R-:W-:Y:S01]  /*3a70*/  MOV R21, 0xa755f2a7 ;  /* 0xa755f2a700157802 */ /* 0x001fe20000000f00 */
[----:B------:R-:W-:Y:S01]  /*3a80*/  IMAD.MOV.U32 R20, RZ, RZ, -0x3b6ca83c ;  /* 0xc49357c4ff147424 */ /* 0x000fe200078e00ff */
[----:B------:R-:W-:Y:S01]  /*3a90*/  MOV R7, 0x73e69573 ;  /* 0x73e6957300077802 */ /* 0x000fe20000000f00 */
[----:B------:R-:W-:Y:S01]  /*3aa0*/  IMAD.MOV.U32 R22, RZ, RZ, 0x7efc827e ;  /* 0x7efc827eff167424 */ /* 0x000fe200078e00ff */
[----:B------:R0:W-:Y:S01]  /*3ab0*/  STL.128 [R1+0xb00], R12 ;  /* 0x000b000c01007387 */ /* 0x0001e20000100c00 */
[----:B------:R-:W-:-:S03]  /*3ac0*/  IMAD.MOV.U32 R23, RZ, RZ, 0x3d7a473d ;  /* 0x3d7a473dff177424 */ /* 0x000fc600078e00ff */
[----:B------:R3:W-:Y:S01]  /*3ad0*/  STL.128 [R1+0xb30], R4 ;  /* 0x000b300401007387 */ /* 0x0007e20000100c00 */
[----:B--2---:R-:W-:Y:S02]  /*3ae0*/  HFMA2 R18, -RZ, RZ, 4.53125, -17.0625 ;  /* 0x4488cc44ff127431 */ /* 0x004fe400000001ff */
[----:B------:R-:W-:Y:S01]  /*3af0*/  IMAD.MOV.U32 R16, RZ, RZ, 0x5fbee15f ;  /* 0x5fbee15fff107424 */ /* 0x000fe200078e00ff */
[----:B------:R2:W-:Y:S01]  /*3b00*/  STL.128 [R1+0xb20], R20 ;  /* 0x000b201401007387 */ /* 0x0005e20000100c00 */
[----:B------:R-:W-:Y:S02]  /*3b10*/  IMAD.MOV.U32 R17, RZ, RZ, -0x68ca5d69 ;  /* 0x9735a297ff117424 */ /* 0x000fe400078e00ff */
[----:B-1----:R-:W-:Y:S02]  /*3b20*/  HFMA2 R10, -RZ, RZ, 30.46875, -42.46875 ;  /* 0x4f9ed14fff0a7431 */ /* 0x002fe400000001ff */
[----:B------:R-:W-:Y:S02]  /*3b30*/  IMAD.MOV.U32 R19, RZ, RZ, 0x172e3917 ;  /* 0x172e3917ff137424 */ /* 0x000fe400078e00ff */
[----:B------:R-:W-:-:S02]  /*3b40*/  IMAD.MOV.U32 R8, RZ, RZ, 0x60c0a060 ;  /* 0x60c0a060ff087424 */ /* 0x000fc400078e00ff */
[----:B------:R-:W-:Y:S01]  /*3b50*/  IMAD.MOV.U32 R9, RZ, RZ, -0x7ee6677f ;  /* 0x81199881ff097424 */ /* 0x000fe200078e00ff */
[----:B0-----:R-:W-:Y:S01]  /*3b60*/  MOV R13, 0x2a547e2a ;  /* 0x2a547e2a000d7802 */ /* 0x001fe20000000f00 */
[----:B------:R-:W-:Y:S01]  /*3b70*/  IMAD.MOV.U32 R11, RZ, RZ, -0x235c8024 ;  /* 0xdca37fdcff0b7424 */ /* 0x000fe200078e00ff */
[----:B------:R0:W-:Y:S01]  /*3b80*/  STL.128 [R1+0xb10], R16 ;  /* 0x000b101001007387 */ /* 0x0001e20000100c00 */
[----:B------:R-:W-:Y:S01]  /*3b90*/  IMAD.MOV.U32 R12, RZ, RZ, 0x22446622 ;  /* 0x22446622ff0c7424 */ /* 0x000fe200078e00ff */
[----:B---3--:R-:W-:Y:S01]  /*3ba0*/  MOV R5, 0x32645632 ;  /* 0x3264563200057802 */ /* 0x008fe20000000f00 */
[----:B------:R-:W-:Y:S01]  /*3bb0*/  IMAD.MOV.U32 R14, RZ, RZ, -0x6fc45470 ;  /* 0x903bab90ff0e7424 */ /* 0x000fe200078e00ff */
[----:B------:R1:W-:Y:S01]  /*3bc0*/  STL.128 [R1+0xb40], R8 ;  /* 0x000b400801007387 */ /* 0x0003e20000100c00 */
[----:B------:R-:W-:Y:S02]  /*3bd0*/  IMAD.MOV.U32 R15, RZ, RZ, -0x77f47c78 ;  /* 0x880b8388ff0f7424 */ /* 0x000fe400078e00ff */
[----:B--2---:R-:W-:-:S02]  /*3be0*/  HFMA2 R22, -RZ, RZ, 0.0002162456512451171875, 0.004924774169921875 ;  /* 0x0b161d0bff167431 */ /* 0x004fc400000001ff */
[----:B------:R-:W-:Y:S02]  /*3bf0*/  IMAD.MOV.U32 R20, RZ, RZ, -0x21588622 ;  /* 0xdea779deff147424 */ /* 0x000fe400078e00ff */
[----:B------:R-:W-:Y:S01]  /*3c00*/  IMAD.MOV.U32 R21, RZ, RZ, 0x5ebce25e ;  /* 0x5ebce25eff157424 */ /* 0x000fe200078e00ff */
[----:B------:R2:W-:Y:S01]  /*3c10*/  STL.128 [R1+0xb50], R12 ;  /* 0x000b500c01007387 */ /* 0x0005e20000100c00 */
[----:B------:R-:W-:Y:S02]  /*3c20*/  IMAD.MOV.U32 R23, RZ, RZ, -0x24528925 ;  /* 0xdbad76dbff177424 */ /* 0x000fe400078e00ff */
[----:B------:R-:W-:Y:S02]  /*3c30*/  IMAD.MOV.U32 R4, RZ, RZ, -0x1f24c420 ;  /* 0xe0db3be0ff047424 */ /* 0x000fe400078e00ff */
[----:B------:R-:W-:Y:S02]  /*3c40*/  IMAD.MOV.U32 R6, RZ, RZ, 0x3a744e3a ;  /* 0x3a744e3aff067424 */ /* 0x000fe400078e00ff */
[----:B0-----:R-:W-:-:S02]  /*3c50*/  HFMA2 R16, -RZ, RZ, 6.546875, -12.546875 ;  /* 0x468cca46ff107431 */ /* 0x001fc400000001ff */
[----:B------:R-:W-:Y:S01]  /*3c60*/  IMAD.MOV.U32 R7, RZ, RZ, 0xa141e0a ;  /* 0x0a141e0aff077424 */ /* 0x000fe200078e00ff */
[----:B------:R-:W-:Y:S01]  /*3c70*/  MOV R19, 0x14283c14 ;  /* 0x14283c1400137802 */ /* 0x000fe20000000f00 */
[----:B------:R-:W-:Y:S02]  /*3c80*/  IMAD.MOV.U32 R17, RZ, RZ, -0x1138d612 ;  /* 0xeec729eeff117424 */ /* 0x000fe400078e00ff */
[----:B-1----:R-:W-:Y:S02]  /*3c90*/  HFMA2 R8, -RZ, RZ, 11.140625, -233.125 ;  /* 0x4992db49ff087431 */ /* 0x002fe400000001ff */
[----:B------:R-:W-:Y:S01]  /*3ca0*/  IMAD.MOV.U32 R18, RZ, RZ, -0x47942c48 ;  /* 0xb86bd3b8ff127424 */ /* 0x000fe200078e00ff */
[----:B------:R-:W-:Y:S01]  /*3cb0*/  MOV R11, 0x5cb8e45c ;  /* 0x5cb8e45c000b7802 */ /* 0x000fe20000000f00 */
[----:B------:R-:W-:Y:S01]  /*3cc0*/  IMAD.MOV.U32 R9, RZ, RZ, 0x60c0a06 ;  /* 0x060c0a06ff097424 */ /* 0x000fe200078e00ff */
[----:B------:R0:W-:Y:S01]  /*3cd0*/  STL.128 [R1+0xb70], R20 ;  /* 0x000b701401007387 */ /* 0x0001e20000100c00 */
[----:B------:R-:W-:-:S02]  /*3ce0*/  IMAD.MOV.U32 R10, RZ, RZ, 0x24486c24 ;  /* 0x24486c24ff0a7424 */ /* 0x000fc400078e00ff */
[----:B--2---:R-:W-:Y:S02]  /*3cf0*/  HFMA2 R14, -RZ, RZ, -0.06658935546875, -7856 ;  /* 0xac43efacff0e7431 */ /* 0x004fe400000001ff */
[----:B------:R-:W-:Y:S01]  /*3d00*/  IMAD.MOV.U32 R12, RZ, RZ, -0x3d60a23e ;  /* 0xc29f5dc2ff0c7424 */ /* 0x000fe200078e00ff */
[----:B------:R1:W-:Y:S01]  /*3d10*/  STL.128 [R1+0xb80], R4 ;  /* 0x000b800401007387 */ /* 0x0003e20000100c00 */
[----:B------:R-:W-:Y:S02]  /*3d20*/  IMAD.MOV.U32 R13, RZ, RZ, -0x2c42912d ;  /* 0xd3bd6ed3ff0d7424 */ /* 0x000fe400078e00ff */
[----:B------:R-:W-:Y:S01]  /*3d30*/  IMAD.MOV.U32 R15, RZ, RZ, 0x62c4a662 ;  /* 0x62c4a662ff0f7424 */ /* 0x000fe200078e00ff */
[----:B------:R2:W-:Y:S04]  /*3d40*/  STL.128 [R1+0xb60], R16 ;  /* 0x000b601001007387 */ /* 0x0005e80000100c00 */
[----:B------:R3:W-:Y:S01]  /*3d50*/  STL.128 [R1+0xb90], R8 ;  /* 0x000b900801007387 */ /* 0x0007e20000100c00 */
[----:B0-----:R-:W-:-:S02]  /*3d60*/  HFMA2 R20, -RZ, RZ, -2005, 0.2156982421875 ;  /* 0xe7d532e7ff147431 */ /* 0x001fc400000001ff */
[----:B------:R-:W-:Y:S01]  /*3d70*/  IMAD.MOV.U32 R21, RZ, RZ, -0x3774bc38 ;  /* 0xc88b43c8ff157424 */ /* 0x000fe200078e00ff */
[----:B------:R-:W-:Y:S01]  /*3d80*/  MOV R23, 0x6ddab76d ;  /* 0x6ddab76d00177802 */ /* 0x000fe20000000f00 */
[----:B------:R-:W-:Y:S02]  /*3d90*/  IMAD.MOV.U32 R22, RZ, RZ, 0x376e5937 ;  /* 0x376e5937ff167424 */ /* 0x000fe400078e00ff */
[----:B-1----:R-:W-:Y:S02]  /*3da0*/  HFMA2 R6, -RZ, RZ, 26.4375, -50.4375 ;  /* 0x4e9cd24eff067431 */ /* 0x002fe400000001ff */
[----:B------:R-:W-:Y:S01]  /*3db0*/  IMAD.MOV.U32 R4, RZ, RZ, -0x72fe7373 ;  /* 0x8d018c8dff047424 */ /* 0x000fe200078e00ff */
[----:B------:R0:W-:Y:S01]  /*3dc0*/  STL.128 [R1+0xba0], R12 ;  /* 0x000ba00c01007387 */ /* 0x0001e20000100c00 */
[----:B------:R-:W-:Y:S01]  /*3dd0*/  IMAD.MOV.U32 R5, RZ, RZ, -0x2a4e9b2b ;  /* 0xd5b164d5ff057424 */ /* 0x000fe200078e00ff */
[----:B--2---:R-:W-:Y:S01]  /*3de0*/  MOV R17, 0x9531a495 ;  /* 0x9531a49500117802 */ /* 0x004fe20000000f00 */
[----:B------:R-:W-:Y:S01]  /*3df0*/  IMAD.MOV.U32 R16, RZ, RZ, -0x6ec6576f ;  /* 0x9139a891ff107424 */ /* 0x000fe200078e00ff */
[----:B------:R1:W-:Y:S01]  /*3e00*/  STL.128 [R1+0xbc0], R20 ;  /* 0x000bc01401007387 */ /* 0x0003e20000100c00 */
[----:B------:R-:W-:Y:S01]  /*3e10*/  IMAD.MOV.U32 R18, RZ, RZ, -0x1b2cc81c ;  /* 0xe4d337e4ff127424 */ /* 0x000fe200078e00ff */
[----:B---3--:R-:W-:Y:S01]  /*3e20*/  MOV R9, 0x56acfa56 ;  /* 0x56acfa5600097802 */ /* 0x008fe20000000f00 */
[----:B------:R-:W-:-:S02]  /*3e30*/  IMAD.MOV.U32 R19, RZ, RZ, 0x79f28b79 ;  /* 0x79f28b79ff137424 */ /* 0x000fc400078e00ff */
[----:B------:R-:W-:Y:S02]  /*3e40*/  IMAD.MOV.U32 R7, RZ, RZ, -0x56b61f57 ;  /* 0xa949e0a9ff077424 */ /* 0x000fe400078e00ff */
[----:B------:R-:W-:Y:S01]  /*3e50*/  IMAD.MOV.U32 R8, RZ, RZ, 0x6cd8b46c ;  /* 0x6cd8b46cff087424 */ /* 0x000fe200078e00ff */
[----:B------:R2:W-:Y:S01]  /*3e60*/  STL.128 [R1+0xbb0], R16 ;  /* 0x000bb01001007387 */ /* 0x0005e20000100c00 */
[----:B------:R-:W-:Y:S02]  /*3e70*/  IMAD.MOV.U32 R10, RZ, RZ, -0xb0cf80c ;  /* 0xf4f307f4ff0a7424 */ /* 0x000fe400078e00ff */
[----:B------:R-:W-:Y:S02]  /*3e80*/  IMAD.MOV.U32 R11, RZ, RZ, -0x1530da16 ;  /* 0xeacf25eaff0b7424 */ /* 0x000fe400078e00ff */
[----:B0-----:R-:W-:Y:S02]  /*3e90*/  HFMA2 R12, -RZ, RZ, 1482, -0.11553955078125 ;  /* 0x65caaf65ff0c7431 */ /* 0x001fe400000001ff */
        /* <DEDUP_REMOVED lines=9> */
[----:B--2---:R-:W-:Y:S02]  /*3f30*/  HFMA2 R18, -RZ, RZ, 0.020660400390625, 7316 ;  /* 0x254a6f25ff127431 */ /* 0x004fe400000001ff */
[----:B------:R-:W-:Y:S01]  /*3f40*/  IMAD.MOV.U32 R16, RZ, RZ, -0x45902a46 ;  /* 0xba6fd5baff107424 */ /* 0x000fe200078e00ff */
[----:B------:R2:W-:Y:S01]  /*3f50*/  STL.128 [R1+0xbf0], R12 ;  /* 0x000bf00c01007387 */ /* 0x0005e20000100c00 */
[----:B------:R-:W-:Y:S02]  /*3f60*/  IMAD.MOV.U32 R17, RZ, RZ, 0x78f08878 ;  /* 0x78f08878ff117424 */ /* 0x000fe400078e00ff */
[----:B------:R-:W-:Y:S01]  /*3f70*/  IMAD.MOV.U32 R19, RZ, RZ, 0x2e5c722e ;  /* 0x2e5c722eff137424 */ /* 0x000fe200078e00ff */
[----:B------:R3:W-:Y:S01]  /*3f80*/  STL.128 [R1+0xc10], R20 ;  /* 0x000c101401007387 */ /* 0x0007e20000100c00 */
[----:B0-----:R-:W-:Y:S02]  /*3f90*/  HFMA2 R4, -RZ, RZ, -2454, 0.01544189453125 ;  /* 0xe8cb23e8ff047431 */ /* 0x001fe400000001ff */
[----:B------:R-:W-:Y:S01]  /*3fa0*/  IMAD.MOV.U32 R5, RZ, RZ, -0x225e8323 ;  /* 0xdda17cddff057424 */ /* 0x000fe200078e00ff */
[----:B------:R-:W-:Y:S01]  /*3fb0*/  MOV R7, 0x1f3e211f ;  /* 0x1f3e211f00077802 */ /* 0x000fe20000000f00 */
[----:B------:R-:W-:-:S02]  /*3fc0*/  IMAD.MOV.U32 R6, RZ, RZ, 0x74e89c74 ;  /* 0x74e89c74ff067424 */ /* 0x000fc400078e00ff */
[----:B-1----:R-:W-:Y:S02]  /*3fd0*/  HFMA2 R10, -RZ, RZ, -0.00021517276763916015625, -9.9837779998779296875e-05 ;  /* 0x8b0d868bff0a7431 */ /* 0x002fe400000001ff */
[----:B------:R-:W-:Y:S01]  /*3fe0*/  IMAD.MOV.U32 R8, RZ, RZ, 0x4b96dd4b ;  /* 0x4b96dd4bff087424 */ /* 0x000fe200078e00ff */
[----:B------:R0:W-:Y:S01]  /*3ff0*/  STL.128 [R1+0xc00], R16 ;  /* 0x000c001001007387 */ /* 0x0001e20000100c00 */
[----:B------:R-:W-:Y:S02]  /*4000*/  IMAD.MOV.U32 R9, RZ, RZ, -0x429e2343 ;  /* 0xbd61dcbdff097424 */ /* 0x000fe400078e00ff */
[----:B------:R-:W-:Y:S01]  /*4010*/  IMAD.MOV.U32 R11, RZ, RZ, -0x75f07a76 ;  /* 0x8a0f858aff0b7424 */ /* 0x000fe200078e00ff */
[----:B--2---:R-:W-:Y:S01]  /*4020*/  MOV R13, 0x3e7c423e ;  /* 0x3e7c423e000d7802 */ /* 0x004fe20000000f00 */
[----:B------:R-:W-:Y:S01]  /*4030*/  IMAD.MOV.U32 R12, RZ, RZ, 0x70e09070 ;  /* 0x70e09070ff0c7424 */ /* 0x000fe200078e00ff */
[----:B------:R1:W-:Y:S01]  /*4040*/  STL.128 [R1+0xc20], R4 ;  /* 0x000c200401007387 */ /* 0x0003e20000100c00 */
[----:B------:R-:W-:-:S02]  /*4050*/  IMAD.MOV.U32 R14, RZ, RZ, -0x4a8e3b4b ;  /* 0xb571c4b5ff0e7424 */ /* 0x000fc400078e00ff */
[----:B---3--:R-:W-:Y:S02]  /*4060*/  HFMA2 R22, -RZ, RZ, 122.875, -43744 ;  /* 0x57aef957ff167431 */ /* 0x008fe400000001ff */
[----:B------:R-:W-:Y:S01]  /*4070*/  IMAD.MOV.U32 R15, RZ, RZ, 0x66ccaa66 ;  /* 0x66ccaa66ff0f7424 */ /* 0x000fe200078e00ff */
[----:B------:R2:W-:Y:S01]  /*4080*/  STL.128 [R1+0xc30], R8 ;  /* 0x000c300801007387 */ /* 0x0005e20000100c00 */
[----:B------:R-:W-:Y:S02]  /*4090*/  IMAD.MOV.U32 R20, RZ, RZ, 0x61c2a361 ;  /* 0x61c2a361ff147424 */ /* 0x000fe400078e00ff */
[----:B------:R-:W-:Y:S01]  /*40a0*/  IMAD.MOV.U32 R21, RZ, RZ, 0x356a5f35 ;  /* 0x356a5f35ff157424 */ /* 0x000fe200078e00ff */
[----:B------:R3:W-:Y:S01]  /*40b0*/  STL.128 [R1+0xc40], R12 ;  /* 0x000c400c01007387 */ /* 0x0007e20000100c00 */
[----:B------:R-:W-:Y:S02]  /*40c0*/  IMAD.MOV.U32 R23, RZ, RZ, -0x46962f47 ;  /* 0xb969d0b9ff177424 */ /* 0x000fe400078e00ff */
[----:B0-----:R-:W-:-:S02]  /*40d0*/  HFMA2 R16, -RZ, RZ, 9.125, -137 ;  /* 0x4890d848ff107431 */ /* 0x001fc400000001ff */
[----:B------:R-:W-:Y:S01]  /*40e0*/  IMAD.MOV.U32 R17, RZ, RZ, 0x3060503 ;  /* 0x03060503ff117424 */ /* 0x000fe200078e00ff */
[----:B------:R-:W-:Y:S01]  /*40f0*/  MOV R19, 0xe1c120e ;  /* 0x0e1c120e00137802 */ /* 0x000fe20000000f00 */
[----:B------:R-:W-:Y:S01]  /*4100*/  IMAD.MOV.U32 R18, RZ, RZ, -0x908fe0a ;  /* 0xf6f701f6ff127424 */ /* 0x000fe200078e00ff */
[----:B------:R0:W-:Y:S01]  /*4110*/  STL.128 [R1+0xc60], R20 ;  /* 0x000c601401007387 */ /* 0x0001e20000100c00 */
[----:B-1----:R-:W-:Y:S01]  /*4120*/  IMAD.MOV.U32 R4, RZ, RZ, -0x79e86e7a ;  /* 0x86179186ff047424 */ /* 0x002fe200078e00ff */
[----:B------:R-:W-:Y:S01]  /*4130*/  MOV R5, 0xc19958c1 ;  /* 0xc19958c100057802 */ /* 0x000fe20000000f00 */
[----:B------:R-:W-:Y:S01]  /*4140*/  IMAD.MOV.U32 R6, RZ, RZ, 0x1d3a271d ;  /* 0x1d3a271dff067424 */ /* 0x000fe200078e00ff */
[----:B------:R1:W-:Y:S01]  /*4150*/  STL.128 [R1+0xc50], R16 ;  /* 0x000c501001007387 */ /* 0x0003e20000100c00 */
[----:B------:R-:W-:Y:S02]  /*4160*/  IMAD.MOV.U32 R7, RZ, RZ, -0x61d84662 ;  /* 0x9e27b99eff077424 */ /* 0x000fe400078e00ff */
[----:B--2---:R-:W-:-:S02]  /*4170*/  HFMA2 R8, -RZ, RZ, -748.5, 0.60986328125 ;  /* 0xe1d938e1ff087431 */ /* 0x004fc400000001ff */
[----:B------:R-:W-:Y:S01]  /*4180*/  IMAD.MOV.U32 R9, RZ, RZ, -0x714ec08 ;  /* 0xf8eb13f8ff097424 */ /* 0x000fe200078e00ff */
[----:B------:R-:W-:Y:S01]  /*4190*/  MOV R11, 0x11223311 ;  /* 0x11223311000b7802 */ /* 0x000fe20000000f00 */
[----:B---3--:R-:W-:Y:S02]  /*41a0*/  HFMA2 R14, -RZ, RZ, -0.0003678798675537109375, -0.0001695156097412109375 ;  /* 0x8e07898eff0e7431 */ /* 0x008fe400000001ff */
[----:B------:R-:W-:Y:S01]  /*41b0*/  IMAD.MOV.U32 R10, RZ, RZ, -0x67d44c68 ;  /* 0x982bb398ff0a7424 */ /* 0x000fe200078e00ff */
[----:B------:R2:W-:Y:S01]  /*41c0*/  STL.128 [R1+0xc70], R4 ;  /* 0x000c700401007387 */ /* 0x0005e20000100c00 */
[----:B------:R-:W-:Y:S02]  /*41d0*/  IMAD.MOV.U32 R12, RZ, RZ, 0x69d2bb69 ;  /* 0x69d2bb69ff0c7424 */ /* 0x000fe400078e00ff */
[----:B------:R-:W-:Y:S02]  /*41e0*/  IMAD.MOV.U32 R13, RZ, RZ, -0x26568f27 ;  /* 0xd9a970d9ff0d7424 */ /* 0x000fe400078e00ff */
[----:B0-----:R-:W-:-:S02]  /*41f0*/  HFMA2 R20, -RZ, RZ, -26.109375, 11.609375 ;  /* 0xce8749ceff147431 */ /* 0x001fc400000001ff */
[----:B------:R-:W-:Y:S01]  /*4200*/  IMAD.MOV.U32 R15, RZ, RZ, -0x6bcc586c ;  /* 0x9433a794ff0f7424 */ /* 0x000fe200078e00ff */
[----:B------:R-:W-:Y:S01]  /*4210*/  MOV R23, 0xdfa57adf ;  /* 0xdfa57adf00177802 */ /* 0x000fe20000000f00 */
[----:B------:R-:W-:Y:S01]  /*4220*/  IMAD.MOV.U32 R21, RZ, RZ, 0x55aaff55 ;  /* 0x55aaff55ff157424 */ /* 0x000fe200078e00ff */
[----:B------:R0:W-:Y:S01]  /*4230*/  STL.128 [R1+0xc80], R8 ;  /* 0x000c800801007387 */ /* 0x0001e20000100c00 */
[----:B-1----:R-:W-:Y:S01]  /*4240*/  IMAD.MOV.U32 R16, RZ, RZ, -0x64d24965 ;  /* 0x9b2db69bff107424 */ /* 0x002fe200078e00ff */
[----:B------:R-:W-:Y:S01]  /*4250*/  MOV R17, 0x1e3c221e ;  /* 0x1e3c221e00117802 */ /* 0x000fe20000000f00 */
[----:B------:R-:W-:Y:S01]  /*4260*/  IMAD.MOV.U32 R18, RZ, RZ, -0x78ea6d79 ;  /* 0x87159287ff127424 */ /* 0x000fe200078e00ff */
[----:B------:R1:W-:Y:S01]  /*4270*/  STL.128 [R1+0xc90], R12 ;  /* 0x000c900c01007387 */ /* 0x0003e20000100c00 */
[----:B------:R-:W-:Y:S02]  /*4280*/  IMAD.MOV.U32 R19, RZ, RZ, -0x1636df17 ;  /* 0xe9c920e9ff137424 */ /* 0x000fe400078e00ff */
[----:B------:R-:W-:-:S02]  /*4290*/  IMAD.MOV.U32 R22, RZ, RZ, 0x28507828 ;  /* 0x28507828ff167424 */ /* 0x000fc400078e00ff */
[----:B--2---:R-:W-:Y:S02]  /*42a0*/  HFMA2 R6, -RZ, RZ, -0.00015366077423095703125, -8.165836334228515625e-06 ;  /* 0x89098089ff067431 */ /* 0x004fe400000001ff */
[----:B------:R-:W-:Y:S01]  /*42b0*/  IMAD.MOV.U32 R4, RZ, RZ, -0x73fc7074 ;  /* 0x8c038f8cff047424 */ /* 0x000fe200078e00ff */
[----:B------:R2:W-:Y:S01]  /*42c0*/  STL.128 [R1+0xca0], R16 ;  /* 0x000ca01001007387 */ /* 0x0005e20000100c00 */
[----:B------:R-:W-:Y:S02]  /*42d0*/  IMAD.MOV.U32 R5, RZ, RZ, -0x5ea6075f ;  /* 0xa159f8a1ff057424 */ /* 0x000fe400078e00ff */
[----:B------:R-:W-:Y:S01]  /*42e0*/  IMAD.MOV.U32 R7, RZ, RZ, 0xd1a170d ;  /* 0x0d1a170dff077424 */ /* 0x000fe200078e00ff */
[----:B------:R3:W-:Y:S01]  /*42f0*/  STL.128 [R1+0xcb0], R20 ;  /* 0x000cb01401007387 */ /* 0x0007e20000100c00 */
[----:B0-----:R-:W-:Y:S01]  /*4300*/  IMAD.MOV.U32 R8, RZ, RZ, -0x409a2541 ;  /* 0xbf65dabfff087424 */ /* 0x001fe200078e00ff */
[----:B------:R-:W-:Y:S02]  /*4310*/  MOV R9, 0xe6d731e6 ;  /* 0xe6d731e600097802 */ /* 0x000fe40000000f00 */
[----:B------:R0:W-:Y:S01]  /*4320*/  STL.128 [R1+0xcc0], R4 ;  /* 0x000cc00401007387 */ /* 0x0001e20000100c00 */
[----:B------:R-:W-:-:S02]  /*4330*/  IMAD.MOV.U32 R10, RZ, RZ, 0x4284c642 ;  /* 0x4284c642ff0a7424 */ /* 0x000fc400078e00ff */
[----:B-1----:R-:W-:Y:S02]  /*4340*/  HFMA2 R12, -RZ, RZ, 2.75390625, -3.626953125 ;  /* 0x4182c341ff0c7431 */ /* 0x002fe400000001ff */
[----:B------:R-:W-:Y:S01]  /*4350*/  IMAD.MOV.U32 R13, RZ, RZ, -0x66d64f67 ;  /* 0x9929b099ff0d7424 */ /* 0x000fe200078e00ff */
[----:B------:R-:W-:Y:S01]  /*4360*/  MOV R15, 0xf1e110f ;  /* 0x0f1e110f000f7802 */ /* 0x000fe20000000f00 */
[----:B------:R-:W-:Y:S01]  /*4370*/  IMAD.MOV.U32 R14, RZ, RZ, 0x2d5a772d ;  /* 0x2d5a772dff0e7424 */ /* 0x000fe200078e00ff */
[----:B------:R-:W-:Y:S01]  /*4380*/  STL.128 [R1+0x10d0], R24 ;  /* 0x0010d01801007387 */ /* 0x000fe20000100c00 */
[----:B------:R-:W-:Y:S02]  /*4390*/  IMAD.MOV.U32 R11, RZ, RZ, 0x68d0b868 ;  /* 0x68d0b868ff0b7424 */ /* 0x000fe400078e00ff */
[----:B--2---:R-:W-:Y:S02]  /*43a0*/  HFMA2 R18, -RZ, RZ, -0.92822265625, -107.6875 ;  /* 0xbb6dd6bbff127431 */ /* 0x004fe400000001ff */
[----:B------:R-:W-:Y:S01]  /*43b0*/  IMAD.MOV.U32 R16, RZ, RZ, -0x4f843450 ;  /* 0xb07bcbb0ff107424 */ /* 0x000fe200078e00ff */
[----:B------:R1:W-:Y:S01]  /*43c0*/  STL.128 [R1+0xce0], R12 ;  /* 0x000ce00c01007387 */ /* 0x0003e20000100c00 */
[----:B------:R-:W-:Y:S01]  /*43d0*/  IMAD.MOV.U32 R17, RZ, RZ, 0x54a8fc54 ;  /* 0x54a8fc54ff117424 */ /* 0x000fe200078e00ff */
[----:B---3--:R-:W-:Y:S01]  /*43e0*/  MOV R21, 0xf8847c7c ;  /* 0xf8847c7c00157802 */ /* 0x008fe20000000f00 */
[----:B------:R-:W-:Y:S01]  /*43f0*/  IMAD.MOV.U32 R20, RZ, RZ, -0x395a9c9d ;  /* 0xc6a56363ff147424 */ /* 0x000fe200078e00ff */
[----:B------:R2:W-:Y:S01]  /*4400*/  STL.128 [R1+0xcd0], R8 ;  /* 0x000cd00801007387 */ /* 0x0005e20000100c00 */
[----:B------:R-:W-:-:S02]  /*4410*/  IMAD.MOV.U32 R22, RZ, RZ, -0x11668889 ;  /* 0xee997777ff167424 */ /* 0x000fc400078e00ff */
[----:B0-----:R-:W-:Y:S02]  /*4420*/  HFMA2 R7, -RZ, RZ, -0.0006504058837890625, -5.76953125 ;  /* 0x9154c5c5ff077431 */ /* 0x001fe400000001ff */
[----:B------:R-:W-:Y:S01]  /*4430*/  IMAD.MOV.U32 R23, RZ, RZ, -0x9728485 ;  /* 0xf68d7b7bff177424 */ /* 0x000fe200078e00ff */
[----:B------:R-:W-:Y:S01]  /*4440*/  MOV R4, 0xff0df2f2 ;  /* 0xff0df2f200047802 */ /* 0x000fe20000000f00 */
[----:B------:R-:W-:Y:S01]  /*4450*/  IMAD.MOV.U32 R19, RZ, RZ, 0x162c3a16 ;  /* 0x162c3a16ff137424 */ /* 0x000fe200078e00ff */
[----:B------:R-:W-:Y:S01]  /*4460*/  STL.128 [R1+0x10e0], R28 ;  /* 0x0010e01c01007387 */ /* 0x000fe20000100c00 */
[----:B------:R-:W-:Y:S02]  /*4470*/  IMAD.MOV.U32 R5, RZ, RZ, -0x29429495 ;  /* 0xd6bd6b6bff057424 */ /* 0x000fe400078e00ff */
[----:B------:R-:W-:Y:S01]  /*4480*/  IMAD.MOV.U32 R6, RZ, RZ, -0x214e9091 ;  /* 0xdeb16f6fff067424 */ /* 0x000fe200078e00ff */
[----:B------:R0:W-:Y:S01]  /*4490*/  STL.128 [R1+0xd00], R20 ;  /* 0x000d001401007387 */ /* 0x0001e20000100c00 */
[----:B-1----:R-:W-:-:S02]  /*44a0*/  HFMA2 R13, -RZ, RZ, -0.33642578125, -125.4375 ;  /* 0xb562d7d7ff0d7431 */ /* 0x002fc400000001ff */
[----:B------:R-:W-:Y:S01]  /*44b0*/  IMAD.MOV.U32 R12, RZ, RZ, -0x18e60102 ;  /* 0xe719fefeff0c7424 */ /* 0x000fe200078e00ff */
        /* <DEDUP_REMOVED lines=8> */
[----:B------:R-:W-:-:S02]  /*4540*/  IMAD.MOV.U32 R11, RZ, RZ, 0x567d2b2b ;  /* 0x567d2b2bff0b7424 */ /* 0x000fc400078e00ff */
[----:B0-----:R-:W-:Y:S02]  /*4550*/  HFMA2 R22, -RZ, RZ, -0.0004141330718994140625, 7.27734375 ;  /* 0x8ec94747ff167431 */ /* 0x001fe400000001ff */
[----:B------:R-:W-:Y:S01]  /*4560*/  IMAD.MOV.U32 R20, RZ, RZ, -0x10ea0506 ;  /* 0xef15fafaff147424 */ /* 0x000fe200078e00ff */
[----:B------:R0:W-:Y:S01]  /*4570*/  STL.128 [R1+0xd20], R8 ;  /* 0x000d200801007387 */ /* 0x0001e20000100c00 */
[----:B------:R-:W-:Y:S01]  /*4580*/  IMAD.MOV.U32 R21, RZ, RZ, -0x4d14a6a7 ;  /* 0xb2eb5959ff157424 */ /* 0x000fe200078e00ff */
[----:B-1----:R-:W-:Y:S01]  /*4590*/  MOV R16, 0x8f45caca ;  /* 0x8f45caca00107802 */ /* 0x002fe20000000f00 */
[----:B------:R-:W-:Y:S01]  /*45a0*/  IMAD.MOV.U32 R17, RZ, RZ, 0x1f9d8282 ;  /* 0x1f9d8282ff117424 */ /* 0x000fe200078e00ff */
[----:B------:R-:W-:Y:S01]  /*45b0*/  MOV R19, 0xfa877d7d ;  /* 0xfa877d7d00137802 */ /* 0x000fe20000000f00 */
[----:B------:R-:W-:Y:S01]  /*45c0*/  IMAD.MOV.U32 R18, RZ, RZ, -0x76bf3637 ;  /* 0x8940c9c9ff127424 */ /* 0x000fe200078e00ff */
[----:B--2---:R-:W-:Y:S01]  /*45d0*/  MOV R5, 0xb367d4d4 ;  /* 0xb367d4d400057802 */ /* 0x004fe20000000f00 */
[----:B------:R-:W-:-:S02]  /*45e0*/  IMAD.MOV.U32 R23, RZ, RZ, -0x4f40f10 ;  /* 0xfb0bf0f0ff177424 */ /* 0x000fc400078e00ff */
[----:B------:R-:W-:Y:S02]  /*45f0*/  IMAD.MOV.U32 R4, RZ, RZ, 0x41ecadad ;  /* 0x41ecadadff047424 */ /* 0x000fe400078e00ff */
[----:B---3--:R-:W-:Y:S02]  /*4600*/  HFMA2 R14, -RZ, RZ, 1.419921875, -0.000924587249755859375 ;  /* 0x3dae9393ff0e7431 */ /* 0x008fe400000001ff */
[----:B------:R-:W-:Y:S01]  /*4610*/  IMAD.MOV.U32 R6, RZ, RZ, 0x5ffda2a2 ;  /* 0x5ffda2a2ff067424 */ /* 0x000fe200078e00ff */
[----:B------:R1:W-:Y:S01]  /*4620*/  STL.128 [R1+0xd40], R16 ;  /* 0x000d401001007387 */ /* 0x0003e20000100c00 */
[----:B------:R-:W-:Y:S02]  /*4630*/  IMAD.MOV.U32 R7, RZ, RZ, 0x45eaafaf ;  /* 0x45eaafafff077424 */ /* 0x000fe400078e00ff */
[----:B------:R-:W-:Y:S01]  /*4640*/  IMAD.MOV.U32 R12, RZ, RZ, 0x75c2b7b7 ;  /* 0x75c2b7b7ff0c7424 */ /* 0x000fe200078e00ff */
[----:B------:R2:W-:Y:S01]  /*4650*/  STL.128 [R1+0xd50], R20 ;  /* 0x000d501401007387 */ /* 0x0005e20000100c00 */
[----:B0-----:R-:W-:-:S02]  /*4660*/  HFMA2 R8, -RZ, RZ, 0.01512908935546875, -0.0045013427734375 ;  /* 0x23bf9c9cff087431 */ /* 0x001fc400000001ff */
[----:B------:R-:W-:Y:S01]  /*4670*/  IMAD.MOV.U32 R13, RZ, RZ, -0x1ee30203 ;  /* 0xe11cfdfdff0d7424 */ /* 0x000fe200078e00ff */
[----:B------:R-:W-:Y:S01]  /*4680*/  MOV R11, 0x9b5bc0c0 ;  /* 0x9b5bc0c0000b7802 */ /* 0x000fe20000000f00 */
[----:B------:R0:W-:Y:S01]  /*4690*/  STL.128 [R1+0xd60], R4 ;  /* 0x000d600401007387 */ /* 0x0001e20000100c00 */
[----:B------:R-:W-:Y:S02]  /*46a0*/  IMAD.MOV.U32 R15, RZ, RZ, 0x4c6a2626 ;  /* 0x4c6a2626ff0f7424 */ /* 0x000fe400078e00ff */
[----:B------:R-:W-:Y:S02]  /*46b0*/  IMAD.MOV.U32 R9, RZ, RZ, 0x53f7a4a4 ;  /* 0x53f7a4a4ff097424 */ /* 0x000fe400078e00ff */
[----:B------:R-:W-:Y:S01]  /*46c0*/  IMAD.MOV.U32 R10, RZ, RZ, -0x1b698d8e ;  /* 0xe4967272ff0a7424 */ /* 0x000fe200078e00ff */
[----:B------:R3:W-:Y:S01]  /*46d0*/  STL.128 [R1+0xd80], R12 ;  /* 0x000d800c01007387 */ /* 0x0007e20000100c00 */
[----:B-1----:R-:W-:Y:S01]  /*46e0*/  IMAD.MOV.U32 R16, RZ, RZ, 0x6c5a3636 ;  /* 0x6c5a3636ff107424 */ /* 0x002fe200078e00ff */
[----:B------:R-:W-:Y:S01]  /*46f0*/  MOV R17, 0x7e413f3f ;  /* 0x7e413f3f00117802 */ /* 0x000fe20000000f00 */
[----:B------:R-:W-:Y:S01]  /*4700*/  IMAD.MOV.U32 R18, RZ, RZ, -0xafd0809 ;  /* 0xf502f7f7ff127424 */ /* 0x000fe200078e00ff */
[----:B------:R1:W-:Y:S01]  /*4710*/  STL.128 [R1+0xd70], R8 ;  /* 0x000d700801007387 */ /* 0x0003e20000100c00 */
[----:B------:R-:W-:-:S02]  /*4720*/  IMAD.MOV.U32 R19, RZ, RZ, -0x7cb03334 ;  /* 0x834fccccff137424 */ /* 0x000fc400078e00ff */
[----:B--2---:R-:W-:Y:S02]  /*4730*/  HFMA2 R20, -RZ, RZ, 2232, 0.2626953125 ;  /* 0x685c3434ff147431 */ /* 0x004fe400000001ff */
[----:B------:R-:W-:Y:S01]  /*4740*/  IMAD.MOV.U32 R21, RZ, RZ, 0x51f4a5a5 ;  /* 0x51f4a5a5ff157424 */ /* 0x000fe200078e00ff */
[----:B------:R-:W-:Y:S01]  /*4750*/  MOV R23, 0xf908f1f1 ;  /* 0xf908f1f100177802 */ /* 0x000fe20000000f00 */
[----:B0-----:R-:W-:Y:S02]  /*4760*/  HFMA2 R6, -RZ, RZ, 809.5, 0.1622314453125 ;  /* 0x62533131ff067431 */ /* 0x001fe400000001ff */
[----:B------:R-:W-:Y:S01]  /*4770*/  IMAD.MOV.U32 R22, RZ, RZ, -0x2ecb1a1b ;  /* 0xd134e5e5ff167424 */ /* 0x000fe200078e00ff */
[----:B------:R0:W-:Y:S01]  /*4780*/  STL.128 [R1+0xd90], R16 ;  /* 0x000d901001007387 */ /* 0x0001e20000100c00 */
[----:B------:R-:W-:Y:S02]  /*4790*/  IMAD.MOV.U32 R4, RZ, RZ, -0x1d6c8e8f ;  /* 0xe2937171ff047424 */ /* 0x000fe400078e00ff */
[----:B------:R-:W-:-:S02]  /*47a0*/  IMAD.MOV.U32 R5, RZ, RZ, -0x548c2728 ;  /* 0xab73d8d8ff057424 */ /* 0x000fc400078e00ff */
[----:B---3--:R-:W-:Y:S02]  /*47b0*/  HFMA2 R12, -RZ, RZ, 0.1298828125, 0.0019989013671875 ;  /* 0x30281818ff0c7431 */ /* 0x008fe400000001ff */
[----:B------:R-:W-:Y:S01]  /*47c0*/  IMAD.MOV.U32 R7, RZ, RZ, 0x2a3f1515 ;  /* 0x2a3f1515ff077424 */ /* 0x000fe200078e00ff */
[----:B------:R2:W-:Y:S01]  /*47d0*/  STL.128 [R1+0xda0], R20 ;  /* 0x000da01401007387 */ /* 0x0005e20000100c00 */
[----:B------:R-:W-:Y:S01]  /*47e0*/  IMAD.MOV.U32 R13, RZ, RZ, 0x37a19696 ;  /* 0x37a19696ff0d7424 */ /* 0x000fe200078e00ff */
[----:B------:R-:W-:Y:S01]  /*47f0*/  MOV R15, 0x2fb59a9a ;  /* 0x2fb59a9a000f7802 */ /* 0x000fe20000000f00 */
[----:B-1----:R-:W-:Y:S01]  /*4800*/  IMAD.MOV.U32 R8, RZ, RZ, 0x80c0404 ;  /* 0x080c0404ff087424 */ /* 0x002fe200078e00ff */
[----:B------:R1:W-:Y:S01]  /*4810*/  STL.128 [R1+0xdb0], R4 ;  /* 0x000db00401007387 */ /* 0x0003e20000100c00 */
[----:B------:R-:W-:Y:S01]  /*4820*/  MOV R9, 0x9552c7c7 ;  /* 0x9552c7c700097802 */ /* 0x000fe20000000f00 */
[----:B------:R-:W-:Y:S02]  /*4830*/  IMAD.MOV.U32 R10, RZ, RZ, 0x46652323 ;  /* 0x46652323ff0a7424 */ /* 0x000fe400078e00ff */
[----:B------:R-:W-:-:S02]  /*4840*/  IMAD.MOV.U32 R11, RZ, RZ, -0x62a13c3d ;  /* 0x9d5ec3c3ff0b7424 */ /* 0x000fc400078e00ff */
[----:B0-----:R-:W-:Y:S02]  /*4850*/  HFMA2 R18, -RZ, RZ, 0.0037136077880859375, -7.62939453125e-06 ;  /* 0x1b9b8080ff127431 */ /* 0x001fe400000001ff */
[----:B------:R-:W-:Y:S02]  /*4860*/  IMAD.MOV.U32 R14, RZ, RZ, 0xa0f0505 ;  /* 0x0a0f0505ff0e7424 */ /* 0x000fe400078e00ff */
[----:B------:R-:W-:Y:S01]  /*4870*/  IMAD.MOV.U32 R16, RZ, RZ, 0xe090707 ;  /* 0x0e090707ff107424 */ /* 0x000fe200078e00ff */
[----:B------:R0:W-:Y:S01]  /*4880*/  STL.128 [R1+0xdc0], R8 ;  /* 0x000dc00801007387 */ /* 0x0001e20000100c00 */
[----:B------:R-:W-:Y:S01]  /*4890*/  IMAD.MOV.U32 R17, RZ, RZ, 0x24361212 ;  /* 0x24361212ff117424 */ /* 0x000fe200078e00ff */
[----:B--2---:R-:W-:Y:S01]  /*48a0*/  MOV R21, 0x4e692727 ;  /* 0x4e69272700157802 */ /* 0x004fe20000000f00 */
[----:B------:R-:W-:Y:S01]  /*48b0*/  IMAD.MOV.U32 R19, RZ, RZ, -0x20c21d1e ;  /* 0xdf3de2e2ff137424 */ /* 0x000fe200078e00ff */
[----:B------:R2:W-:Y:S01]  /*48c0*/  STL.128 [R1+0xdd0], R12 ;  /* 0x000dd00c01007387 */ /* 0x0005e20000100c00 */
[----:B------:R-:W-:-:S02]  /*48d0*/  IMAD.MOV.U32 R20, RZ, RZ, -0x32d91415 ;  /* 0xcd26ebebff147424 */ /* 0x000fc400078e00ff */
[----:B-1----:R-:W-:Y:S02]  /*48e0*/  HFMA2 R4, -RZ, RZ, 0.000745296478271484375, 0.00015366077423095703125 ;  /* 0x121b0909ff047431 */ /* 0x002fe400000001ff */
[----:B------:R-:W-:Y:S01]  /*48f0*/  IMAD.MOV.U32 R22, RZ, RZ, 0x7fcdb2b2 ;  /* 0x7fcdb2b2ff167424 */ /* 0x000fe200078e00ff */
[----:B------:R-:W-:Y:S01]  /*4900*/  MOV R7, 0x342e1a1a ;  /* 0x342e1a1a00077802 */ /* 0x000fe20000000f00 */
[----:B------:R-:W-:Y:S01]  /*4910*/  IMAD.MOV.U32 R23, RZ, RZ, -0x15608a8b ;  /* 0xea9f7575ff177424 */ /* 0x000fe200078e00ff */
[----:B------:R1:W-:Y:S01]  /*4920*/  STL.128 [R1+0xde0], R16 ;  /* 0x000de01001007387 */ /* 0x0003e20000100c00 */
[----:B------:R-:W-:Y:S02]  /*4930*/  IMAD.MOV.U32 R5, RZ, RZ, 0x1d9e8383 ;  /* 0x1d9e8383ff057424 */ /* 0x000fe400078e00ff */
[----:B------:R-:W-:Y:S01]  /*4940*/  IMAD.MOV.U32 R6, RZ, RZ, 0x58742c2c ;  /* 0x58742c2cff067424 */ /* 0x000fe200078e00ff */
[----:B------:R3:W-:Y:S01]  /*4950*/  STL.128 [R1+0xdf0], R20 ;  /* 0x000df01401007387 */ /* 0x0007e20000100c00 */
[----:B0-----:R-:W-:-:S02]  /*4960*/  HFMA2 R10, -RZ, RZ, -0.30810546875, 203.25 ;  /* 0xb4ee5a5aff0a7431 */ /* 0x001fc400000001ff */
[----:B------:R-:W-:Y:S01]  /*4970*/  IMAD.MOV.U32 R8, RZ, RZ, 0x362d1b1b ;  /* 0x362d1b1bff087424 */ /* 0x000fe200078e00ff */
[----:B------:R0:W-:Y:S01]  /*4980*/  STL.128 [R1+0xe00], R4 ;  /* 0x000e000401007387 */ /* 0x0001e20000100c00 */
[----:B------:R-:W-:Y:S01]  /*4990*/  IMAD.MOV.U32 R9, RZ, RZ, -0x234d9192 ;  /* 0xdcb26e6eff097424 */ /* 0x000fe200078e00ff */
[----:B--2---:R-:W-:Y:S01]  /*49a0*/  MOV R13, 0x764d3b3b ;  /* 0x764d3b3b000d7802 */ /* 0x004fe20000000f00 */
[----:B------:R-:W-:Y:S02]  /*49b0*/  IMAD.MOV.U32 R12, RZ, RZ, -0x5b09adae ;  /* 0xa4f65252ff0c7424 */ /* 0x000fe400078e00ff */
[----:B------:R-:W-:Y:S02]  /*49c0*/  IMAD.MOV.U32 R14, RZ, RZ, -0x489e292a ;  /* 0xb761d6d6ff0e7424 */ /* 0x000fe400078e00ff */
[----:B------:R-:W-:Y:S02]  /*49d0*/  IMAD.MOV.U32 R15, RZ, RZ, 0x7dceb3b3 ;  /* 0x7dceb3b3ff0f7424 */ /* 0x000fe400078e00ff */
[----:B-1----:R-:W-:-:S02]  /*49e0*/  HFMA2 R16, -RZ, RZ, 51.84375, 0.040313720703125 ;  /* 0x527b2929ff107431 */ /* 0x002fc400000001ff */
[----:B------:R-:W-:Y:S01]  /*49f0*/  IMAD.MOV.U32 R11, RZ, RZ, 0x5bfba0a0 ;  /* 0x5bfba0a0ff0b7424 */ /* 0x000fe200078e00ff */
[----:B------:R-:W-:Y:S01]  /*4a00*/  MOV R19, 0x13978484 ;  /* 0x1397848400137802 */ /* 0x000fe20000000f00 */
[----:B------:R-:W-:Y:S02]  /*4a10*/  IMAD.MOV.U32 R17, RZ, RZ, -0x22c11c1d ;  /* 0xdd3ee3e3ff117424 */ /* 0x000fe400078e00ff */
[----:B---3--:R-:W-:Y:S02]  /*4a20*/  HFMA2 R23, -RZ, RZ, -2.5859375, -6068 ;  /* 0xc12cededff177431 */ /* 0x008fe400000001ff */
[----:B------:R-:W-:Y:S01]  /*4a30*/  IMAD.MOV.U32 R18, RZ, RZ, 0x5e712f2f ;  /* 0x5e712f2fff127424 */ /* 0x000fe200078e00ff */
[----:B------:R1:W-:Y:S01]  /*4a40*/  STL.128 [R1+0xe20], R12 ;  /* 0x000e200c01007387 */ /* 0x0003e20000100c00 */
[----:B------:R-:W-:Y:S01]  /*4a50*/  IMAD.MOV.U32 R20, RZ, RZ, -0x590aacad ;  /* 0xa6f55353ff147424 */ /* 0x000fe200078e00ff */
[----:B0-----:R-:W-:Y:S01]  /*4a60*/  MOV R5, 0xe31ffcfc ;  /* 0xe31ffcfc00057802 */ /* 0x001fe20000000f00 */
[----:B------:R-:W-:Y:S01]  /*4a70*/  IMAD.MOV.U32 R21, RZ, RZ, -0x46972e2f ;  /* 0xb968d1d1ff157424 */ /* 0x000fe200078e00ff */
[----:B------:R0:W-:Y:S01]  /*4a80*/  STL.128 [R1+0xe10], R8 ;  /* 0x000e100801007387 */ /* 0x0001e20000100c00 */
[----:B------:R-:W-:-:S02]  /*4a90*/  IMAD.MOV.U32 R22, RZ, RZ, RZ ;  /* 0x000000ffff167224 */ /* 0x000fc400078e00ff */
[----:B------:R-:W-:Y:S01]  /*4aa0*/  IMAD.MOV.U32 R4, RZ, RZ, 0x40602020 ;  /* 0x40602020ff047424 */ /* 0x000fe200078e00ff */
[----:B------:R2:W-:Y:S01]  /*4ab0*/  STL.128 [R1+0xe30], R16 ;  /* 0x000e301001007387 */ /* 0x0005e20000100c00 */
[----:B------:R-:W-:Y:S02]  /*4ac0*/  IMAD.MOV.U32 R6, RZ, RZ, 0x79c8b1b1 ;  /* 0x79c8b1b1ff067424 */ /* 0x000fe400078e00ff */
[----:B------:R-:W-:Y:S01]  /*4ad0*/  IMAD.MOV.U32 R7, RZ, RZ, -0x4912a4a5 ;  /* 0xb6ed5b5bff077424 */ /* 0x000fe200078e00ff */
[----:B------:R3:W-:Y:S01]  /*4ae0*/  STL.128 [R1+0xe40], R20 ;  /* 0x000e401401007387 */ /* 0x0007e20000100c00 */
[----:B-1----:R-:W-:-:S03]  /*4af0*/  HFMA2 R14, -RZ, RZ, -0.1533203125, 139 ;  /* 0xb0e85858ff0e7431 */ /* 0x002fc600000001ff */
[----:B------:R1:W-:Y:S01]  /*4b00*/  STL.128 [R1+0xe50], R4 ;  /* 0x000e500401007387 */ /* 0x0003e20000100c00 */
[----:B------:R-:W-:Y:S02]  /*4b10*/  IMAD.MOV.U32 R12, RZ, RZ, -0x6b21b5b6 ;  /* 0x94de4a4aff0c7424 */ /* 0x000fe400078e00ff */
[----:B0-----:R-:W-:Y:S02]  /*4b20*/  HFMA2 R8, -RZ, RZ, -75.875, 3284 ;  /* 0xd4be6a6aff087431 */ /* 0x001fe400000001ff */
[----:B------:R-:W-:Y:S01]  /*4b30*/  IMAD.MOV.U32 R13, RZ, RZ, -0x672bb3b4 ;  /* 0x98d44c4cff0d7424 */ /* 0x000fe200078e00ff */
[----:B------:R-:W-:Y:S01]  /*4b40*/  MOV R11, 0x724b3939 ;  /* 0x724b3939000b7802 */ /* 0x000fe20000000f00 */
[----:B------:R-:W-:Y:S01]  /*4b50*/  IMAD.MOV.U32 R15, RZ, RZ, -0x7ab53031 ;  /* 0x854acfcfff0f7424 */ /* 0x000fe200078e00ff */
[----:B--2---:R-:W-:Y:S01]  /*4b60*/  MOV R17, 0xc52aefef ;  /* 0xc52aefef00117802 */ /* 0x004fe20000000f00 */
[----:B------:R-:W-:Y:S02]  /*4b70*/  IMAD.MOV.U32 R16, RZ, RZ, -0x44942f30 ;  /* 0xbb6bd0d0ff107424 */ /* 0x000fe400078e00ff */
[----:B------:R-:W-:-:S02]  /*4b80*/  IMAD.MOV.U32 R18, RZ, RZ, 0x4fe5aaaa ;  /* 0x4fe5aaaaff127424 */ /* 0x000fc400078e00ff */
[----:B---3--:R-:W-:Y:S02]  /*4b90*/  HFMA2 R20, -RZ, RZ, -0.00010329484939575195312, 3.630859375 ;  /* 0x86c54343ff147431 */ /* 0x008fe400000001ff */
[----:B------:R-:W-:Y:S01]  /*4ba0*/  IMAD.MOV.U32 R19, RZ, RZ, -0x12e90405 ;  /* 0xed16fbfbff137424 */ /* 0x000fe200078e00ff */
[----:B------:R-:W-:Y:S01]  /*4bb0*/  MOV R23, 0x11948585 ;  /* 0x1194858500177802 */ /* 0x000fe20000000f00 */
[----:B------:R-:W-:Y:S01]  /*4bc0*/  IMAD.MOV.U32 R9, RZ, RZ, -0x72b93435 ;  /* 0x8d46cbcbff097424 */ /* 0x000fe200078e00ff */
[----:B------:R0:W-:Y:S01]  /*4bd0*/  STL.128 [R1+0xe70], R12 ;  /* 0x000e700c01007387 */ /* 0x0001e20000100c00 */
[----:B-1----:R-:W-:Y:S02]  /*4be0*/  HFMA2 R6, -RZ, RZ, 6.139278411865234375e-05, 3.063678741455078125e-05 ;  /* 0x04060202ff067431 */ /* 0x002fe400000001ff */
[----:B------:R-:W-:Y:S02]  /*4bf0*/  IMAD.MOV.U32 R10, RZ, RZ, 0x67d9bebe ;  /* 0x67d9bebeff0a7424 */ /* 0x000fe400078e00ff */
[----:B------:R-:W-:Y:S01]  /*4c00*/  IMAD.MOV.U32 R21, RZ, RZ, -0x6528b2b3 ;  /* 0x9ad74d4dff157424 */ /* 0x000fe200078e00ff */
[----:B------:R1:W-:Y:S01]  /*4c10*/  STL.128 [R1+0xe80], R16 ;  /* 0x000e801001007387 */ /* 0x0003e20000100c00 */
[----:B------:R-:W-:-:S02]  /*4c20*/  IMAD.MOV.U32 R22, RZ, RZ, 0x66553333 ;  /* 0x66553333ff167424 */ /* 0x000fc400078e00ff */
[----:B------:R-:W-:Y:S01]  /*4c30*/  IMAD.MOV.U32 R4, RZ, RZ, -0x7530babb ;  /* 0x8acf4545ff047424 */ /* 0x000fe200078e00ff */
[----:B------:R2:W-:Y:S01]  /*4c40*/  STL.128 [R1+0xe60], R8 ;  /* 0x000e600801007387 */ /* 0x0005e20000100c00 */
[----:B------:R-:W-:Y:S02]  /*4c50*/  IMAD.MOV.U32 R5, RZ, RZ, -0x16ef0607 ;  /* 0xe910f9f9ff057424 */ /* 0x000fe400078e00ff */
[----:B------:R-:W-:Y:S01]  /*4c60*/  IMAD.MOV.U32 R7, RZ, RZ, -0x17e8081 ;  /* 0xfe817f7fff077424 */ /* 0x000fe200078e00ff */
[----:B------:R3:W-:Y:S01]  /*4c70*/  STL.128 [R1+0xe90], R20 ;  /* 0x000e901401007387 */ /* 0x0007e20000100c00 */
[----:B0-----:R-:W-:-:S03]  /*4c80*/  HFMA2 R12, -RZ, RZ, -0.01357269287109375, 42.53125 ;  /* 0xa2f35151ff0c7431 */ /* 0x001fc600000001ff */
[----:B------:R0:W-:Y:S01]  /*4c90*/  STL.128 [R1+0xea0], R4 ;  /* 0x000ea00401007387 */ /* 0x0001e20000100c00 */
[----:B------:R-:W-:Y:S01]  /*4ca0*/  IMAD.MOV.U32 R13, RZ, RZ, 0x5dfea3a3 ;  /* 0x5dfea3a3ff0d7424 */ /* 0x000fe200078e00ff */
[----:B------:R-:W-:Y:S01]  /*4cb0*/  MOV R15, 0x58a8f8f ;  /* 0x058a8f8f000f7802 */ /* 0x000fe20000000f00 */
[----:B------:R-:W-:Y:S02]  /*4cc0*/  IMAD.MOV.U32 R14, RZ, RZ, -0x7f3fbfc0 ;  /* 0x80c04040ff0e7424 */ /* 0x000fe400078e00ff */
[----:B-1----:R-:W-:Y:S02]  /*4cd0*/  HFMA2 R18, -RZ, RZ, 8768, 0.52734375 ;  /* 0x70483838ff127431 */ /* 0x002fe400000001ff */
[----:B------:R-:W-:Y:S02]  /*4ce0*/  IMAD.MOV.U32 R16, RZ, RZ, 0x3fad9292 ;  /* 0x3fad9292ff107424 */ /* 0x000fe400078e00ff */
[----:B------:R-:W-:Y:S01]  /*4cf0*/  IMAD.MOV.U32 R17, RZ, RZ, 0x21bc9d9d ;  /* 0x21bc9d9dff117424 */ /* 0x000fe200078e00ff */
[----:B--2---:R-:W-:Y:S01]  /*4d00*/  MOV R9, 0x78443c3c ;  /* 0x78443c3c00097802 */ /* 0x004fe20000000f00 */
[----:B------:R-:W-:Y:S01]  /*4d10*/  IMAD.MOV.U32 R8, RZ, RZ, -0x5f0fafb0 ;  /* 0xa0f05050ff087424 */ /* 0x000fe200078e00ff */
[----:B------:R1:W-:Y:S01]  /*4d20*/  STL.128 [R1+0xec0], R12 ;  /* 0x000ec00c01007387 */ /* 0x0003e20000100c00 */
[----:B------:R-:W-:Y:S01]  /*4d30*/  IMAD.MOV.U32 R10, RZ, RZ, 0x25ba9f9f ;  /* 0x25ba9f9fff0a7424 */ /* 0x000fe200078e00ff */
[----:B---3--:R-:W-:Y:S01]  /*4d40*/  MOV R21, 0x77c1b6b6 ;  /* 0x77c1b6b600157802 */ /* 0x008fe20000000f00 */
[----:B------:R-:W-:-:S02]  /*4d50*/  IMAD.MOV.U32 R11, RZ, RZ, 0x4be3a8a8 ;  /* 0x4be3a8a8ff0b7424 */ /* 0x000fc400078e00ff */
[----:B------:R-:W-:Y:S02]  /*4d60*/  IMAD.MOV.U32 R19, RZ, RZ, -0xefb0a0b ;  /* 0xf104f5f5ff137424 */ /* 0x000fe400078e00ff */
[----:B0-----:R-:W-:Y:S02]  /*4d70*/  HFMA2 R4, -RZ, RZ, 0.0081787109375, 0.00049591064453125 ;  /* 0x20301010ff047431 */ /* 0x001fe400000001ff */
[----:B------:R-:W-:Y:S01]  /*4d80*/  IMAD.MOV.U32 R20, RZ, RZ, 0x63dfbcbc ;  /* 0x63dfbcbcff147424 */ /* 0x000fe200078e00ff */
[----:B------:R-:W-:Y:S01]  /*4d90*/  MOV R7, 0xbf6dd2d2 ;  /* 0xbf6dd2d200077802 */ /* 0x000fe20000000f00 */
[----:B------:R-:W-:Y:S01]  /*4da0*/  IMAD.MOV.U32 R22, RZ, RZ, -0x508a2526 ;  /* 0xaf75dadaff167424 */ /* 0x000fe200078e00ff */
[----:B------:R0:W-:Y:S01]  /*4db0*/  STL.128 [R1+0xeb0], R8 ;  /* 0x000eb00801007387 */ /* 0x0001e20000100c00 */
[----:B------:R-:W-:Y:S02]  /*4dc0*/  IMAD.MOV.U32 R23, RZ, RZ, 0x42632121 ;  /* 0x42632121ff177424 */ /* 0x000fe400078e00ff */
[----:B------:R-:W-:Y:S01]  /*4dd0*/  IMAD.MOV.U32 R5, RZ, RZ, -0x1ae50001 ;  /* 0xe51affffff057424 */ /* 0x000fe200078e00ff */
[----:B------:R2:W-:Y:S01]  /*4de0*/  STL.128 [R1+0xed0], R16 ;  /* 0x000ed01001007387 */ /* 0x0005e20000100c00 */
[----:B------:R-:W-:Y:S01]  /*4df0*/  IMAD.MOV.U32 R6, RZ, RZ, -0x2f10c0d ;  /* 0xfd0ef3f3ff067424 */ /* 0x000fe200078e00ff */
[----:B-1----:R-:W-:Y:S01]  /*4e00*/  MOV R13, 0x35a29797 ;  /* 0x35a29797000d7802 */ /* 0x002fe20000000f00 */
[----:B------:R-:W-:Y:S01]  /*4e10*/  IMAD.MOV.U32 R12, RZ, RZ, -0x411ea0a1 ;  /* 0xbee15f5fff0c7424 */ /* 0x000fe200078e00ff */
[----:B------:R1:W-:Y:S01]  /*4e20*/  STL.128 [R1+0xee0], R20 ;  /* 0x000ee01401007387 */ /* 0x0003e20000100c00 */
[----:B------:R-:W-:-:S02]  /*4e30*/  IMAD.MOV.U32 R14, RZ, RZ, -0x7733bbbc ;  /* 0x88cc4444ff0e7424 */ /* 0x000fc400078e00ff */
[----:B------:R-:W-:Y:S01]  /*4e40*/  IMAD.MOV.U32 R15, RZ, RZ, 0x2e391717 ;  /* 0x2e391717ff0f7424 */ /* 0x000fe200078e00ff */
[----:B------:R3:W-:Y:S01]  /*4e50*/  STL.128 [R1+0xef0], R4 ;  /* 0x000ef00401007387 */ /* 0x0007e20000100c00 */
[----:B0-----:R-:W-:Y:S02]  /*4e60*/  HFMA2 R10, -RZ, RZ, 0.0242462158203125, 0.000863552093505859375 ;  /* 0x26351313ff0a7431 */ /* 0x001fe400000001ff */
[----:B------:R-:W-:Y:S01]  /*4e70*/  IMAD.MOV.U32 R8, RZ, RZ, -0x7eb33233 ;  /* 0x814ccdcdff087424 */ /* 0x000fe200078e00ff */
[----:B------:R0:W-:Y:S01]  /*4e80*/  STL.128 [R1+0xf10], R12 ;  /* 0x000f100c01007387 */ /* 0x0001e20000100c00 */
[----:B------:R-:W-:Y:S02]  /*4e90*/  IMAD.MOV.U32 R9, RZ, RZ, 0x18140c0c ;  /* 0x18140c0cff097424 */ /* 0x000fe400078e00ff */
[----:B--2---:R-:W-:Y:S02]  /*4ea0*/  HFMA2 R16, -RZ, RZ, -0.000895977020263671875, -4.765625 ;  /* 0x9357c4c4ff107431 */ /* 0x004fe400000001ff */
[----:B------:R-:W-:Y:S01]  /*4eb0*/  IMAD.MOV.U32 R11, RZ, RZ, -0x3cd01314 ;  /* 0xc32fececff0b7424 */ /* 0x000fe200078e00ff */
[----:B------:R-:W-:Y:S01]  /*4ec0*/  MOV R19, 0x7a473d3d ;  /* 0x7a473d3d00137802 */ /* 0x000fe20000000f00 */
[----:B------:R-:W-:-:S02]  /*4ed0*/  IMAD.MOV.U32 R17, RZ, RZ, 0x55f2a7a7 ;  /* 0x55f2a7a7ff117424 */ /* 0x000fc400078e00ff */
[----:B-1----:R-:W-:Y:S02]  /*4ee0*/  HFMA2 R22, -RZ, RZ, 0.1927490234375, 0.0024890899658203125 ;  /* 0x322b1919ff167431 */ /* 0x002fe400000001ff */
[----:B------:R-:W-:Y:S01]  /*4ef0*/  IMAD.MOV.U32 R18, RZ, RZ, -0x37d8182 ;  /* 0xfc827e7eff127424 */ /* 0x000fe200078e00ff */
[----:B------:R1:W-:Y:S01]  /*4f00*/  STL.128 [R1+0xf00], R8 ;  /* 0x000f000801007387 */ /* 0x0003e20000100c00 */
[----:B------:R-:W-:Y:S01]  /*4f10*/  IMAD.MOV.U32 R20, RZ, RZ, -0x37539b9c ;  /* 0xc8ac6464ff147424 */ /* 0x000fe200078e00ff */
[----:B---3--:R-:W-:Y:S01]  /*4f20*/  MOV R5, 0x19988181 ;  /* 0x1998818100057802 */ /* 0x008fe20000000f00 */
[----:B------:R-:W-:Y:S01]  /*4f30*/  IMAD.MOV.U32 R21, RZ, RZ, -0x4518a2a3 ;  /* 0xbae75d5dff157424 */ /* 0x000fe200078e00ff */
[----:B------:R2:W-:Y:S01]  /*4f40*/  STL.128 [R1+0xf20], R16 ;  /* 0x000f201001007387 */ /* 0x0005e20000100c00 */
[----:B------:R-:W-:Y:S02]  /*4f50*/  IMAD.MOV.U32 R23, RZ, RZ, -0x196a8c8d ;  /* 0xe6957373ff177424 */ /* 0x000fe400078e00ff */
[----:B------:R-:W-:-:S02]  /*4f60*/  IMAD.MOV.U32 R4, RZ, RZ, -0x3f5f9fa0 ;  /* 0xc0a06060ff047424 */ /* 0x000fc400078e00ff */
[----:B0-----:R-:W-:Y:S02]  /*4f70*/  HFMA2 R14, -RZ, RZ, 4006, -0.58984375 ;  /* 0x6bd3b8b8ff0e7431 */ /* 0x001fe400000001ff */
[----:B------:R-:W-:Y:S01]  /*4f80*/  IMAD.MOV.U32 R6, RZ, RZ, -0x612eb0b1 ;  /* 0x9ed14f4fff067424 */ /* 0x000fe200078e00ff */
[----:B------:R0:W-:Y:S01]  /*4f90*/  STL.128 [R1+0xf30], R20 ;  /* 0x000f301401007387 */ /* 0x0001e20000100c00 */
[----:B------:R-:W-:Y:S02]  /*4fa0*/  IMAD.MOV.U32 R7, RZ, RZ, -0x5c802324 ;  /* 0xa37fdcdcff077424 */ /* 0x000fe400078e00ff */
[----:B------:R-:W-:Y:S02]  /*4fb0*/  IMAD.MOV.U32 R12, RZ, RZ, -0x7335b9ba ;  /* 0x8cca4646ff0c7424 */ /* 0x000fe400078e00ff */
[----:B------:R-:W-:Y:S01]  /*4fc0*/  IMAD.MOV.U32 R13, RZ, RZ, -0x38d61112 ;  /* 0xc729eeeeff0d7424 */ /* 0x000fe200078e00ff */
[----:B------:R3:W-:Y:S01]  /*4fd0*/  STL.128 [R1+0xf40], R4 ;  /* 0x000f400401007387 */ /* 0x0007e20000100c00 */
[----:B-1----:R-:W-:-:S02]  /*4fe0*/  HFMA2 R8, -RZ, RZ, 4.3984375, 0.0119781494140625 ;  /* 0x44662222ff087431 */ /* 0x002fc400000001ff */
[----:B------:R-:W-:Y:S01]  /*4ff0*/  IMAD.MOV.U32 R15, RZ, RZ, 0x283c1414 ;  /* 0x283c1414ff0f7424 */ /* 0x000fe200078e00ff */
[----:B------:R-:W-:Y:S01]  /*5000*/  MOV R11, 0xb838888 ;  /* 0x0b838888000b7802 */ /* 0x000fe20000000f00 */
[----:B--2---:R-:W-:Y:S01]  /*5010*/  IMAD.MOV.U32 R16, RZ, RZ, -0x58862122 ;  /* 0xa779dedeff107424 */ /* 0x004fe200078e00ff */
[----:B------:R-:W-:Y:S01]  /*5020*/  MOV R17, 0xbce25e5e ;  /* 0xbce25e5e00117802 */ /* 0x000fe20000000f00 */
[----:B------:R-:W-:Y:S01]  /*5030*/  IMAD.MOV.U32 R18, RZ, RZ, 0x161d0b0b ;  /* 0x161d0b0bff127424 */ /* 0x000fe200078e00ff */
[----:B------:R1:W-:Y:S01]  /*5040*/  STL.128 [R1+0xf60], R12 ;  /* 0x000f600c01007387 */ /* 0x0003e20000100c00 */
[----:B------:R-:W-:Y:S02]  /*5050*/  IMAD.MOV.U32 R19, RZ, RZ, -0x52892425 ;  /* 0xad76dbdbff137424 */ /* 0x000fe400078e00ff */
[----:B0-----:R-:W-:Y:S02]  /*5060*/  HFMA2 R20, -RZ, RZ, -231.375, -624 ;  /* 0xdb3be0e0ff147431 */ /* 0x001fe400000001ff */
[----:B------:R-:W-:Y:S01]  /*5070*/  IMAD.MOV.U32 R9, RZ, RZ, 0x547e2a2a ;  /* 0x547e2a2aff097424 */ /* 0x000fe200078e00ff */
[----:B------:R-:W-:Y:S01]  /*5080*/  MOV R23, 0x141e0a0a ;  /* 0x141e0a0a00177802 */ /* 0x000fe20000000f00 */
[----:B------:R-:W-:Y:S01]  /*5090*/  IMAD.MOV.U32 R10, RZ, RZ, 0x3bab9090 ;  /* 0x3bab9090ff0a7424 */ /* 0x000fe200078e00ff */
[----:B------:R0:W-:Y:S01]  /*50a0*/  STL.128 [R1+0xf70], R16 ;  /* 0x000f701001007387 */ /* 0x0001e20000100c00 */
[----:B------:R-:W-:-:S02]  /*50b0*/  IMAD.MOV.U32 R21, RZ, RZ, 0x64563232 ;  /* 0x64563232ff157424 */ /* 0x000fc400078e00ff */
[----:B---3--:R-:W-:Y:S02]  /*50c0*/  HFMA2 R6, -RZ, RZ, 8.84375, 0.01617431640625 ;  /* 0x486c2424ff067431 */ /* 0x008fe400000001ff */
[----:B------:R-:W-:Y:S01]  /*50d0*/  IMAD.MOV.U32 R22, RZ, RZ, 0x744e3a3a ;  /* 0x744e3a3aff167424 */ /* 0x000fe200078e00ff */
[----:B------:R2:W-:Y:S01]  /*50e0*/  STL.128 [R1+0xf50], R8 ;  /* 0x000f500801007387 */ /* 0x0005e20000100c00 */
[----:B------:R-:W-:Y:S02]  /*50f0*/  IMAD.MOV.U32 R4, RZ, RZ, -0x6d24b6b7 ;  /* 0x92db4949ff047424 */ /* 0x000fe400078e00ff */
[----:B------:R-:W-:Y:S01]  /*5100*/  IMAD.MOV.U32 R5, RZ, RZ, 0xc0a0606 ;  /* 0x0c0a0606ff057424 */ /* 0x000fe200078e00ff */
[----:B------:R3:W-:Y:S01]  /*5110*/  STL.128 [R1+0xf80], R20 ;  /* 0x000f801401007387 */ /* 0x0007e20000100c00 */
[----:B------:R-:W-:Y:S02]  /*5120*/  IMAD.MOV.U32 R7, RZ, RZ, -0x471ba3a4 ;  /* 0xb8e45c5cff077424 */ /* 0x000fe400078e00ff */
[----:B-1----:R-:W-:-:S02]  /*5130*/  HFMA2 R12, -RZ, RZ, 0.70703125, -0.000679492950439453125 ;  /* 0x39a89191ff0c7431 */ /* 0x002fc400000001ff */
[----:B------:R-:W-:Y:S01]  /*5140*/  IMAD.MOV.U32 R13, RZ, RZ, 0x31a49595 ;  /* 0x31a49595ff0d7424 */ /* 0x000fe200078e00ff */
[----:B------:R-:W-:Y:S01]  /*5150*/  MOV R15, 0xf28b7979 ;  /* 0xf28b7979000f7802 */ /* 0x000fe20000000f00 */
[----:B------:R-:W-:Y:S01]  /*5160*/  IMAD.MOV.U32 R14, RZ, RZ, -0x2cc81b1c ;  /* 0xd337e4e4ff0e7424 */ /* 0x000fe200078e00ff */
[----:B------:R1:W-:Y:S01]  /*5170*/  STL.128 [R1+0xf90], R4 ;  /* 0x000f900401007387 */ /* 0x0003e20000100c00 */
[----:B0-----:R-:W-:Y:S02]  /*5180*/  HFMA2 R18, -RZ, RZ, 6500, 0.450927734375 ;  /* 0x6e593737ff127431 */ /* 0x001fe400000001ff */
[----:B------:R-:W-:Y:S01]  /*5190*/  IMAD.MOV.U32 R16, RZ, RZ, -0x2acd1819 ;  /* 0xd532e7e7ff107424 */ /* 0x000fe200078e00ff */
[----:B------:R0:W-:Y:S01]  /*51a0*/  STL.128 [R1+0xfb0], R12 ;  /* 0x000fb00c01007387 */ /* 0x0001e20000100c00 */
[----:B------:R-:W-:Y:S01]  /*51b0*/  IMAD.MOV.U32 R17, RZ, RZ, -0x74bc3738 ;  /* 0x8b43c8c8ff117424 */ /* 0x000fe200078e00ff */
[----:B--2---:R-:W-:Y:S01]  /*51c0*/  MOV R9, 0xbd6ed3d3 ;  /* 0xbd6ed3d300097802 */ /* 0x004fe20000000f00 */
[----:B------:R-:W-:-:S02]  /*51d0*/  IMAD.MOV.U32 R8, RZ, RZ, -0x60a23d3e ;  /* 0x9f5dc2c2ff087424 */ /* 0x000fc400078e00ff */
[----:B------:R-:W-:Y:S01]  /*51e0*/  IMAD.MOV.U32 R10, RZ, RZ, 0x43efacac ;  /* 0x43efacacff0a7424 */ /* 0x000fe200078e00ff */
[----:B---3--:R-:W-:Y:S01]  /*51f0*/  MOV R21, 0xb164d5d5 ;  /* 0xb164d5d500157802 */ /* 0x008fe20000000f00 */
[----:B------:R-:W-:Y:S02]  /*5200*/  IMAD.MOV.U32 R11, RZ, RZ, -0x3b599d9e ;  /* 0xc4a66262ff0b7424 */ /* 0x000fe400078e00ff */
[----:B------:R-:W-:Y:S02]  /*5210*/  IMAD.MOV.U32 R19, RZ, RZ, -0x25489293 ;  /* 0xdab76d6dff137424 */ /* 0x000fe400078e00ff */
[----:B------:R-:W-:Y:S02]  /*5220*/  IMAD.MOV.U32 R20, RZ, RZ, 0x18c8d8d ;  /* 0x018c8d8dff147424 */ /* 0x000fe400078e00ff */
[----:B-1----:R-:W-:Y:S02]  /*5230*/  HFMA2 R4, -RZ, RZ, -150.5, 4528 ;  /* 0xd8b46c6cff047431 */ /* 0x002fe400000001ff */
[----:B------:R-:W-:Y:S01]  /*5240*/  IMAD.MOV.U32 R22, RZ, RZ, -0x632db1b2 ;  /* 0x9cd24e4eff167424 */ /* 0x000fe200078e00ff */
        /* <DEDUP_REMOVED lines=8> */
[----:B------:R-:W-:Y:S01]  /*52d0*/  IMAD.MOV.U32 R14, RZ, RZ, 0x4a6f2525 ;  /* 0x4a6f2525ff0e7424 */ /* 0x000fe200078e00ff */
[----:B------:R2:W-:Y:S01]  /*52e0*/  STL.128 [R1+0xfd0], R20 ;  /* 0x000fd01401007387 */ /* 0x0005e20000100c00 */
[----:B------:R-:W-:-:S03]  /*52f0*/  IMAD.MOV.U32 R15, RZ, RZ, 0x5c722e2e ;  /* 0x5c722e2eff0f7424 */ /* 0x000fc600078e00ff */
[----:B------:R3:W-:Y:S01]  /*5300*/  STL.128 [R1+0xfe0], R4 ;  /* 0x000fe00401007387 */ /* 0x0007e20000100c00 */
[----:B-1----:R-:W-:Y:S02]  /*5310*/  HFMA2 R10, -RZ, RZ, 7.91015625, -0.1043701171875 ;  /* 0x47e9aeaeff0a7431 */ /* 0x002fe400000001ff */
[----:B------:R-:W-:Y:S01]  /*5320*/  IMAD.MOV.U32 R8, RZ, RZ, -0x35509a9b ;  /* 0xcaaf6565ff087424 */ /* 0x000fe200078e00ff */
[----:B------:R1:W-:Y:S01]  /*5330*/  STL.128 [R1+0x1000], R12 ;  /* 0x0010000c01007387 */ /* 0x0003e20000100c00 */
[----:B------:R-:W-:Y:S02]  /*5340*/  IMAD.MOV.U32 R9, RZ, RZ, -0xb718586 ;  /* 0xf48e7a7aff097424 */ /* 0x000fe400078e00ff */
[----:B0-----:R-:W-:Y:S02]  /*5350*/  HFMA2 R16, -RZ, RZ, 0.517578125, 0.0040130615234375 ;  /* 0x38241c1cff107431 */ /* 0x001fe400000001ff */
[----:B------:R-:W-:Y:S01]  /*5360*/  IMAD.MOV.U32 R11, RZ, RZ, 0x10180808 ;  /* 0x10180808ff0b7424 */ /* 0x000fe200078e00ff */
[----:B------:R-:W-:Y:S01]  /*5370*/  MOV R19, 0x9751c6c6 ;  /* 0x9751c6c600137802 */ /* 0x000fe20000000f00 */
[----:B------:R-:W-:-:S02]  /*5380*/  IMAD.MOV.U32 R17, RZ, RZ, 0x57f1a6a6 ;  /* 0x57f1a6a6ff117424 */ /* 0x000fc400078e00ff */
[----:B--2---:R-:W-:Y:S02]  /*5390*/  HFMA2 R22, -RZ, RZ, -2360, 18240 ;  /* 0xe89c7474ff167431 */ /* 0x004fe400000001ff */
[----:B------:R-:W-:Y:S01]  /*53a0*/  IMAD.MOV.U32 R18, RZ, RZ, 0x73c7b4b4 ;  /* 0x73c7b4b4ff127424 */ /* 0x000fe200078e00ff */
[----:B------:R0:W-:Y:S01]  /*53b0*/  STL.128 [R1+0xff0], R8 ;  /* 0x000ff00801007387 */ /* 0x0001e20000100c00 */
[----:B------:R-:W-:Y:S01]  /*53c0*/  IMAD.MOV.U32 R20, RZ, RZ, -0x34dc1718 ;  /* 0xcb23e8e8ff147424 */ /* 0x000fe200078e00ff */
[----:B---3--:R-:W-:Y:S01]  /*53d0*/  MOV R5, 0x61dcbdbd ;  /* 0x61dcbdbd00057802 */ /* 0x008fe20000000f00 */
[----:B------:R-:W-:Y:S01]  /*53e0*/  IMAD.MOV.U32 R21, RZ, RZ, -0x5e832223 ;  /* 0xa17cddddff157424 */ /* 0x000fe200078e00ff */
[----:B------:R2:W-:Y:S01]  /*53f0*/  STL.128 [R1+0x1010], R16 ;  /* 0x0010101001007387 */ /* 0x0005e20000100c00 */
[----:B------:R-:W-:Y:S02]  /*5400*/  IMAD.MOV.U32 R23, RZ, RZ, 0x3e211f1f ;  /* 0x3e211f1fff177424 */ /* 0x000fe400078e00ff */
[----:B------:R-:W-:-:S02]  /*5410*/  IMAD.MOV.U32 R4, RZ, RZ, -0x6922b4b5 ;  /* 0x96dd4b4bff047424 */ /* 0x000fc400078e00ff */
[----:B-1----:R-:W-:Y:S02]  /*5420*/  HFMA2 R14, -RZ, RZ, -28688, -28512 ;  /* 0xf701f6f6ff0e7431 */ /* 0x002fe400000001ff */
[----:B------:R-:W-:Y:S01]  /*5430*/  IMAD.MOV.U32 R6, RZ, RZ, 0xd868b8b ;  /* 0x0d868b8bff067424 */ /* 0x000fe200078e00ff */
[----:B------:R1:W-:Y:S01]  /*5440*/  STL.128 [R1+0x1020], R20 ;  /* 0x0010201401007387 */ /* 0x0003e20000100c00 */
[----:B------:R-:W-:Y:S02]  /*5450*/  IMAD.MOV.U32 R7, RZ, RZ, 0xf858a8a ;  /* 0x0f858a8aff077424 */ /* 0x000fe400078e00ff */
[----:B------:R-:W-:Y:S02]  /*5460*/  IMAD.MOV.U32 R12, RZ, RZ, -0x6f27b7b8 ;  /* 0x90d84848ff0c7424 */ /* 0x000fe400078e00ff */
[----:B------:R-:W-:Y:S01]  /*5470*/  IMAD.MOV.U32 R13, RZ, RZ, 0x6050303 ;  /* 0x06050303ff0d7424 */ /* 0x000fe200078e00ff */
[----:B------:R3:W-:Y:S01]  /*5480*/  STL.128 [R1+0x1030], R4 ;  /* 0x0010300401007387 */ /* 0x0007e20000100c00 */
[----:B0-----:R-:W-:-:S02]  /*5490*/  HFMA2 R8, -RZ, RZ, -584, 9088 ;  /* 0xe0907070ff087431 */ /* 0x001fc400000001ff */
[----:B------:R-:W-:Y:S01]  /*54a0*/  IMAD.MOV.U32 R15, RZ, RZ, 0x1c120e0e ;  /* 0x1c120e0eff0f7424 */ /* 0x000fe200078e00ff */
[----:B------:R-:W-:Y:S01]  /*54b0*/  MOV R11, 0xccaa6666 ;  /* 0xccaa6666000b7802 */ /* 0x000fe20000000f00 */
[----:B--2---:R-:W-:Y:S01]  /*54c0*/  IMAD.MOV.U32 R16, RZ, RZ, -0x3d5c9e9f ;  /* 0xc2a36161ff107424 */ /* 0x004fe200078e00ff */
[----:B------:R-:W-:Y:S01]  /*54d0*/  MOV R17, 0x6a5f3535 ;  /* 0x6a5f353500117802 */ /* 0x000fe20000000f00 */
[----:B------:R-:W-:Y:S01]  /*54e0*/  IMAD.MOV.U32 R18, RZ, RZ, -0x5106a8a9 ;  /* 0xaef95757ff127424 */ /* 0x000fe200078e00ff */
[----:B------:R0:W-:Y:S01]  /*54f0*/  STL.128 [R1+0x1050], R12 ;  /* 0x0010500c01007387 */ /* 0x0001e20000100c00 */
[----:B------:R-:W-:Y:S02]  /*5500*/  IMAD.MOV.U32 R19, RZ, RZ, 0x69d0b9b9 ;  /* 0x69d0b9b9ff137424 */ /* 0x000fe400078e00ff */
[----:B-1----:R-:W-:Y:S02]  /*5510*/  HFMA2 R20, -RZ, RZ, 0.00184726715087890625, -9.953975677490234375e-05 ;  /* 0x17918686ff147431 */ /* 0x002fe400000001ff */
[----:B------:R-:W-:Y:S01]  /*5520*/  IMAD.MOV.U32 R9, RZ, RZ, 0x7c423e3e ;  /* 0x7c423e3eff097424 */ /* 0x000fe200078e00ff */
[----:B------:R-:W-:Y:S01]  /*5530*/  MOV R23, 0x27b99e9e ;  /* 0x27b99e9e00177802 */ /* 0x000fe20000000f00 */
[----:B------:R-:W-:Y:S01]  /*5540*/  IMAD.MOV.U32 R10, RZ, RZ, 0x71c4b5b5 ;  /* 0x71c4b5b5ff0a7424 */ /* 0x000fe200078e00ff */
[----:B------:R1:W-:Y:S01]  /*5550*/  STL.128 [R1+0x1060], R16 ;  /* 0x0010601001007387 */ /* 0x0003e20000100c00 */
[----:B------:R-:W-:-:S02]  /*5560*/  IMAD.MOV.U32 R21, RZ, RZ, -0x66a73e3f ;  /* 0x9958c1c1ff157424 */ /* 0x000fc400078e00ff */
[----:B---3--:R-:W-:Y:S02]  /*5570*/  HFMA2 R6, -RZ, RZ, 0.060150146484375, -0.0022430419921875 ;  /* 0x2bb39898ff067431 */ /* 0x008fe400000001ff */
[----:B------:R-:W-:Y:S01]  /*5580*/  IMAD.MOV.U32 R22, RZ, RZ, 0x3a271d1d ;  /* 0x3a271d1dff167424 */ /* 0x000fe200078e00ff */
[----:B------:R2:W-:Y:S01]  /*5590*/  STL.128 [R1+0x1040], R8 ;  /* 0x0010400801007387 */ /* 0x0005e20000100c00 */
[----:B------:R-:W-:Y:S02]  /*55a0*/  IMAD.MOV.U32 R4, RZ, RZ, -0x26c71e1f ;  /* 0xd938e1e1ff047424 */ /* 0x000fe400078e00ff */
[----:B------:R-:W-:Y:S01]  /*55b0*/  IMAD.MOV.U32 R5, RZ, RZ, -0x14ec0708 ;  /* 0xeb13f8f8ff057424 */ /* 0x000fe200078e00ff */
[----:B------:R3:W-:Y:S01]  /*55c0*/  STL.128 [R1+0x1070], R20 ;  /* 0x0010701401007387 */ /* 0x0007e20000100c00 */
[----:B------:R-:W-:Y:S02]  /*55d0*/  IMAD.MOV.U32 R7, RZ, RZ, 0x22331111 ;  /* 0x22331111ff077424 */ /* 0x000fe400078e00ff */
[----:B0-----:R-:W-:-:S02]  /*55e0*/  HFMA2 R12, -RZ, RZ, 0.0892333984375, -0.0037136077880859375 ;  /* 0x2db69b9bff0c7431 */ /* 0x001fc400000001ff */
[----:B------:R-:W-:Y:S01]  /*55f0*/  IMAD.MOV.U32 R13, RZ, RZ, 0x3c221e1e ;  /* 0x3c221e1eff0d7424 */ /* 0x000fe200078e00ff */
[----:B------:R-:W-:Y:S01]  /*5600*/  MOV R15, 0xc920e9e9 ;  /* 0xc920e9e9000f7802 */ /* 0x000fe20000000f00 */
[----:B------:R-:W-:Y:S01]  /*5610*/  IMAD.MOV.U32 R14, RZ, RZ, 0x15928787 ;  /* 0x15928787ff0e7424 */ /* 0x000fe200078e00ff */
[----:B------:R0:W-:Y:S01]  /*5620*/  STL.128 [R1+0x1080], R4 ;  /* 0x0010800401007387 */ /* 0x0001e20000100c00 */
[----:B-1----:R-:W-:Y:S02]  /*5630*/  HFMA2 R18, -RZ, RZ, 35.75, 0.032470703125 ;  /* 0x50782828ff127431 */ /* 0x002fe400000001ff */
[----:B------:R-:W-:Y:S01]  /*5640*/  IMAD.MOV.U32 R16, RZ, RZ, -0x78b63132 ;  /* 0x8749ceceff107424 */ /* 0x000fe200078e00ff */
[----:B------:R1:W-:Y:S01]  /*5650*/  STL.128 [R1+0x10a0], R12 ;  /* 0x0010a00c01007387 */ /* 0x0003e20000100c00 */
[----:B------:R-:W-:Y:S01]  /*5660*/  IMAD.MOV.U32 R17, RZ, RZ, -0x5500aaab ;  /* 0xaaff5555ff117424 */ /* 0x000fe200078e00ff */
[----:B--2---:R-:W-:Y:S01]  /*5670*/  MOV R9, 0xa970d9d9 ;  /* 0xa970d9d900097802 */ /* 0x004fe20000000f00 */
[----:B------:R-:W-:-:S02]  /*5680*/  IMAD.MOV.U32 R8, RZ, RZ, -0x2d449697 ;  /* 0xd2bb6969ff087424 */ /* 0x000fc400078e00ff */
[----:B------:R-:W-:Y:S01]  /*5690*/  IMAD.MOV.U32 R10, RZ, RZ, 0x7898e8e ;  /* 0x07898e8eff0a7424 */ /* 0x000fe200078e00ff */
[----:B---3--:R-:W-:Y:S01]  /*56a0*/  MOV R21, 0x59f8a1a1 ;  /* 0x59f8a1a100157802 */ /* 0x008fe20000000f00 */
[----:B------:R-:W-:Y:S02]  /*56b0*/  IMAD.MOV.U32 R11, RZ, RZ, 0x33a79494 ;  /* 0x33a79494ff0b7424 */ /* 0x000fe400078e00ff */
[----:B------:R-:W-:Y:S02]  /*56c0*/  IMAD.MOV.U32 R19, RZ, RZ, -0x5a852021 ;  /* 0xa57adfdfff137424 */ /* 0x000fe400078e00ff */
[----:B------:R-:W-:Y:S01]  /*56d0*/  IMAD.MOV.U32 R20, RZ, RZ, 0x38f8c8c ;  /* 0x038f8c8cff147424 */ /* 0x000fe200078e00ff */
[----:B0-----:R-:W-:Y:S01]  /*56e0*/  MOV R5, 0xa8fc5454 ;  /* 0xa8fc545400057802 */ /* 0x001fe20000000f00 */
[----:B------:R-:W-:Y:S01]  /*56f0*/  IMAD.MOV.U32 R22, RZ, RZ, 0x9808989 ;  /* 0x09808989ff167424 */ /* 0x000fe200078e00ff */
[----:B------:R1:W-:Y:S01]  /*5700*/  STL.128 [R1+0x1090], R8 ;  /* 0x0010900801007387 */ /* 0x0003e20000100c00 */
[----:B------:R-:W-:-:S02]  /*5710*/  IMAD.MOV.U32 R23, RZ, RZ, 0x1a170d0d ;  /* 0x1a170d0dff177424 */ /* 0x000fc400078e00ff */
[----:B------:R-:W-:Y:S01]  /*5720*/  IMAD.MOV.U32 R4, RZ, RZ, 0x7bcbb0b0 ;  /* 0x7bcbb0b0ff047424 */ /* 0x000fe200078e00ff */
[----:B------:R1:W-:Y:S01]  /*5730*/  STL.128 [R1+0x10b0], R16 ;  /* 0x0010b01001007387 */ /* 0x0003e20000100c00 */
[----:B------:R-:W-:Y:S02]  /*5740*/  IMAD.MOV.U32 R6, RZ, RZ, 0x6dd6bbbb ;  /* 0x6dd6bbbbff067424 */ /* 0x000fe400078e00ff */
[----:B------:R-:W-:Y:S01]  /*5750*/  IMAD.MOV.U32 R7, RZ, RZ, 0x2c3a1616 ;  /* 0x2c3a1616ff077424 */ /* 0x000fe200078e00ff */
[----:B------:R1:W-:Y:S04]  /*5760*/  STL.128 [R1+0x10c0], R20 ;  /* 0x0010c01401007387 */ /* 0x0003e80000100c00 */
[----:B------:R1:W-:Y:S02]  /*5770*/  STL.128 [R1+0x10f0], R4 ;  /* 0x0010f00401007387 */ /* 0x0003e40000100c00 */
.L_x_41:
[----:B----4-:R-:W2:Y:S04]  /*5780*/  LDL.64 R2, [R0] ;  /* 0x0000000000027983 */ /* 0x010ea80000100a00 */
[----:B-1----:R-:W3:Y:S04]  /*5790*/  LDL.128 R12, [R33+-0x10] ;  /* 0xfffff000210c7983 */ /* 0x002ee80000100c00 */
[----:B------:R-:W4:Y:S04]  /*57a0*/  LDL.128 R28, [R34+-0x10] ;  /* 0xfffff000221c7983 */ /* 0x000f280000100c00 */
[----:B------:R-:W5:Y:S04]  /*57b0*/  LDL.128 R20, [R35+-0x10] ;  /* 0xfffff00023147983 */ /* 0x000f680000100c00 */
[----:B------:R-:W5:Y:S04]  /*57c0*/  LDL.128 R24, [R36+-0x10] ;  /* 0xfffff00024187983 */ /* 0x000f680000100c00 */
[----:B------:R-:W5:Y:S04]  /*57d0*/  LDL.128 R16, [R33] ;  /* 0x0000000021107983 */ /* 0x000f680000100c00 */
[----:B------:R-:W5:Y:S01]  /*57e0*/  LDL.128 R8, [R35] ;  /* 0x0000000023087983 */ /* 0x000f620000100c00 */
[----:B--2---:R-:W-:-:S02]  /*57f0*/  PRMT R5, R2, 0x7770, RZ ;  /* 0x0000777002057816 */ /* 0x004fc400000000ff */
[----:B------:R-:W-:-:S03]  /*5800*/  PRMT R4, R2, 0x7771, RZ ;  /* 0x0000777102047816 */ /* 0x000fc600000000ff */
[----:B------:R-:W-:Y:S04]  /*5810*/  STS.U8 [UR5+-0x3], R5 ;  /* 0xfffffd05ff007988 */ /* 0x000fe80008000005 */
[----:B---3--:R-:W-:Y:S01]  /*5820*/  STS [UR6+-0x10], R12 ;  /* 0xfffff00cff007988 */ /* 0x008fe20008000806 */
[----:B------:R-:W-:-:S03]  /*5830*/  PRMT R37, R2, 0x7772, RZ ;  /* 0x0000777202257816 */ /* 0x000fc600000000ff */
[----:B----4-:R-:W-:Y:S04]  /*5840*/  STS [UR8+-0x10], R28 ;  /* 0xfffff01cff007988 */ /* 0x010fe80008000808 */
[----:B-----5:R-:W-:Y:S04]  /*5850*/  STS [UR4+-0x10], R20 ;  /* 0xfffff014ff007988 */ /* 0x020fe80008000804 */
        /* <DEDUP_REMOVED lines=56> */
.L_x_40:
[----:B------:R-:W-:Y:S05]  /*5be0*/  BSYNC.RECONVERGENT B0 ;  /* 0x0000000000007941 */ /* 0x000fea0003800200 */
.L_x_39:
[----:B------:R-:W0:Y:S01]  /*5bf0*/  LDCU.64 UR4, c[0x0][0x380] ;  /* 0x00007000ff0477ac */ /* 0x000e220008000a00 */
[----:B----4-:R-:W1:Y:S01]  /*5c00*/  LDC.64 R4, c[0x0][0x390] ;  /* 0x0000e400ff047b82 */ /* 0x010e620000000a00 */
[----:B------:R-:W-:Y:S01]  /*5c10*/  SHF.R.S32.HI R3, RZ, 0x1f, R32 ;  /* 0x0000001fff037819 */ /* 0x000fe20000011420 */
[----:B------:R-:W1:Y:S01]  /*5c20*/  LDCU.64 UR10, c[0x0][0x358] ;  /* 0x00006b00ff0a77ac */ /* 0x000e620008000a00 */
[----:B0-----:R-:W-:-:S04]  /*5c30*/  LEA R2, P0, R32, UR4, 0x4 ;  /* 0x0000000420027c11 */ /* 0x001fc8000f8020ff */
[----:B------:R-:W-:Y:S01]  /*5c40*/  LEA.HI.X R3, R32, UR5, R3, 0x4, P0 ;  /* 0x0000000520037c11 */ /* 0x000fe200080f2403 */
[----:B-1----:R-:W2:Y:S04]  /*5c50*/  LDG.E R19, desc[UR10][R4.64+0x4] ;  /* 0x0000040a04137981 */ /* 0x002ea8000c1e1900 */
[----:B------:R-:W2:Y:S04]  /*5c60*/  LDG.E R12, desc[UR10][R2.64+0x4] ;  /* 0x0000040a020c7981 */ /* 0x000ea8000c1e1900 */
        /* <DEDUP_REMOVED lines=25> */
[----:B---3--:R-:W-:-:S04]  /*5e00*/  LOP3.LUT R18, R21, R18, RZ, 0x3c, !PT ;  /* 0x0000001215127212 */ /* 0x008fc800078e3cff */
[--C-:B------:R-:W-:Y:S01]  /*5e10*/  SHF.R.U32.HI R19, RZ, 0xe, R18.reuse ;  /* 0x0000000eff137819 */ /* 0x100fe20000011612 */
[----:B------:R-:W-:Y:S01]  /*5e20*/  IMAD.SHL.U32 R20, R18, 0x4, RZ ;  /* 0x0000000412147824 */ /* 0x000fe200078e00ff */
[----:B----4-:R-:W-:Y:S01]  /*5e30*/  LOP3.LUT R17, R0, R17, RZ, 0x3c, !PT ;  /* 0x0000001100117212 */ /* 0x010fe200078e3cff */
[----:B------:R-:W-:Y:S01]  /*5e40*/  IMAD.SHL.U32 R0, R12, 0x4, RZ ;  /* 0x000000040c007824 */ /* 0x000fe200078e00ff */
[----:B------:R-:W-:Y:S02]  /*5e50*/  SHF.R.U32.HI R21, RZ, 0x6, R18 ;  /* 0x00000006ff157819 */ /* 0x000fe40000011612 */
[----:B------:R-:W-:Y:S02]  /*5e60*/  SHF.L.U32 R24, R17, 0x2, RZ ;  /* 0x0000000211187819 */ /* 0x000fe400000006ff */
[----:B-----5:R-:W-:Y:S02]  /*5e70*/  LOP3.LUT R13, R6, R13, RZ, 0x3c, !PT ;  /* 0x0000000d060d7212 */ /* 0x020fe400078e3cff */
[----:B------:R-:W-:-:S02]  /*5e80*/  SHF.R.U32.HI R23, RZ, 0xe, R17 ;  /* 0x0000000eff177819 */ /* 0x000fc40000011611 */
[----:B------:R-:W-:Y:S02]  /*5e90*/  SHF.R.U32.HI R6, RZ, 0x6, R12 ;  /* 0x00000006ff067819 */ /* 0x000fe4000001160c */
[--C-:B------:R-:W-:Y:S02]  /*5ea0*/  SHF.R.U32.HI R27, RZ, 0xe, R13.reuse ;  /* 0x0000000eff1b7819 */ /* 0x100fe4000001160d */
[----:B------:R-:W-:Y:S02]  /*5eb0*/  SHF.R.U32.HI R26, RZ, 0x6, R13 ;  /* 0x00000006ff1a7819 */ /* 0x000fe4000001160d */
[----:B------:R-:W-:Y:S02]  /*5ec0*/  LOP3.LUT R19, R19, 0x3fc, RZ, 0xc0, !PT ;  /* 0x000003fc13137812 */ /* 0x000fe400078ec0ff */
[----:B------:R-:W-:Y:S02]  /*5ed0*/  LOP3.LUT R24, R24, 0x3fc, RZ, 0xc0, !PT ;  /* 0x000003fc18187812 */ /* 0x000fe400078ec0ff */
[----:B------:R-:W-:-:S02]  /*5ee0*/  LOP3.LUT R23, R23, 0x3fc, RZ, 0xc0, !PT ;  /* 0x000003fc17177812 */ /* 0x000fc400078ec0ff */
[----:B------:R-:W-:Y:S01]  /*5ef0*/  LOP3.LUT R6, R6, 0x3fc, RZ, 0xc0, !PT ;  /* 0x000003fc06067812 */ /* 0x000fe200078ec0ff */
[----:B------:R0:W-:Y:S01]  /*5f00*/  LDS R22, [R24+UR5] ;  /* 0x0000000518167984 */ /* 0x0001e20008000800 */
[----:B------:R-:W-:Y:S02]  /*5f10*/  LOP3.LUT R0, R0, 0x3fc, RZ, 0xc0, !PT ;  /* 0x000003fc00007812 */ /* 0x000fe400078ec0ff */
[----:B------:R-:W-:Y:S01]  /*5f20*/  LOP3.LUT R21, R21, 0x3fc, RZ, 0xc0, !PT ;  /* 0x000003fc15157812 */ /* 0x000fe200078ec0ff */
[----:B------:R1:W-:Y:S01]  /*5f30*/  LDS R25, [R6+UR7] ;  /* 0x0000000706197984 */ /* 0x0003e20008000800 */
[----:B------:R-:W-:Y:S02]  /*5f40*/  LOP3.LUT R20, R20, 0x3fc, RZ, 0xc0, !PT ;  /* 0x000003fc14147812 */ /* 0x000fe400078ec0ff */
[----:B------:R-:W-:Y:S01]  /*5f50*/  LOP3.LUT R27, R27, 0x3fc, RZ, 0xc0, !PT ;  /* 0x000003fc1b1b7812 */ /* 0x000fe200078ec0ff */
[----:B------:R-:W2:Y:S01]  /*5f60*/  LDS R19, [R19+UR8] ;  /* 0x0000000813137984 */ /* 0x000ea20008000800 */
[----:B------:R-:W-:-:S03]  /*5f70*/  LOP3.LUT R26, R26, 0x3fc, RZ, 0xc0, !PT ;  /* 0x000003fc1a1a7812 */ /* 0x000fc600078ec0ff */
[----:B------:R-:W-:Y:S04]  /*5f80*/  LDS R23, [R23+UR8] ;  /* 0x0000000817177984 */ /* 0x000fe80008000800 */
[----:B------:R-:W-:Y:S04]  /*5f90*/  LDS R0, [R0+UR5] ;  /* 0x0000000500007984 */ /* 0x000fe80008000800 */
[----:B------:R-:W-:Y:S04]  /*5fa0*/  LDS R21, [R21+UR7] ;  /* 0x0000000715157984 */ /* 0x000fe80008000800 */
[----:B------:R-:W3:Y:S04]  /*5fb0*/  LDS R27, [R27+UR8] ;  /* 0x000000081b1b7984 */ /* 0x000ee80008000800 */
[----:B------:R-:W-:Y:S04]  /*5fc0*/  LDS R20, [R20+UR5] ;  /* 0x0000000514147984 */ /* 0x000fe80008000800 */
[----:B------:R-:W4:Y:S01]  /*5fd0*/  LDS R26, [R26+UR7] ;  /* 0x000000071a1a7984 */ /* 0x000f220008000800 */
[----:B0-----:R-:W-:-:S03]  /*5fe0*/  SHF.R.U32.HI R24, RZ, 0x6, R17 ;  /* 0x00000006ff187819 */ /* 0x001fc60000011611 */
[----:B-1----:R-:W5:Y:S01]  /*5ff0*/  LDG.E R6, desc[UR10][R4.64+0x30] ;  /* 0x0000300a04067981 */ /* 0x002f62000c1e1900 */
[----:B--2---:R-:W-:Y:S02]  /*6000*/  LOP3.LUT R22, R19, R25, R22, 0x96, !PT ;  /* 0x0000001913167212 */ /* 0x004fe400078e9616 */
[----:B------:R-:W-:-:S04]  /*6010*/  SHF.R.U32.HI R19, RZ, 0x16, R17 ;  /* 0x00000016ff137819 */ /* 0x000fc80000011611 */
[----:B------:R-:W-:Y:S02]  /*6020*/  LOP3.LUT R17, R19, 0x3fc, RZ, 0xc0, !PT ;  /* 0x000003fc13117812 */ /* 0x000fe400078ec0ff */
[----:B------:R-:W-:Y:S02]  /*6030*/  LOP3.LUT R19, R24, 0x3fc, RZ, 0xc0, !PT ;  /* 0x000003fc18137812 */ /* 0x000fe400078ec0ff */
[----:B------:R-:W-:Y:S02]  /*6040*/  SHF.R.U32.HI R18, RZ, 0x16, R18 ;  /* 0x00000016ff127819 */ /* 0x000fe40000011612 */
[----:B------:R-:W0:Y:S01]  /*6050*/  LDS R17, [R17+UR9] ;  /* 0x0000000911117984 */ /* 0x000e220008000800 */
[----:B---3--:R-:W-:-:S03]  /*6060*/  LOP3.LUT R25, R27, R21, R0, 0x96, !PT ;  /* 0x000000151b197212 */ /* 0x008fc600078e9600 */
[----:B------:R-:W-:Y:S01]  /*6070*/  LDS R19, [R19+UR7] ;  /* 0x0000000713137984 */ /* 0x000fe20008000800 */
[----:B------:R-:W-:-:S03]  /*6080*/  SHF.R.U32.HI R21, RZ, 0x16, R12 ;  /* 0x00000016ff157819 */ /* 0x000fc6000001160c */
[----:B------:R-:W2:Y:S01]  /*6090*/  LDG.E R0, desc[UR10][R4.64+0x34] ;  /* 0x0000340a04007981 */ /* 0x000ea2000c1e1900 */
[----:B----4-:R-:W-:Y:S02]  /*60a0*/  LOP3.LUT R23, R23, R26, R20, 0x96, !PT ;  /* 0x0000001a17177212 */ /* 0x010fe400078e9614 */
[----:B------:R-:W-:Y:S02]  /*60b0*/  SHF.R.U32.HI R20, RZ, 0xe, R12 ;  /* 0x0000000eff147819 */ /* 0x000fe4000001160c */
[----:B------:R-:W-:Y:S02]  /*60c0*/  SHF.R.U32.HI R12, RZ, 0x16, R13 ;  /* 0x00000016ff0c7819 */ /* 0x000fe4000001160d */
[----:B------:R-:W-:Y:S02]  /*60d0*/  SHF.L.U32 R13, R13, 0x2, RZ ;  /* 0x000000020d0d7819 */ /* 0x000fe400000006ff */
[----:B------:R-:W-:Y:S02]  /*60e0*/  LOP3.LUT R24, R12, 0x3fc, RZ, 0xc0, !PT ;  /* 0x000003fc0c187812 */ /* 0x000fe400078ec0ff */
[----:B------:R-:W-:Y:S01]  /*60f0*/  LOP3.LUT R26, R13, 0x3fc, RZ, 0xc0, !PT ;  /* 0x000003fc0d1a7812 */ /* 0x000fe200078ec0ff */
[----:B------:R-:W3:Y:S04]  /*6100*/  LDG.E R12, desc[UR10][R4.64+0x38] ;  /* 0x0000380a040c7981 */ /* 0x000ee8000c1e1900 */
[----:B------:R-:W4:Y:S01]  /*6110*/  LDG.E R13, desc[UR10][R4.64+0x3c] ;  /* 0x00003c0a040d7981 */ /* 0x000f22000c1e1900 */
[----:B------:R-:W-:-:S02]  /*6120*/  LOP3.LUT R20, R20, 0x3fc, RZ, 0xc0, !PT ;  /* 0x000003fc14147812 */ /* 0x000fc400078ec0ff */
[----:B------:R-:W-:Y:S01]  /*6130*/  LOP3.LUT R21, R21, 0x3fc, RZ, 0xc0, !PT ;  /* 0x000003fc15157812 */ /* 0x000fe200078ec0ff */
[----:B------:R-:W-:Y:S01]  /*6140*/  LDS R26, [R26+UR5] ;  /* 0x000000051a1a7984 */ /* 0x000fe20008000800 */
[----:B------:R-:W-:-:S03]  /*6150*/  LOP3.LUT R18, R18, 0x3fc, RZ, 0xc0, !PT ;  /* 0x000003fc12127812 */ /* 0x000fc600078ec0ff */
        /* <DEDUP_REMOVED lines=10> */
[----:B------:R-:W-:Y:S01]  /*6200*/  SHF.R.U32.HI R26, RZ, 0xe, R15 ;  /* 0x0000000eff1a7819 */ /* 0x000fe2000001160f */
        /* <DEDUP_REMOVED lines=12> */
[----:B------:R-:W0:Y:S04]  /*62d0*/  LDS R27, [R27+UR7] ;  /* 0x000000071b1b7984 */ /* 0x000e280008000800 */
[----:B------:R-:W-:Y:S04]  /*62e0*/  LDS R23, [R24+UR5] ;  /* 0x0000000518177984 */ /* 0x000fe80008000800 */
[----:B------:R1:W-:Y:S04]  /*62f0*/  LDS R26, [R17+UR7] ;  /* 0x00000007111a7984 */ /* 0x0003e80008000800 */
[----:B------:R-:W0:Y:S01]  /*6300*/  LDS R19, [R19+UR8] ;  /* 0x0000000813137984 */ /* 0x000e220008000800 */
[----:B------:R-:W-:-:S02]  /*6310*/  SHF.L.U32 R22, R16, 0x2, RZ ;  /* 0x0000000210167819 */ /* 0x000fc400000006ff */
[----:B------:R-:W-:Y:S01]  /*6320*/  SHF.R.U32.HI R21, RZ, 0x6, R14 ;  /* 0x00000006ff157819 */ /* 0x000fe2000001160e */
[----:B-1----:R-:W4:Y:S01]  /*6330*/  LDG.E R17, desc[UR10][R4.64+0x44] ;  /* 0x0000440a04117981 */ /* 0x002f22000c1e1900 */
[----:B------:R-:W-:Y:S02]  /*6340*/  SHF.R.U32.HI R25, RZ, 0xe, R11 ;  /* 0x0000000eff197819 */ /* 0x000fe4000001160b */
[----:B------:R-:W-:Y:S02]  /*6350*/  LOP3.LUT R22, R22, 0x3fc, RZ, 0xc0, !PT ;  /* 0x000003fc16167812 */ /* 0x000fe400078ec0ff */
[----:B------:R-:W-:Y:S02]  /*6360*/  LOP3.LUT R21, R21, 0x3fc, RZ, 0xc0, !PT ;  /* 0x000003fc15157812 */ /* 0x000fe400078ec0ff */
[----:B------:R-:W-:Y:S02]  /*6370*/  LOP3.LUT R25, R25, 0x3fc, RZ, 0xc0, !PT ;  /* 0x000003fc19197812 */ /* 0x000fe400078ec0ff */
[----:B------:R-:W-:Y:S04]  /*6380*/  LDS R22, [R22+UR5] ;  /* 0x0000000516167984 */ /* 0x000fe80008000800 */
[----:B------:R-:W-:Y:S04]  /*6390*/  LDS R21, [R21+UR7] ;  /* 0x0000000715157984 */ /* 0x000fe80008000800 */
[----:B------:R-:W1:Y:S01]  /*63a0*/  LDS R25, [R25+UR8] ;  /* 0x0000000819197984 */ /* 0x000e620008000800 */
[----:B------:R-:W-:-:S02]  /*63b0*/  SHF.R.U32.HI R20, RZ, 0xe, R16 ;  /* 0x0000000eff147819 */ /* 0x000fc40000011610 */
[----:B0-----:R-:W-:Y:S02]  /*63c0*/  LOP3.LUT R24, R18, R27, R29, 0x96, !PT ;  /* 0x0000001b12187212 */ /* 0x001fe400078e961d */
[----:B------:R-:W4:Y:S01]  /*63d0*/  LDG.E R18, desc[UR10][R4.64+0x40] ;  /* 0x0000400a04127981 */ /* 0x000f22000c1e1900 */
[----:B------:R-:W-:-:S03]  /*63e0*/  LOP3.LUT R30, R20, 0x3fc, RZ, 0xc0, !PT ;  /* 0x000003fc141e7812 */ /* 0x000fc600078ec0ff */
[----:B------:R-:W4:Y:S01]  /*63f0*/  LDG.E R20, desc[UR10][R4.64+0x48] ;  /* 0x0000480a04147981 */ /* 0x000f22000c1e1900 */
[----:B------:R-:W-:Y:S02]  /*6400*/  LOP3.LUT R23, R19, R26, R23, 0x96, !PT ;  /* 0x0000001a13177212 */ /* 0x000fe400078e9617 */
[----:B------:R-:W-:-:S04]  /*6410*/  SHF.R.U32.HI R19, RZ, 0x16, R16 ;  /* 0x00000016ff137819 */ /* 0x000fc80000011610 */
[----:B------:R-:W-:Y:S02]  /*6420*/  LOP3.LUT R16, R19, 0x3fc, RZ, 0xc0, !PT ;  /* 0x000003fc13107812 */ /* 0x000fe400078ec0ff */
[----:B------:R-:W4:Y:S01]  /*6430*/  LDG.E R19, desc[UR10][R4.64+0x4c] ;  /* 0x00004c0a04137981 */ /* 0x000f22000c1e1900 */
[--C-:B------:R-:W-:Y:S02]  /*6440*/  SHF.R.U32.HI R28, RZ, 0x6, R15.reuse ;  /* 0x00000006ff1c7819 */ /* 0x100fe4000001160f */
[----:B------:R-:W-:Y:S01]  /*6450*/  SHF.R.U32.HI R14, RZ, 0x16, R14 ;  /* 0x00000016ff0e7819 */ /* 0x000fe2000001160e */
[----:B------:R-:W0:Y:S01]  /*6460*/  LDS R16, [R16+UR9] ;  /* 0x0000000910107984 */ /* 0x000e220008000800 */
[----:B------:R-:W-:Y:S02]  /*6470*/  LOP3.LUT R29, R28, 0x3fc, RZ, 0xc0, !PT ;  /* 0x000003fc1c1d7812 */ /* 0x000fe400078ec0ff */
[----:B-1----:R-:W-:Y:S02]  /*6480*/  LOP3.LUT R26, R25, R21, R22, 0x96, !PT ;  /* 0x00000015191a7212 */ /* 0x002fe400078e9616 */
[----:B------:R-:W-:-:S02]  /*6490*/  SHF.R.U32.HI R22, RZ, 0x16, R15 ;  /* 0x00000016ff167819 */ /* 0x000fc4000001160f */
[----:B------:R-:W-:Y:S02]  /*64a0*/  SHF.R.U32.HI R15, RZ, 0x16, R11 ;  /* 0x00000016ff0f7819 */ /* 0x000fe4000001160b */
[----:B------:R-:W-:Y:S02]  /*64b0*/  SHF.L.U32 R11, R11, 0x2, RZ ;  /* 0x000000020b0b7819 */ /* 0x000fe400000006ff */
[----:B------:R-:W-:Y:S02]  /*64c0*/  LOP3.LUT R27, R15, 0x3fc, RZ, 0xc0, !PT ;  /* 0x000003fc0f1b7812 */ /* 0x000fe400078ec0ff */
        /* <DEDUP_REMOVED lines=8> */
[----:B------:R-:W1:Y:S01]  /*6550*/  LDS R25, [R22+UR9] ;  /* 0x0000000916197984 */ /* 0x000e620008000800 */
[----:B0-----:R-:W-:-:S05]  /*6560*/  LOP3.LUT R7, R7, R24, R16, 0x96, !PT ;  /* 0x0000001807077212 */ /* 0x001fca00078e9610 */
[----:B------:R-:W-:Y:S01]  /*6570*/  IMAD.SHL.U32 R16, R7, 0x4, RZ ;  /* 0x0000000407107824 */ /* 0x000fe200078e00ff */
[----:B-1----:R-:W-:Y:S02]  /*6580*/  LOP3.LUT R14, R14, R11, R15, 0x96, !PT ;  /* 0x0000000b0e0e7212 */ /* 0x002fe400078e960f */
[----:B------:R-:W-:Y:S02]  /*6590*/  LOP3.LUT R11, R10, R23, R27, 0x96, !PT ;  /* 0x000000170a0b7212 */ /* 0x000fe400078e961b */
[----:B------:R-:W-:-:S03]  /*65a0*/  LOP3.LUT R9, R9, R26, R21, 0x96, !PT ;  /* 0x0000001a09097212 */ /* 0x000fc600078e9615 */
[----:B------:R-:W-:Y:S01]  /*65b0*/  IMAD.SHL.U32 R23, R11, 0x4, RZ ;  /* 0x000000040b177824 */ /* 0x000fe200078e00ff */
[----:B------:R-:W-:Y:S02]  /*65c0*/  LOP3.LUT R14, R8, R14, R25, 0x96, !PT ;  /* 0x0000000e080e7212 */ /* 0x000fe400078e9619 */
[----:B------:R-:W-:Y:S02]  /*65d0*/  SHF.R.U32.HI R8, RZ, 0x6, R9 ;  /* 0x00000006ff087819 */ /* 0x000fe40000011609 */
[----:B------:R-:W-:Y:S02]  /*65e0*/  SHF.L.U32 R22, R9, 0x2, RZ ;  /* 0x0000000209167819 */ /* 0x000fe400000006ff */
        /* <DEDUP_REMOVED lines=18> */
[----:B------:R-:W-:Y:S04]  /*6710*/  LDS R21, [R21+UR7] ;  /* 0x0000000715157984 */ /* 0x000fe80008000800 */
[----:B------:R-:W1:Y:S04]  /*6720*/  LDS R24, [R24+UR8] ;  /* 0x0000000818187984 */ /* 0x000e680008000800 */
[----:B------:R-:W-:Y:S04]  /*6730*/  LDS R10, [R10+UR8] ;  /* 0x000000080a0a7984 */ /* 0x000fe80008000800 */
[----:B------:R-:W-:Y:S04]  /*6740*/  LDS R29, [R16+UR5] ;  /* 0x00000005101d7984 */ /* 0x000fe80008000800 */
[----:B------:R-:W5:Y:S01]  /*6750*/  LDS R26, [R26+UR7] ;  /* 0x000000071a1a7984 */ /* 0x000f620008000800 */
[----:B0-----:R-:W-:-:S02]  /*6760*/  LOP3.LUT R27, R15, R8, R23, 0x96, !PT ;  /* 0x000000080f1b7212 */ /* 0x001fc400078e9617 */
[--C-:B------:R-:W-:Y:S01]  /*6770*/  SHF.R.U32.HI R15, RZ, 0x6, R11.reuse ;  /* 0x00000006ff0f7819 */ /* 0x100fe2000001160b */
[----:B------:R-:W4:Y:S01]  /*6780*/  LDG.E R8, desc[UR10][R4.64+0x54] ;  /* 0x0000540a04087981 */ /* 0x000f22000c1e1900 */
[----:B-1----:R-:W-:Y:S02]  /*6790*/  LOP3.LUT R25, R24, R21, R22, 0x96, !PT ;  /* 0x0000001518197212 */ /* 0x002fe400078e9616 */
[----:B------:R-:W-:Y:S02]  /*67a0*/  SHF.R.U32.HI R22, RZ, 0x16, R11 ;  /* 0x00000016ff167819 */ /* 0x000fe4000001160b */
[--C-:B------:R-:W-:Y:S02]  /*67b0*/  SHF.R.U32.HI R21, RZ, 0x16, R9.reuse ;  /* 0x00000016ff157819 */ /* 0x100fe40000011609 */
[----:B------:R-:W-:Y:S02]  /*67c0*/  SHF.R.U32.HI R11, RZ, 0xe, R9 ;  /* 0x0000000eff0b7819 */ /* 0x000fe40000011609 */
[----:B------:R-:W-:-:S02]  /*67d0*/  SHF.R.U32.HI R24, RZ, 0x16, R7 ;  /* 0x00000016ff187819 */ /* 0x000fc40000011607 */
[----:B------:R-:W-:Y:S02]  /*67e0*/  SHF.L.U32 R9, R14, 0x2, RZ ;  /* 0x000000020e097819 */ /* 0x000fe400000006ff */
[----:B------:R-:W-:Y:S02]  /*67f0*/  SHF.R.U32.HI R7, RZ, 0x16, R14 ;  /* 0x00000016ff077819 */ /* 0x000fe4000001160e */
[----:B-----5:R-:W-:Y:S02]  /*6800*/  LOP3.LUT R23, R10, R26, R29, 0x96, !PT ;  /* 0x0000001a0a177212 */ /* 0x020fe400078e961d */
[----:B------:R-:W-:Y:S01]  /*6810*/  LOP3.LUT R15, R15, 0x3fc, RZ, 0xc0, !PT ;  /* 0x000003fc0f0f7812 */ /* 0x000fe200078ec0ff */
[----:B------:R-:W5:Y:S01]  /*6820*/  LDG.E R10, desc[UR10][R4.64+0x50] ;  /* 0x0000500a040a7981 */ /* 0x000f62000c1e1900 */
[----:B------:R-:W-:Y:S02]  /*6830*/  LOP3.LUT R16, R11, 0x3fc, RZ, 0xc0, !PT ;  /* 0x000003fc0b107812 */ /* 0x000fe400078ec0ff */
[----:B------:R-:W-:Y:S01]  /*6840*/  LOP3.LUT R14, R24, 0x3fc, RZ, 0xc0, !PT ;  /* 0x000003fc180e7812 */ /* 0x000fe200078ec0ff */
[----:B------:R-:W5:Y:S01]  /*6850*/  LDG.E R11, desc[UR10][R4.64+0x5c] ;  /* 0x00005c0a040b7981 */ /* 0x000f62000c1e1900 */
[----:B------:R-:W-:-:S02]  /*6860*/  LOP3.LUT R26, R9, 0x3fc, RZ, 0xc0, !PT ;  /* 0x000003fc091a7812 */ /* 0x000fc400078ec0ff */
[----:B------:R-:W-:Y:S01]  /*6870*/  LOP3.LUT R24, R7, 0x3fc, RZ, 0xc0, !PT ;  /* 0x000003fc07187812 */ /* 0x000fe200078ec0ff */
[----:B------:R-:W-:Y:S01]  /*6880*/  LDS R15, [R15+UR7] ;  /* 0x000000070f0f7984 */ /* 0x000fe20008000800 */
[----:B------:R-:W-:Y:S02]  /*6890*/  LOP3.LUT R21, R21, 0x3fc, RZ, 0xc0, !PT ;  /* 0x000003fc15157812 */ /* 0x000fe400078ec0ff */
[----:B------:R-:W-:Y:S01]  /*68a0*/  LOP3.LUT R22, R22, 0x3fc, RZ, 0xc0, !PT ;  /* 0x000003fc16167812 */ /* 0x000fe200078ec0ff */
[----:B------:R-:W-:Y:S04]  /*68b0*/  LDS R16, [R16+UR8] ;  /* 0x0000000810107984 */ /* 0x000fe80008000800 */
[----:B------:R-:W0:Y:S04]  /*68c0*/  LDS R26, [R26+UR5] ;  /* 0x000000051a1a7984 */ /* 0x000e280008000800 */
[----:B------:R-:W5:Y:S04]  /*68d0*/  LDG.E R9, desc[UR10][R4.64+0x58] ;  /* 0x0000580a04097981 */ /* 0x000f68000c1e1900 */
[----:B------:R-:W1:Y:S04]  /*68e0*/  LDS R24, [R24+UR9] ;  /* 0x0000000918187984 */ /* 0x000e680008000800 */
[----:B------:R-:W3:Y:S04]  /*68f0*/  LDS R21, [R21+UR9] ;  /* 0x0000000915157984 */ /* 0x000ee80008000800 */
[----:B------:R-:W2:Y:S04]  /*6900*/  LDS R7, [R22+UR9] ;  /* 0x0000000916077984 */ /* 0x000ea80008000800 */
[----:B------:R-:W4:Y:S01]  /*6910*/  LDS R14, [R14+UR9] ;  /* 0x000000090e0e7984 */ /* 0x000f220008000800 */
[----:B0-----:R-:W-:-:S02]  /*6920*/  LOP3.LUT R28, R16, R15, R26, 0x96, !PT ;  /* 0x0000000f101c7212 */ /* 0x001fc400078e961a */
[----:B-1----:R-:W-:Y:S02]  /*6930*/  LOP3.LUT R6, R6, R27, R24, 0x96, !PT ;  /* 0x0000001b06067212 */ /* 0x002fe400078e9618 */
[----:B---3--:R-:W-:-:S03]  /*6940*/  LOP3.LUT R12, R12, R23, R21, 0x96, !PT ;  /* 0x000000170c0c7212 */ /* 0x008fc600078e9615 */
[----:B------:R-:W-:Y:S01]  /*6950*/  IMAD.SHL.U32 R23, R6, 0x4, RZ ;  /* 0x0000000406177824 */ /* 0x000fe200078e00ff */
[----:B--2---:R-:W-:Y:S02]  /*6960*/  LOP3.LUT R0, R0, R25, R7, 0x96, !PT ;  /* 0x0000001900007212 */ /* 0x004fe400078e9607 */
[----:B----4-:R-:W-:Y:S02]  /*6970*/  LOP3.LUT R13, R13, R28, R14, 0x96, !PT ;  /* 0x0000001c0d0d7212 */ /* 0x010fe400078e960e */
[----:B------:R-:W-:Y:S02]  /*6980*/  SHF.R.U32.HI R7, RZ, 0xe, R12 ;  /* 0x0000000eff077819 */ /* 0x000fe4000001160c */
[----:B------:R-:W-:Y:S02]  /*6990*/  SHF.R.U32.HI R15, RZ, 0x6, R0 ;  /* 0x00000006ff0f7819 */ /* 0x000fe40000011600 */
[----:B------:R-:W-:Y:S02]  /*69a0*/  SHF.L.U32 R22, R0, 0x2, RZ ;  /* 0x0000000200167819 */ /* 0x000fe400000006ff */
[----:B------:R-:W-:-:S02]  /*69b0*/  SHF.R.U32.HI R21, RZ, 0x6, R12 ;  /* 0x00000006ff157819 */ /* 0x000fc4000001160c */
[----:B------:R-:W-:Y:S02]  /*69c0*/  SHF.R.U32.HI R26, RZ, 0xe, R13 ;  /* 0x0000000eff1a7819 */ /* 0x000fe4000001160d */
[----:B------:R-:W-:Y:S02]  /*69d0*/  LOP3.LUT R23, R23, 0x3fc, RZ, 0xc0, !PT ;  /* 0x000003fc17177812 */ /* 0x000fe400078ec0ff */
[----:B------:R-:W-:Y:S01]  /*69e0*/  LOP3.LUT R7, R7, 0x3fc, RZ, 0xc0, !PT ;  /* 0x000003fc07077812 */ /* 0x000fe200078ec0ff */
[----:B------:R-:W-:Y:S01]  /*69f0*/  IMAD.SHL.U32 R14, R12, 0x4, RZ ;  /* 0x000000040c0e7824 */ /* 0x000fe200078e00ff */
[----:B------:R-:W-:Y:S02]  /*6a00*/  LOP3.LUT R15, R15, 0x3fc, RZ, 0xc0, !PT ;  /* 0x000003fc0f0f7812 */ /* 0x000fe400078ec0ff */
[----:B------:R-:W-:Y:S01]  /*6a10*/  LOP3.LUT R22, R22, 0x3fc, RZ, 0xc0, !PT ;  /* 0x000003fc16167812 */ /* 0x000fe200078ec0ff */
[----:B------:R-:W-:Y:S01]  /*6a20*/  LDS R23, [R23+UR5] ;  /* 0x0000000517177984 */ /* 0x000fe20008000800 */
[----:B------:R-:W-:-:S02]  /*6a30*/  LOP3.LUT R21, R21, 0x3fc, RZ, 0xc0, !PT ;  /* 0x000003fc15157812 */ /* 0x000fc400078ec0ff */
[----:B------:R-:W-:Y:S01]  /*6a40*/  LOP3.LUT R26, R26, 0x3fc, RZ, 0xc0, !PT ;  /* 0x000003fc1a1a7812 */ /* 0x000fe200078ec0ff */
[----:B------:R-:W-:Y:S01]  /*6a50*/  LDS R24, [R15+UR7] ;  /* 0x000000070f187984 */ /* 0x000fe20008000800 */
[----:B------:R-:W-:Y:S02]  /*6a60*/  SHF.R.U32.HI R16, RZ, 0xe, R6 ;  /* 0x0000000eff107819 */ /* 0x000fe40000011606 */
[----:B------:R-:W-:Y:S01]  /*6a70*/  SHF.R.U32.HI R27, RZ, 0x6, R13 ;  /* 0x00000006ff1b7819 */ /* 0x000fe2000001160d */
[----:B------:R-:W0:Y:S01]  /*6a80*/  LDS R7, [R7+UR8] ;  /* 0x0000000807077984 */ /* 0x000e220008000800 */
[----:B------:R-:W-:Y:S02]  /*6a90*/  LOP3.LUT R16, R16, 0x3fc, RZ, 0xc0, !PT ;  /* 0x000003fc10107812 */ /* 0x000fe400078ec0ff */
[----:B------:R-:W-:Y:S01]  /*6aa0*/  LOP3.LUT R27, R27, 0x3fc, RZ, 0xc0, !PT ;  /* 0x000003fc1b1b7812 */ /* 0x000fe200078ec0ff */
[----:B------:R-:W-:Y:S01]  /*6ab0*/  LDS R22, [R22+UR5] ;  /* 0x0000000516167984 */ /* 0x000fe20008000800 */
[----:B------:R-:W-:-:S03]  /*6ac0*/  LOP3.LUT R14, R14, 0x3fc, RZ, 0xc0, !PT ;  /* 0x000003fc0e0e7812 */ /* 0x000fc600078ec0ff */
[----:B------:R-:W-:Y:S04]  /*6ad0*/  LDS R21, [R21+UR7] ;  /* 0x0000000715157984 */ /* 0x000fe80008000800 */
[----:B------:R-:W1:Y:S04]  /*6ae0*/  LDS R26, [R26+UR8] ;  /* 0x000000081a1a7984 */ /* 0x000e680008000800 */
[----:B------:R-:W-:Y:S04]  /*6af0*/  LDS R16, [R16+UR8] ;  /* 0x0000000810107984 */ /* 0x000fe80008000800 */
[----:B------:R2:W-:Y:S04]  /*6b00*/  LDS R29, [R14+UR5] ;  /* 0x000000050e1d7984 */ /* 0x0005e80008000800 */
[----:B------:R-:W3:Y:S01]  /*6b10*/  LDS R27, [R27+UR7] ;  /* 0x000000071b1b7984 */ /* 0x000ee20008000800 */
[----:B------:R-:W-:-:S02]  /*6b20*/  SHF.R.U32.HI R28, RZ, 0x6, R6 ;  /* 0x00000006ff1c7819 */ /* 0x000fc40000011606 */
[----:B------:R-:W-:Y:S01]  /*6b30*/  SHF.R.U32.HI R12, RZ, 0x16, R12 ;  /* 0x00000016ff0c7819 */ /* 0x000fe2000001160c */
[----:B--2---:R-:W2:Y:S04]  /*6b40*/  LDG.E R14, desc[UR10][R4.64+0x68] ;  /* 0x0000680a040e7981 */ /* 0x004ea8000c1e1900 */
[----:B------:R-:W4:Y:S01]  /*6b50*/  LDG.E R15, desc[UR10][R4.64+0x64] ;  /* 0x0000640a040f7981 */ /* 0x000f22000c1e1900 */
[----:B0-----:R-:W-:Y:S02]  /*6b60*/  LOP3.LUT R25, R7, R24, R23, 0x96, !PT ;  /* 0x0000001807197212 */ /* 0x001fe400078e9617 */
[--C-:B------:R-:W-:Y:S02]  /*6b70*/  SHF.R.U32.HI R7, RZ, 0x16, R0.reuse ;  /* 0x00000016ff077819 */ /* 0x100fe40000011600 */
[----:B------:R-:W-:-:S02]  /*6b80*/  SHF.R.U32.HI R0, RZ, 0xe, R0 ;  /* 0x0000000eff007819 */ /* 0x000fc40000011600 */
[----:B-1----:R-:W-:Y:S02]  /*6b90*/  LOP3.LUT R24, R26, R21, R22, 0x96, !PT ;  /* 0x000000151a187212 */ /* 0x002fe400078e9616 */
[----:B------:R-:W-:Y:S02]  /*6ba0*/  SHF.R.U32.HI R22, RZ, 0x16, R6 ;  /* 0x00000016ff167819 */ /* 0x000fe40000011606 */
[----:B------:R-:W-:Y:S02]  /*6bb0*/  SHF.R.U32.HI R6, RZ, 0x16, R13 ;  /* 0x00000016ff067819 */ /* 0x000fe4000001160d */
[----:B------:R-:W-:Y:S02]  /*6bc0*/  SHF.L.U32 R13, R13, 0x2, RZ ;  /* 0x000000020d0d7819 */ /* 0x000fe400000006ff */
[----:B------:R-:W-:Y:S02]  /*6bd0*/  LOP3.LUT R21, R22, 0x3fc, RZ, 0xc0, !PT ;  /* 0x000003fc16157812 */ /* 0x000fe400078ec0ff */
[----:B------:R-:W-:-:S02]  /*6be0*/  LOP3.LUT R22, R7, 0x3fc, RZ, 0xc0, !PT ;  /* 0x000003fc07167812 */ /* 0x000fc400078ec0ff */
[----:B---3--:R-:W-:Y:S02]  /*6bf0*/  LOP3.LUT R23, R16, R27, R29, 0x96, !PT ;  /* 0x0000001b10177212 */ /* 0x008fe400078e961d */
[----:B------:R-:W3:Y:S01]  /*6c00*/  LDG.E R16, desc[UR10][R4.64+0x60] ;  /* 0x0000600a04107981 */ /* 0x000ee2000c1e1900 */
        /* <DEDUP_REMOVED lines=11> */
[----:B------:R-:W4:Y:S04]  /*6cc0*/  LDG.E R13, desc[UR10][R4.64+0x6c] ;  /* 0x00006c0a040d7981 */ /* 0x000f28000c1e1900 */
[----:B------:R-:W1:Y:S01]  /*6cd0*/  LDS R0, [R0+UR9] ;  /* 0x0000000900007984 */ /* 0x000e620008000800 */
[----:B0-----:R-:W-:-:S02]  /*6ce0*/  LOP3.LUT R17, R17, R24, R21, 0x96, !PT ;  /* 0x0000001811117212 */ /* 0x001fc400078e9615 */
[----:B-1----:R-:W-:Y:S02]  /*6cf0*/  LOP3.LUT R28, R7, R6, R12, 0x96, !PT ;  /* 0x00000006071c7212 */ /* 0x002fe400078e960c */
[----:B------:R-:W-:Y:S02]  /*6d00*/  LOP3.LUT R6, R18, R25, R27, 0x96, !PT ;  /* 0x0000001912067212 */ /* 0x000fe400078e961b */
[----:B------:R-:W-:-:S03]  /*6d10*/  LOP3.LUT R20, R20, R23, R22, 0x96, !PT ;  /* 0x0000001714147212 */ /* 0x000fc600078e9616 */
[----:B------:R-:W-:Y:S01]  /*6d20*/  IMAD.SHL.U32 R7, R6, 0x4, RZ ;  /* 0x0000000406077824 */ /* 0x000fe200078e00ff */
[----:B------:R-:W-:Y:S02]  /*6d30*/  SHF.R.U32.HI R18, RZ, 0x6, R17 ;  /* 0x00000006ff127819 */ /* 0x000fe40000011611 */
[----:B------:R-:W-:Y:S02]  /*6d40*/  SHF.R.U32.HI R23, RZ, 0xe, R20 ;  /* 0x0000000eff177819 */ /* 0x000fe40000011614 */
[----:B------:R-:W-:Y:S02]  /*6d50*/  LOP3.LUT R27, R7, 0x3fc, RZ, 0xc0, !PT ;  /* 0x000003fc071b7812 */ /* 0x000fe400078ec0ff */
[----:B------:R-:W-:Y:S02]  /*6d60*/  LOP3.LUT R19, R19, R28, R0, 0x96, !PT ;  /* 0x0000001c13137212 */ /* 0x000fe400078e9600 */
[----:B------:R-:W-:Y:S02]  /*6d70*/  LOP3.LUT R0, R18, 0x3fc, RZ, 0xc0, !PT ;  /* 0x000003fc12007812 */ /* 0x000fe400078ec0ff */
[----:B------:R-:W-:Y:S01]  /*6d80*/  LOP3.LUT R7, R23, 0x3fc, RZ, 0xc0, !PT ;  /* 0x000003fc17077812 */ /* 0x000fe200078ec0ff */
[----:B------:R-:W-:Y:S04]  /*6d90*/  LDS R27, [R27+UR5] ;  /* 0x000000051b1b7984 */ /* 0x000fe80008000800 */
[----:B------:R-:W-:Y:S04]  /*6da0*/  LDS R0, [R0+UR7] ;  /* 0x0000000700007984 */ /* 0x000fe80008000800 */
[----:B------:R-:W0:Y:S01]  /*6db0*/  LDS R7, [R7+UR8] ;  /* 0x0000000807077984 */ /* 0x000e220008000800 */
[----:B------:R-:W-:-:S02]  /*6dc0*/  SHF.L.U32 R22, R17, 0x2, RZ ;  /* 0x0000000211167819 */ /* 0x000fc400000006ff */
[----:B------:R-:W-:Y:S02]  /*6dd0*/  SHF.R.U32.HI R24, RZ, 0xe, R6 ;  /* 0x0000000eff187819 */ /* 0x000fe40000011606 */
[----:B------:R-:W-:Y:S02]  /*6de0*/  SHF.R.U32.HI R21, RZ, 0x6, R20 ;  /* 0x00000006ff157819 */ /* 0x000fe40000011614 */
[--C-:B------:R-:W-:Y:S01]  /*6df0*/  SHF.R.U32.HI R23, RZ, 0xe, R19.reuse ;  /* 0x0000000eff177819 */ /* 0x100fe20000011613 */
[----:B------:R-:W-:Y:S01]  /*6e00*/  IMAD.SHL.U32 R12, R20, 0x4, RZ ;  /* 0x00000004140c7824 */ /* 0x000fe200078e00ff */
[----:B------:R-:W-:Y:S02]  /*6e10*/  LOP3.LUT R26, R22, 0x3fc, RZ, 0xc0, !PT ;  /* 0x000003fc161a7812 */ /* 0x000fe400078ec0ff */
[----:B------:R-:W-:Y:S02]  /*6e20*/  LOP3.LUT R18, R24, 0x3fc, RZ, 0xc0, !PT ;  /* 0x000003fc18127812 */ /* 0x000fe400078ec0ff */
[----:B------:R-:W-:-:S02]  /*6e30*/  SHF.R.U32.HI R22, RZ, 0x6, R19 ;  /* 0x00000006ff167819 */ /* 0x000fc40000011613 */
[----:B------:R-:W-:Y:S02]  /*6e40*/  LOP3.LUT R24, R21, 0x3fc, RZ, 0xc0, !PT ;  /* 0x000003fc15187812 */ /* 0x000fe400078ec0ff */
[----:B------:R-:W-:Y:S01]  /*6e50*/  LOP3.LUT R25, R23, 0x3fc, RZ, 0xc0, !PT ;  /* 0x000003fc17197812 */ /* 0x000fe200078ec0ff */
[----:B------:R-:W-:Y:S01]  /*6e60*/  LDS R18, [R18+UR8] ;  /* 0x0000000812127984 */ /* 0x000fe20008000800 */
[----:B------:R-:W-:Y:S02]  /*6e70*/  LOP3.LUT R21, R12, 0x3fc, RZ, 0xc0, !PT ;  /* 0x000003fc0c157812 */ /* 0x000fe400078ec0ff */
[----:B------:R-:W-:Y:S01]  /*6e80*/  LOP3.LUT R22, R22, 0x3fc, RZ, 0xc0, !PT ;  /* 0x000003fc16167812 */ /* 0x000fe200078ec0ff */
[----:B------:R1:W-:Y:S04]  /*6e90*/  LDS R23, [R26+UR5] ;  /* 0x000000051a177984 */ /* 0x0003e80008000800 */
[----:B------:R-:W-:Y:S04]  /*6ea0*/  LDS R24, [R24+UR7] ;  /* 0x0000000718187984 */ /* 0x000fe80008000800 */
[----:B------:R-:W5:Y:S04]  /*6eb0*/  LDS R25, [R25+UR8] ;  /* 0x0000000819197984 */ /* 0x000f680008000800 */
[----:B------:R-:W-:Y:S04]  /*6ec0*/  LDS R21, [R21+UR5] ;  /* 0x0000000515157984 */ /* 0x000fe80008000800 */
[----:B------:R-:W5:Y:S01]  /*6ed0*/  LDS R22, [R22+UR7] ;  /* 0x0000000716167984 */ /* 0x000f620008000800 */
[----:B0-----:R-:W-:-:S03]  /*6ee0*/  LOP3.LUT R27, R7, R0, R27, 0x96, !PT ;  /* 0x00000000071b7212 */ /* 0x001fc600078e961b */
[----:B------:R-:W4:Y:S04]  /*6ef0*/  LDG.E R12, desc[UR10][R4.64+0x70] ;  /* 0x0000700a040c7981 */ /* 0x000f28000c1e1900 */
[----:B------:R-:W4:Y:S04]  /*6f00*/  LDG.E R7, desc[UR10][R4.64+0x74] ;  /* 0x0000740a04077981 */ /* 0x000f28000c1e1900 */
[----:B------:R-:W4:Y:S01]  /*6f10*/  LDG.E R0, desc[UR10][R4.64+0x78] ;  /* 0x0000780a04007981 */ /* 0x000f22000c1e1900 */
[--C-:B-1----:R-:W-:Y:S02]  /*6f20*/  SHF.R.U32.HI R26, RZ, 0x16, R6.reuse ;  /* 0x00000016ff1a7819 */ /* 0x102fe40000011606 */
[----:B------:R-:W-:-:S02]  /*6f30*/  SHF.R.U32.HI R28, RZ, 0x6, R6 ;  /* 0x00000006ff1c7819 */ /* 0x000fc40000011606 */
[--C-:B------:R-:W-:Y:S02]  /*6f40*/  SHF.R.U32.HI R6, RZ, 0x16, R17.reuse ;  /* 0x00000016ff067819 */ /* 0x100fe40000011611 */
[----:B------:R-:W-:-:S04]  /*6f50*/  SHF.R.U32.HI R17, RZ, 0xe, R17 ;  /* 0x0000000eff117819 */ /* 0x000fc80000011611 */
[----:B------:R-:W-:Y:S02]  /*6f60*/  LOP3.LUT R30, R17, 0x3fc, RZ, 0xc0, !PT ;  /* 0x000003fc111e7812 */ /* 0x000fe400078ec0ff */
[----:B-----5:R-:W-:Y:S02]  /*6f70*/  LOP3.LUT R23, R25, R24, R23, 0x96, !PT ;  /* 0x0000001819177212 */ /* 0x020fe400078e9617 */
[----:B------:R-:W-:Y:S02]  /*6f80*/  SHF.L.U32 R24, R19, 0x2, RZ ;  /* 0x0000000213187819 */ /* 0x000fe400000006ff */
[----:B------:R-:W-:Y:S02]  /*6f90*/  LOP3.LUT R25, R28, 0x3fc, RZ, 0xc0, !PT ;  /* 0x000003fc1c197812 */ /* 0x000fe400078ec0ff */
[----:B------:R-:W-:Y:S02]  /*6fa0*/  LOP3.LUT R29, R24, 0x3fc, RZ, 0xc0, !PT ;  /* 0x000003fc181d7812 */ /* 0x000fe400078ec0ff */
[----:B------:R-:W-:Y:S01]  /*6fb0*/  LOP3.LUT R18, R18, R22, R21, 0x96, !PT ;  /* 0x0000001612127212 */ /* 0x000fe200078e9615 */
[----:B------:R-:W-:Y:S01]  /*6fc0*/  LDS R24, [R25+UR7] ;  /* 0x0000000719187984 */ /* 0x000fe20008000800 */
[----:B------:R-:W-:-:S02]  /*6fd0*/  SHF.R.U32.HI R22, RZ, 0x16, R19 ;  /* 0x00000016ff167819 */ /* 0x000fc40000011613 */
[----:B------:R-:W-:Y:S01]  /*6fe0*/  SHF.R.U32.HI R21, RZ, 0x16, R20 ;  /* 0x00000016ff157819 */ /* 0x000fe20000011614 */
[----:B------:R-:W-:Y:S01]  /*6ff0*/  LDS R17, [R29+UR5] ;  /* 0x000000051d117984 */ /* 0x000fe20008000800 */
[----:B------:R-:W-:Y:S02]  /*7000*/  LOP3.LUT R20, R6, 0x3fc, RZ, 0xc0, !PT ;  /* 0x000003fc06147812 */ /* 0x000fe400078ec0ff */
[----:B------:R-:W-:Y:S01]  /*7010*/  LOP3.LUT R19, R26, 0x3fc, RZ, 0xc0, !PT ;  /* 0x000003fc1a137812 */ /* 0x000fe200078ec0ff */
[----:B------:R-:W5:Y:S01]  /*7020*/  LDG.E R6, desc[UR10][R4.64+0x7c] ;  /* 0x00007c0a04067981 */ /* 0x000f62000c1e1900 */
[----:B------:R-:W-:Y:S02]  /*7030*/  LOP3.LUT R26, R22, 0x3fc, RZ, 0xc0, !PT ;  /* 0x000003fc161a7812 */ /* 0x000fe400078ec0ff */
[----:B------:R-:W-:Y:S01]  /*7040*/  LOP3.LUT R21, R21, 0x3fc, RZ, 0xc0, !PT ;  /* 0x000003fc15157812 */ /* 0x000fe200078ec0ff */
        /* <DEDUP_REMOVED lines=21> */
[----:B------:R-:W-:-:S03]  /*71a0*/  SHF.L.U32 R26, R23, 0x2, RZ ;  /* 0x00000002171a7819 */ /* 0x000fc600000006ff */
[----:B------:R0:W-:Y:S01]  /*71b0*/  LDS R19, [R24+UR8] ;  /* 0x0000000818137984 */ /* 0x0001e20008000800 */
[----:B------:R-:W-:-:S03]  /*71c0*/  IMAD.SHL.U32 R8, R17, 0x4, RZ ;  /* 0x0000000411087824 */ /* 0x000fc600078e00ff */
[----:B------:R-:W1:Y:S01]  /*71d0*/  LDS R21, [R28+UR7] ;  /* 0x000000071c157984 */ /* 0x000e620008000800 */
[----:B------:R-:W-:Y:S02]  /*71e0*/  SHF.R.U32.HI R9, RZ, 0x6, R23 ;  /* 0x00000006ff097819 */ /* 0x000fe40000011617 */
[----:B------:R-:W-:Y:S01]  /*71f0*/  SHF.R.U32.HI R22, RZ, 0xe, R18 ;  /* 0x0000000eff167819 */ /* 0x000fe20000011612 */
[----:B------:R-:W-:Y:S01]  /*7200*/  LDS R27, [R27+UR7] ;  /* 0x000000071b1b7984 */ /* 0x000fe20008000800 */
[----:B------:R-:W-:Y:S02]  /*7210*/  LOP3.LUT R26, R26, 0x3fc, RZ, 0xc0, !PT ;  /* 0x000003fc1a1a7812 */ /* 0x000fe400078ec0ff */
[----:B------:R-:W-:Y:S01]  /*7220*/  LOP3.LUT R25, R8, 0x3fc, RZ, 0xc0, !PT ;  /* 0x000003fc08197812 */ /* 0x000fe200078ec0ff */
[----:B------:R2:W-:Y:S01]  /*7230*/  LDS R10, [R30+UR8] ;  /* 0x000000081e0a7984 */ /* 0x0005e20008000800 */
[----:B------:R-:W-:Y:S02]  /*7240*/  LOP3.LUT R8, R9, 0x3fc, RZ, 0xc0, !PT ;  /* 0x000003fc09087812 */ /* 0x000fe400078ec0ff */
[----:B------:R-:W-:-:S02]  /*7250*/  LOP3.LUT R9, R22, 0x3fc, RZ, 0xc0, !PT ;  /* 0x000003fc16097812 */ /* 0x000fc400078ec0ff */
[----:B------:R2:W3:Y:S04]  /*7260*/  LDS R22, [R26+UR5] ;  /* 0x000000051a167984 */ /* 0x0004e80008000800 */
[----:B------:R-:W-:Y:S04]  /*7270*/  LDS R25, [R25+UR5] ;  /* 0x0000000519197984 */ /* 0x000fe80008000800 */
[----:B------:R-:W-:Y:S04]  /*7280*/  LDS R8, [R8+UR7] ;  /* 0x0000000708087984 */ /* 0x000fe80008000800 */
[----:B------:R-:W3:Y:S01]  /*7290*/  LDS R9, [R9+UR8] ;  /* 0x0000000809097984 */ /* 0x000ee20008000800 */
[----:B0-----:R-:W-:-:S04]  /*72a0*/  SHF.R.U32.HI R24, RZ, 0x16, R11 ;  /* 0x00000016ff187819 */ /* 0x001fc8000001160b */
[----:B------:R-:W-:Y:S02]  /*72b0*/  LOP3.LUT R29, R24, 0x3fc, RZ, 0xc0, !PT ;  /* 0x000003fc181d7812 */ /* 0x000fe400078ec0ff */
[----:B------:R-:W-:Y:S02]  /*72c0*/  SHF.L.U32 R11, R11, 0x2, RZ ;  /* 0x000000020b0b7819 */ /* 0x000fe400000006ff */
[----:B-1----:R-:W-:Y:S02]  /*72d0*/  LOP3.LUT R19, R19, R21, R20, 0x96, !PT ;  /* 0x0000001513137212 */ /* 0x002fe400078e9614 */
[--C-:B------:R-:W-:Y:S02]  /*72e0*/  SHF.R.U32.HI R20, RZ, 0x16, R17.reuse ;  /* 0x00000016ff147819 */ /* 0x100fe40000011611 */
[----:B------:R-:W-:Y:S02]  /*72f0*/  SHF.R.U32.HI R21, RZ, 0x6, R17 ;  /* 0x00000006ff157819 */ /* 0x000fe40000011611 */
[----:B------:R-:W-:-:S02]  /*7300*/  SHF.R.U32.HI R17, RZ, 0x16, R23 ;  /* 0x00000016ff117819 */ /* 0x000fc40000011617 */
[----:B------:R-:W-:Y:S02]  /*7310*/  SHF.R.U32.HI R23, RZ, 0xe, R23 ;  /* 0x0000000eff177819 */ /* 0x000fe40000011617 */
[----:B------:R-:W-:Y:S02]  /*7320*/  LOP3.LUT R20, R20, 0x3fc, RZ, 0xc0, !PT ;  /* 0x000003fc14147812 */ /* 0x000fe400078ec0ff */
[----:B--2---:R-:W-:Y:S02]  /*7330*/  LOP3.LUT R30, R17, 0x3fc, RZ, 0xc0, !PT ;  /* 0x000003fc111e7812 */ /* 0x004fe400078ec0ff */
[----:B------:R-:W-:Y:S02]  /*7340*/  LOP3.LUT R24, R21, 0x3fc, RZ, 0xc0, !PT ;  /* 0x000003fc15187812 */ /* 0x000fe400078ec0ff */
[----:B------:R-:W0:Y:S01]  /*7350*/  LDS R21, [R29+UR9] ;  /* 0x000000091d157984 */ /* 0x000e220008000800 */
[----:B------:R-:W-:Y:S02]  /*7360*/  LOP3.LUT R26, R23, 0x3fc, RZ, 0xc0, !PT ;  /* 0x000003fc171a7812 */ /* 0x000fe400078ec0ff */
[----:B---3--:R-:W-:Y:S01]  /*7370*/  LOP3.LUT R22, R10, R27, R22, 0x96, !PT ;  /* 0x0000001b0a167212 */ /* 0x008fe200078e9616 */
[----:B------:R-:W1:Y:S01]  /*7380*/  LDS R23, [R30+UR9] ;  /* 0x000000091e177984 */ /* 0x000e620008000800 */
[----:B------:R-:W-:-:S02]  /*7390*/  SHF.R.U32.HI R18, RZ, 0x16, R18 ;  /* 0x00000016ff127819 */ /* 0x000fc40000011612 */
[----:B------:R-:W-:Y:S01]  /*73a0*/  LOP3.LUT R27, R11, 0x3fc, RZ, 0xc0, !PT ;  /* 0x000003fc0b1b7812 */ /* 0x000fe200078ec0ff */
[----:B------:R-:W4:Y:S01]  /*73b0*/  LDS R20, [R20+UR9] ;  /* 0x0000000914147984 */ /* 0x000f220008000800 */
[----:B------:R-:W-:-:S03]  /*73c0*/  LOP3.LUT R28, R18, 0x3fc, RZ, 0xc0, !PT ;  /* 0x000003fc121c7812 */ /* 0x000fc600078ec0ff */
[----:B------:R-:W-:Y:S04]  /*73d0*/  LDS R17, [R24+UR7] ;  /* 0x0000000718117984 */ /* 0x000fe80008000800 */
[----:B------:R-:W-:Y:S04]  /*73e0*/  LDS R18, [R26+UR8] ;  /* 0x000000081a127984 */ /* 0x000fe80008000800 */
[----:B------:R-:W2:Y:S04]  /*73f0*/  LDS R27, [R27+UR5] ;  /* 0x000000051b1b7984 */ /* 0x000ea80008000800 */
[----:B------:R-:W3:Y:S01]  /*7400*/  LDS R28, [R28+UR9] ;  /* 0x000000091c1c7984 */ /* 0x000ee20008000800 */
[----:B------:R-:W-:-:S03]  /*7410*/  LOP3.LUT R25, R9, R8, R25, 0x96, !PT ;  /* 0x0000000809197212 */ /* 0x000fc600078e9619 */
[----:B------:R-:W5:Y:S04]  /*7420*/  LDG.E R8, desc[UR10][R4.64+0x80] ;  /* 0x0000800a04087981 */ /* 0x000f68000c1e1900 */
[----:B------:R-:W5:Y:S04]  /*7430*/  LDG.E R10, desc[UR10][R4.64+0x88] ;  /* 0x0000880a040a7981 */ /* 0x000f68000c1e1900 */
[----:B------:R-:W5:Y:S01]  /*7440*/  LDG.E R9, desc[UR10][R4.64+0x84] ;  /* 0x0000840a04097981 */ /* 0x000f62000c1e1900 */
[----:B0-----:R-:W-:-:S03]  /*7450*/  LOP3.LUT R21, R16, R25, R21, 0x96, !PT ;  /* 0x0000001910157212 */ /* 0x001fc600078e9615 */
[----:B------:R-:W5:Y:S01]  /*7460*/  LDG.E R11, desc[UR10][R4.64+0x8c] ;  /* 0x00008c0a040b7981 */ /* 0x000f62000c1e1900 */
[----:B-1----:R-:W-:Y:S01]  /*7470*/  LOP3.LUT R23, R14, R19, R23, 0x96, !PT ;  /* 0x000000130e177212 */ /* 0x002fe200078e9617 */
[----:B------:R-:W-:Y:S01]  /*7480*/  IMAD.SHL.U32 R14, R21, 0x4, RZ ;  /* 0x00000004150e7824 */ /* 0x000fe200078e00ff */
[----:B----4-:R-:W-:Y:S02]  /*7490*/  LOP3.LUT R22, R15, R22, R20, 0x96, !PT ;  /* 0x000000160f167212 */ /* 0x010fe400078e9614 */
[----:B------:R-:W-:Y:S02]  /*74a0*/  SHF.R.U32.HI R20, RZ, 0xe, R23 ;  /* 0x0000000eff147819 */ /* 0x000fe40000011617 */
[----:B------:R-:W-:Y:S02]  /*74b0*/  SHF.R.U32.HI R15, RZ, 0x6, R22 ;  /* 0x00000006ff0f7819 */ /* 0x000fe40000011616 */
[----:B------:R-:W-:Y:S02]  /*74c0*/  LOP3.LUT R19, R14, 0x3fc, RZ, 0xc0, !PT ;  /* 0x000003fc0e137812 */ /* 0x000fe400078ec0ff */
[----:B------:R-:W-:-:S02]  /*74d0*/  LOP3.LUT R16, R15, 0x3fc, RZ, 0xc0, !PT ;  /* 0x000003fc0f107812 */ /* 0x000fc400078ec0ff */
[----:B--2---:R-:W-:Y:S02]  /*74e0*/  LOP3.LUT R17, R18, R17, R27, 0x96, !PT ;  /* 0x0000001112117212 */ /* 0x004fe400078e961b */
[----:B------:R-:W-:Y:S01]  /*74f0*/  LDS R19, [R19+UR5] ;  /* 0x0000000513137984 */ /* 0x000fe20008000800 */
[----:B------:R-:W-:Y:S02]  /*7500*/  LOP3.LUT R18, R20, 0x3fc, RZ, 0xc0, !PT ;  /* 0x000003fc14127812 */ /* 0x000fe400078ec0ff */
[----:B---3--:R-:W-:Y:S02]  /*7510*/  LOP3.LUT R24, R13, R17, R28, 0x96, !PT ;  /* 0x000000110d187212 */ /* 0x008fe400078e961c */
[----:B------:R0:W-:Y:S04]  /*7520*/  LDS R13, [R16+UR7] ;  /* 0x00000007100d7984 */ /* 0x0001e80008000800 */
[----:B------:R-:W1:Y:S01]  /*7530*/  LDS R18, [R18+UR8] ;  /* 0x0000000812127984 */ /* 0x000e620008000800 */
[----:B------:R-:W-:Y:S01]  /*7540*/  IMAD.SHL.U32 R15, R23, 0x4, RZ ;  /* 0x00000004170f7824 */ /* 0x000fe200078e00ff */
[----:B------:R-:W-:-:S02]  /*7550*/  SHF.R.U32.HI R14, RZ, 0xe, R21 ;  /* 0x0000000eff0e7819 */ /* 0x000fc40000011615 */
[----:B------:R-:W-:Y:S02]  /*7560*/  SHF.L.U32 R17, R22, 0x2, RZ ;  /* 0x0000000216117819 */ /* 0x000fe400000006ff */
[----:B------:R-:W-:Y:S02]  /*7570*/  SHF.R.U32.HI R26, RZ, 0x6, R23 ;  /* 0x00000006ff1a7819 */ /* 0x000fe40000011617 */
[--C-:B------:R-:W-:Y:S02]  /*7580*/  SHF.R.U32.HI R25, RZ, 0xe, R24.reuse ;  /* 0x0000000eff197819 */ /* 0x100fe40000011618 */
        /* <DEDUP_REMOVED lines=9> */
[----:B------:R-:W-:Y:S04]  /*7620*/  LDS R26, [R26+UR7] ;  /* 0x000000071a1a7984 */ /* 0x000fe80008000800 */
[----:B------:R-:W-:Y:S04]  /*7630*/  LDS R15, [R15+UR5] ;  /* 0x000000050f0f7984 */ /* 0x000fe80008000800 */
[----:B------:R-:W0:Y:S04]  /*7640*/  LDS R25, [R25+UR8] ;  /* 0x0000000819197984 */ /* 0x000e280008000800 */
        /* <DEDUP_REMOVED lines=11> */
[----:B------:R-:W-:-:S03]  /*7700*/  SHF.R.U32.HI R27, RZ, 0xe, R22 ;  /* 0x0000000eff1b7819 */ /* 0x000fc60000011616 */
[----:B------:R-:W5:Y:S01]  /*7710*/  LDG.E R22, desc[UR10][R4.64+0x9c] ;  /* 0x00009c0a04167981 */ /* 0x000f62000c1e1900 */
[----:B------:R-:W-:Y:S02]  /*7720*/  SHF.L.U32 R24, R24, 0x2, RZ ;  /* 0x0000000218187819 */ /* 0x000fe400000006ff */
[----:B0-----:R-:W-:Y:S02]  /*7730*/  LOP3.LUT R17, R25, R26, R17, 0x96, !PT ;  /* 0x0000001a19117212 */ /* 0x001fe400078e9611 */
[----:B------:R-:W-:Y:S02]  /*7740*/  SHF.R.U32.HI R25, RZ, 0x6, R21 ;  /* 0x00000006ff197819 */ /* 0x000fe40000011615 */
[----:B--2---:R-:W-:Y:S02]  /*7750*/  LOP3.LUT R14, R14, R16, R15, 0x96, !PT ;  /* 0x000000100e0e7212 */ /* 0x004fe400078e960f */
[----:B------:R-:W2:Y:S01]  /*7760*/  LDG.E R15, desc[UR10][R4.64+0x90] ;  /* 0x0000900a040f7981 */ /* 0x000ea2000c1e1900 */
[----:B------:R-:W-:-:S03]  /*7770*/  SHF.R.U32.HI R21, RZ, 0x16, R23 ;  /* 0x00000016ff157819 */ /* 0x000fc60000011617 */
[----:B------:R-:W2:Y:S04]  /*7780*/  LDG.E R16, desc[UR10][R4.64+0x94] ;  /* 0x0000940a04107981 */ /* 0x000ea8000c1e1900 */
[----:B------:R-:W2:Y:S01]  /*7790*/  LDG.E R23, desc[UR10][R4.64+0x98] ;  /* 0x0000980a04177981 */ /* 0x000ea2000c1e1900 */
[----:B------:R-:W-:Y:S02]  /*77a0*/  LOP3.LUT R26, R25, 0x3fc, RZ, 0xc0, !PT ;  /* 0x000003fc191a7812 */ /* 0x000fe400078ec0ff */
[----:B------:R-:W-:Y:S02]  /*77b0*/  LOP3.LUT R28, R27, 0x3fc, RZ, 0xc0, !PT ;  /* 0x000003fc1b1c7812 */ /* 0x000fe400078ec0ff */
[----:B------:R-:W-:Y:S02]  /*77c0*/  LOP3.LUT R27, R24, 0x3fc, RZ, 0xc0, !PT ;  /* 0x000003fc181b7812 */ /* 0x000fe400078ec0ff */
[----:B------:R-:W-:Y:S01]  /*77d0*/  LOP3.LUT R25, R21, 0x3fc, RZ, 0xc0, !PT ;  /* 0x000003fc15197812 */ /* 0x000fe200078ec0ff */
[----:B------:R-:W-:Y:S01]  /*77e0*/  LDS R26, [R26+UR7] ;  /* 0x000000071a1a7984 */ /* 0x000fe20008000800 */
[----:B-1----:R-:W-:-:S02]  /*77f0*/  LOP3.LUT R12, R12, R19, R20, 0x96, !PT ;  /* 0x000000130c0c7212 */ /* 0x002fc400078e9614 */
[----:B---3--:R-:W-:Y:S01]  /*7800*/  LOP3.LUT R7, R7, R17, R18, 0x96, !PT ;  /* 0x0000001107077212 */ /* 0x008fe200078e9612 */
[----:B------:R-:W-:Y:S01]  /*7810*/  LDS R24, [R28+UR8] ;  /* 0x000000081c187984 */ /* 0x000fe20008000800 */
[----:B----4-:R-:W-:-:S03]  /*7820*/  LOP3.LUT R0, R0, R14, R13, 0x96, !PT ;  /* 0x0000000e00007212 */ /* 0x010fc600078e960d */
[----:B------:R-:W0:Y:S01]  /*7830*/  LDS R21, [R27+UR5] ;  /* 0x000000051b157984 */ /* 0x000e220008000800 */
[----:B------:R-:W-:Y:S01]  /*7840*/  IMAD.SHL.U32 R13, R12, 0x4, RZ ;  /* 0x000000040c0d7824 */ /* 0x000fe200078e00ff */
[----:B------:R-:W-:Y:S02]  /*7850*/  SHF.R.U32.HI R14, RZ, 0x6, R7 ;  /* 0x00000006ff0e7819 */ /* 0x000fe40000011607 */
        /* <DEDUP_REMOVED lines=28> */
[----:B------:R-:W-:Y:S01]  /*7a20*/  LOP3.LUT R21, R26, 0x3fc, RZ, 0xc0, !PT ;  /* 0x000003fc1a157812 */ /* 0x000fe200078ec0ff */
[----:B------:R-:W1:Y:S04]  /*7a30*/  LDS R20, [R20+UR8] ;  /* 0x0000000814147984 */ /* 0x000e680008000800 */
[----:B------:R-:W-:Y:S04]  /*7a40*/  LDS R26, [R28+UR8] ;  /* 0x000000081c1a7984 */ /* 0x000fe80008000800 */
[----:B------:R-:W-:Y:S04]  /*7a50*/  LDS R24, [R24+UR5] ;  /* 0x0000000518187984 */ /* 0x000fe80008000800 */
[----:B------:R-:W0:Y:S01]  /*7a60*/  LDS R21, [R21+UR7] ;  /* 0x0000000715157984 */ /* 0x000e220008000800 */
[----:B-1----:R-:W-:-:S02]  /*7a70*/  LOP3.LUT R18, R20, R19, R18, 0x96, !PT ;  /* 0x0000001314127212 */ /* 0x002fc400078e9612 */
[----:B------:R-:W-:Y:S02]  /*7a80*/  SHF.R.U32.HI R19, RZ, 0x16, R25 ;  /* 0x00000016ff137819 */ /* 0x000fe40000011619 */
[----:B------:R-:W-:Y:S02]  /*7a90*/  SHF.R.U32.HI R20, RZ, 0x16, R12 ;  /* 0x00000016ff147819 */ /* 0x000fe4000001160c */
[----:B------:R-:W-:Y:S02]  /*7aa0*/  LOP3.LUT R19, R19, 0x3fc, RZ, 0xc0, !PT ;  /* 0x000003fc13137812 */ /* 0x000fe400078ec0ff */
[----:B0-----:R-:W-:-:S04]  /*7ab0*/  LOP3.LUT R21, R26, R21, R24, 0x96, !PT ;  /* 0x000000151a157212 */ /* 0x001fc800078e9618 */
[----:B------:R-:W0:Y:S01]  /*7ac0*/  LDS R19, [R19+UR9] ;  /* 0x0000000913137984 */ /* 0x000e220008000800 */
[----:B------:R-:W-:Y:S02]  /*7ad0*/  SHF.R.U32.HI R24, RZ, 0x16, R7 ;  /* 0x00000016ff187819 */ /* 0x000fe40000011607 */
[----:B------:R-:W-:Y:S02]  /*7ae0*/  LOP3.LUT R20, R20, 0x3fc, RZ, 0xc0, !PT ;  /* 0x000003fc14147812 */ /* 0x000fe400078ec0ff */
[----:B------:R-:W-:-:S04]  /*7af0*/  LOP3.LUT R24, R24, 0x3fc, RZ, 0xc0, !PT ;  /* 0x000003fc18187812 */ /* 0x000fc800078ec0ff */
[----:B------:R-:W1:Y:S04]  /*7b00*/  LDS R20, [R20+UR9] ;  /* 0x0000000914147984 */ /* 0x000e680008000800 */
[----:B------:R-:W1:Y:S01]  /*7b10*/  LDS R4, [R24+UR9] ;  /* 0x0000000918047984 */ /* 0x000e620008000800 */
[----:B------:R-:W-:Y:S02]  /*7b20*/  SHF.R.U32.HI R12, RZ, 0x6, R12 ;  /* 0x00000006ff0c7819 */ /* 0x000fe4000001160c */
[----:B------:R-:W-:Y:S02]  /*7b30*/  SHF.R.U32.HI R7, RZ, 0xe, R7 ;  /* 0x0000000eff077819 */ /* 0x000fe40000011607 */
[----:B------:R-:W-:Y:S02]  /*7b40*/  SHF.L.U32 R25, R25, 0x2, RZ ;  /* 0x0000000219197819 */ /* 0x000fe400000006ff */
[----:B------:R-:W-:-:S02]  /*7b50*/  SHF.R.U32.HI R5, RZ, 0x16, R0 ;  /* 0x00000016ff057819 */ /* 0x000fc40000011600 */
[----:B------:R-:W-:Y:S02]  /*7b60*/  LOP3.LUT R0, R12, 0x3fc, RZ, 0xc0, !PT ;  /* 0x000003fc0c007812 */ /* 0x000fe400078ec0ff */
[----:B------:R-:W-:Y:S02]  /*7b70*/  LOP3.LUT R7, R7, 0x3fc, RZ, 0xc0, !PT ;  /* 0x000003fc07077812 */ /* 0x000fe400078ec0ff */
[----:B------:R-:W-:Y:S02]  /*7b80*/  LOP3.LUT R25, R25, 0x3fc, RZ, 0xc0, !PT ;  /* 0x000003fc19197812 */ /* 0x000fe400078ec0ff */
[----:B------:R-:W-:Y:S01]  /*7b90*/  LOP3.LUT R5, R5, 0x3fc, RZ, 0xc0, !PT ;  /* 0x000003fc05057812 */ /* 0x000fe200078ec0ff */
[----:B------:R-:W-:Y:S04]  /*7ba0*/  LDS R0, [R0+UR7] ;  /* 0x0000000700007984 */ /* 0x000fe80008000800 */
[----:B------:R-:W-:Y:S04]  /*7bb0*/  LDS R7, [R7+UR8] ;  /* 0x0000000807077984 */ /* 0x000fe80008000800 */
[----:B------:R-:W1:Y:S01]  /*7bc0*/  LDS R25, [R25+UR5] ;  /* 0x0000000519197984 */ /* 0x000e620008000800 */
[----:B0-----:R-:W-:-:S03]  /*7bd0*/  LOP3.LUT R27, R8, R27, R19, 0x96, !PT ;  /* 0x0000001b081b7212 */ /* 0x001fc600078e9613 */
[----:B------:R-:W0:Y:S02]  /*7be0*/  LDS R24, [R5+UR9] ;  /* 0x0000000905187984 */ /* 0x000e240008000800 */
[----:B------:R-:W-:Y:S01]  /*7bf0*/  IMAD.SHL.U32 R8, R27, 0x4, RZ ;  /* 0x000000041b087824 */ /* 0x000fe200078e00ff */
[----:B-1----:R-:W-:Y:S02]  /*7c00*/  LOP3.LUT R9, R9, R18, R20, 0x96, !PT ;  /* 0x0000001209097212 */ /* 0x002fe400078e9614 */
[----:B------:R-:W-:Y:S02]  /*7c10*/  LOP3.LUT R4, R10, R21, R4, 0x96, !PT ;  /* 0x000000150a047212 */ /* 0x000fe400078e9604 */
[----:B------:R-:W-:Y:S02]  /*7c20*/  SHF.R.U32.HI R12, RZ, 0x6, R9 ;  /* 0x00000006ff0c7819 */ /* 0x000fe40000011609 */
[----:B------:R-:W-:Y:S02]  /*7c30*/  SHF.R.U32.HI R19, RZ, 0xe, R4 ;  /* 0x0000000eff137819 */ /* 0x000fe40000011604 */
[----:B------:R-:W-:-:S02]  /*7c40*/  LOP3.LUT R10, R8, 0x3fc, RZ, 0xc0, !PT ;  /* 0x000003fc080a7812 */ /* 0x000fc400078ec0ff */
[----:B------:R-:W-:Y:S02]  /*7c50*/  LOP3.LUT R20, R19, 0x3fc, RZ, 0xc0, !PT ;  /* 0x000003fc13147812 */ /* 0x000fe400078ec0ff */
[----:B------:R-:W-:Y:S01]  /*7c60*/  LOP3.LUT R18, R12, 0x3fc, RZ, 0xc0, !PT ;  /* 0x000003fc0c127812 */ /* 0x000fe200078ec0ff */
[----:B------:R1:W-:Y:S04]  /*7c70*/  LDS R8, [R10+UR5] ;  /* 0x000000050a087984 */ /* 0x0003e80008000800 */
[----:B------:R-:W-:Y:S04]  /*7c80*/  LDS R19, [R18+UR7] ;  /* 0x0000000712137984 */ /* 0x000fe80008000800 */
[----:B------:R-:W1:Y:S01]  /*7c90*/  LDS R20, [R20+UR8] ;  /* 0x0000000814147984 */ /* 0x000e620008000800 */
[----:B------:R-:W-:-:S04]  /*7ca0*/  LOP3.LUT R0, R7, R0, R25, 0x96, !PT ;  /* 0x0000000007007212 */ /* 0x000fc800078e9619 */
[----:B0-----:R-:W-:Y:S01]  /*7cb0*/  LOP3.LUT R24, R11, R0, R24, 0x96, !PT ;  /* 0x000000000b187212 */ /* 0x001fe200078e9618 */
[----:B-1----:R-:W-:Y:S01]  /*7cc0*/  IMAD.SHL.U32 R10, R4, 0x4, RZ ;  /* 0x00000004040a7824 */ /* 0x002fe200078e00ff */
[----:B------:R-:W-:Y:S02]  /*7cd0*/  SHF.L.U32 R12, R9, 0x2, RZ ;  /* 0x00000002090c7819 */ /* 0x000fe400000006ff */
[--C-:B------:R-:W-:Y:S02]  /*7ce0*/  SHF.R.U32.HI R0, RZ, 0x16, R9.reuse ;  /* 0x00000016ff007819 */ /* 0x100fe40000011609 */
[----:B------:R-:W-:Y:S02]  /*7cf0*/  SHF.R.U32.HI R11, RZ, 0xe, R9 ;  /* 0x0000000eff0b7819 */ /* 0x000fe40000011609 */
[----:B------:R-:W-:Y:S02]  /*7d00*/  SHF.R.U32.HI R25, RZ, 0x16, R27 ;  /* 0x00000016ff197819 */ /* 0x000fe4000001161b */
        /* <DEDUP_REMOVED lines=9> */
[----:B------:R-:W-:Y:S01]  /*7da0*/  LOP3.LUT R8, R20, R19, R8, 0x96, !PT ;  /* 0x0000001314087212 */ /* 0x000fe200078e9608 */
[----:B------:R-:W-:Y:S01]  /*7db0*/  LDS R9, [R9+UR7] ;  /* 0x0000000709097984 */ /* 0x000fe20008000800 */
[--C-:B------:R-:W-:Y:S02]  /*7dc0*/  SHF.R.U32.HI R19, RZ, 0xe, R27.reuse ;  /* 0x0000000eff137819 */ /* 0x100fe4000001161b */
[----:B------:R-:W-:Y:S01]  /*7dd0*/  SHF.R.U32.HI R20, RZ, 0x6, R24 ;  /* 0x00000006ff147819 */ /* 0x000fe20000011618 */
[----:B------:R-:W0:Y:S01]  /*7de0*/  LDS R7, [R7+UR8] ;  /* 0x0000000807077984 */ /* 0x000e220008000800 */
[----:B------:R-:W-:Y:S02]  /*7df0*/  SHF.R.U32.HI R27, RZ, 0x6, R27 ;  /* 0x00000006ff1b7819 */ /* 0x000fe4000001161b */
[----:B------:R-:W-:Y:S01]  /*7e00*/  SHF.L.U32 R24, R24, 0x2, RZ ;  /* 0x0000000218187819 */ /* 0x000fe200000006ff */
[----:B------:R-:W-:Y:S01]  /*7e10*/  LDS R11, [R11+UR8] ;  /* 0x000000080b0b7984 */ /* 0x000fe20008000800 */
        /* <DEDUP_REMOVED lines=12> */
[----:B------:R-:W-:-:S03]  /*7ee0*/  LOP3.LUT R4, R4, 0x3fc, RZ, 0xc0, !PT ;  /* 0x000003fc04047812 */ /* 0x000fc600078ec0ff */
[----:B------:R-:W2:Y:S04]  /*7ef0*/  LDS R24, [R24+UR5] ;  /* 0x0000000518187984 */ /* 0x000ea80008000800 */
[----:B------:R-:W2:Y:S04]  /*7f00*/  LDS R21, [R21+UR9] ;  /* 0x0000000915157984 */ /* 0x000ea80008000800 */
[----:B------:R-:W2:Y:S04]  /*7f10*/  LDS R5, [R5+UR9] ;  /* 0x0000000905057984 */ /* 0x000ea80008000800 */
[----:B------:R-:W2:Y:S04]  /*7f20*/  LDS R0, [R0+UR9] ;  /* 0x0000000900007984 */ /* 0x000ea80008000800 */
[----:B------:R-:W2:Y:S01]  /*7f30*/  LDS R25, [R4+UR9] ;  /* 0x0000000904197984 */ /* 0x000ea20008000800 */
[----:B0-----:R-:W-:Y:S01]  /*7f40*/  LOP3.LUT R12, R7, R9, R12, 0x96, !PT ;  /* 0x00000009070c7212 */ /* 0x001fe200078e960c */
[----:B------:R-:W-:Y:S01]  /*7f50*/  ULEA UR4, UR6, UR4, 0x18 ;  /* 0x0000000406047291 */ /* 0x000fe2000f8ec0ff */
[----:B-1----:R-:W-:-:S02]  /*7f60*/  LOP3.LUT R19, R19, R20, R10, 0x96, !PT ;  /* 0x0000001413137212 */ /* 0x002fc400078e960a */
[----:B--2---:R-:W-:Y:S02]  /*7f70*/  LOP3.LUT R11, R11, R18, R24, 0x96, !PT ;  /* 0x000000120b0b7212 */ /* 0x004fe400078e9618 */
[----:B------:R-:W-:Y:S02]  /*7f80*/  LOP3.LUT R8, R15, R8, R21, 0x96, !PT ;  /* 0x000000080f087212 */ /* 0x000fe400078e9615 */
[----:B------:R-:W-:Y:S02]  /*7f90*/  LOP3.LUT R12, R16, R12, R5, 0x96, !PT ;  /* 0x0000000c100c7212 */ /* 0x000fe400078e9605 */
[----:B------:R-:W-:Y:S02]  /*7fa0*/  LOP3.LUT R23, R23, R19, R0, 0x96, !PT ;  /* 0x0000001317177212 */ /* 0x000fe400078e9600 */
[----:B------:R-:W-:Y:S02]  /*7fb0*/  SHF.R.U32.HI R19, RZ, 0x8, R8 ;  /* 0x00000008ff137819 */ /* 0x000fe40000011608 */
[----:B------:R-:W-:-:S02]  /*7fc0*/  LOP3.LUT R22, R22, R11, R25, 0x96, !PT ;  /* 0x0000000b16167212 */ /* 0x000fc400078e9619 */
[----:B------:R-:W-:Y:S02]  /*7fd0*/  SHF.R.U32.HI R18, RZ, 0x10, R8 ;  /* 0x00000010ff127819 */ /* 0x000fe40000011608 */
[C---:B------:R-:W-:Y:S02]  /*7fe0*/  LOP3.LUT R7, R12.reuse, 0xff, RZ, 0xc0, !PT ;  /* 0x000000ff0c077812 */ /* 0x040fe400078ec0ff */
[--C-:B------:R-:W-:Y:S02]  /*7ff0*/  SHF.R.U32.HI R11, RZ, 0x10, R12.reuse ;  /* 0x00000010ff0b7819 */ /* 0x100fe4000001160c */
[----:B------:R-:W-:Y:S02]  /*8000*/  SHF.R.U32.HI R4, RZ, 0x8, R12 ;  /* 0x00000008ff047819 */ /* 0x000fe4000001160c */
[----:B------:R-:W-:Y:S01]  /*8010*/  LEA.HI R9, R12, UR4, RZ, 0x8 ;  /* 0x000000040c097c11 */ /* 0x000fe2000f8f40ff */
[----:B------:R-:W-:Y:S01]  /*8020*/  LDS.U8 R7, [R7+UR4] ;  /* 0x0000000407077984 */ /* 0x000fe20008000000 */
[----:B------:R-:W-:-:S02]  /*8030*/  SHF.R.U32.HI R12, RZ, 0x10, R23 ;  /* 0x00000010ff0c7819 */ /* 0x000fc40000011617 */
[--C-:B------:R-:W-:Y:S02]  /*8040*/  SHF.R.U32.HI R20, RZ, 0x10, R22.reuse ;  /* 0x00000010ff147819 */ /* 0x100fe40000011616 */
[----:B------:R-:W-:Y:S01]  /*8050*/  LOP3.LUT R19, R19, 0xff, RZ, 0xc0, !PT ;  /* 0x000000ff13137812 */ /* 0x000fe200078ec0ff */
[----:B------:R-:W-:Y:S01]  /*8060*/  LDS.U8 R9, [R9] ;  /* 0x0000000009097984 */ /* 0x000fe20000000000 */
[----:B------:R-:W-:Y:S02]  /*8070*/  LEA.HI R10, R8, UR4, RZ, 0x8 ;  /* 0x00000004080a7c11 */ /* 0x000fe4000f8f40ff */
[----:B------:R-:W-:Y:S02]  /*8080*/  SHF.R.U32.HI R16, RZ, 0x8, R23 ;  /* 0x00000008ff107819 */ /* 0x000fe40000011617 */
[----:B------:R-:W-:Y:S01]  /*8090*/  LOP3.LUT R21, R22, 0xff, RZ, 0xc0, !PT ;  /* 0x000000ff16157812 */ /* 0x000fe200078ec0ff */
[----:B------:R-:W-:Y:S01]  /*80a0*/  LDS.U8 R19, [R19+UR4] ;  /* 0x0000000413137984 */ /* 0x000fe20008000000 */
[----:B------:R-:W-:-:S02]  /*80b0*/  SHF.R.U32.HI R15, RZ, 0x8, R22 ;  /* 0x00000008ff0f7819 */ /* 0x000fc40000011616 */
[----:B------:R-:W-:Y:S01]  /*80c0*/  LOP3.LUT R18, R18, 0xff, RZ, 0xc0, !PT ;  /* 0x000000ff12127812 */ /* 0x000fe200078ec0ff */
[----:B------:R-:W-:Y:S01]  /*80d0*/  LDS.U8 R10, [R10] ;  /* 0x000000000a0a7984 */ /* 0x000fe20000000000 */
[----:B------:R-:W-:Y:S02]  /*80e0*/  LOP3.LUT R24, R20, 0xff, RZ, 0xc0, !PT ;  /* 0x000000ff14187812 */ /* 0x000fe400078ec0ff */
[----:B------:R-:W-:Y:S02]  /*80f0*/  LOP3.LUT R25, R12, 0xff, RZ, 0xc0, !PT ;  /* 0x000000ff0c197812 */ /* 0x000fe400078ec0ff */
[----:B------:R-:W-:Y:S01]  /*8100*/  LOP3.LUT R0, R8, 0xff, RZ, 0xc0, !PT ;  /* 0x000000ff08007812 */ /* 0x000fe200078ec0ff */
[----:B------:R-:W0:Y:S01]  /*8110*/  LDS.U8 R12, [R21+UR4] ;  /* 0x00000004150c7984 */ /* 0x000e220008000000 */
[----:B------:R-:W-:Y:S02]  /*8120*/  LEA.HI R22, R22, UR4, RZ, 0x8 ;  /* 0x0000000416167c11 */ /* 0x000fe4000f8f40ff */
[C---:B------:R-:W-:Y:S01]  /*8130*/  LOP3.LUT R8, R23.reuse, 0xff, RZ, 0xc0, !PT ;  /* 0x000000ff17087812 */ /* 0x040fe200078ec0ff */
[----:B------:R-:W1:Y:S01]  /*8140*/  LDS.U8 R18, [R18+UR4] ;  /* 0x0000000412127984 */ /* 0x000e620008000000 */
[----:B------:R-:W-:-:S02]  /*8150*/  LEA.HI R5, R23, UR4, RZ, 0x8 ;  /* 0x0000000417057c11 */ /* 0x000fc4000f8f40ff */
[----:B------:R-:W-:Y:S01]  /*8160*/  LOP3.LUT R11, R11, 0xff, RZ, 0xc0, !PT ;  /* 0x000000ff0b0b7812 */ /* 0x000fe200078ec0ff */
[----:B------:R-:W-:Y:S01]  /*8170*/  LDS.U8 R25, [R25+UR4] ;  /* 0x0000000419197984 */ /* 0x000fe20008000000 */
[----:B------:R-:W-:Y:S02]  /*8180*/  LOP3.LUT R23, R16, 0xff, RZ, 0xc0, !PT ;  /* 0x000000ff10177812 */ /* 0x000fe400078ec0ff */
[----:B------:R-:W-:Y:S01]  /*8190*/  LOP3.LUT R20, R15, 0xff, RZ, 0xc0, !PT ;  /* 0x000000ff0f147812 */ /* 0x000fe200078ec0ff */
[----:B------:R-:W2:Y:S01]  /*81a0*/  LDS.U8 R16, [R22] ;  /* 0x0000000016107984 */ /* 0x000ea20000000000 */
[----:B------:R-:W-:-:S03]  /*81b0*/  LOP3.LUT R4, R4, 0xff, RZ, 0xc0, !PT ;  /* 0x000000ff04047812 */ /* 0x000fc600078ec0ff */
[----:B------:R-:W3:Y:S04]  /*81c0*/  LDS.U8 R15, [R24+UR4] ;  /* 0x00000004180f7984 */ /* 0x000ee80008000000 */
[----:B------:R-:W4:Y:S04]  /*81d0*/  LDS.U8 R11, [R11+UR4] ;  /* 0x000000040b0b7984 */ /* 0x000f280008000000 */
[----:B------:R-:W5:Y:S04]  /*81e0*/  LDS.U8 R23, [R23+UR4] ;  /* 0x0000000417177984 */ /* 0x000f680008000000 */
[----:B------:R-:W5:Y:S04]  /*81f0*/  LDS.U8 R20, [R20+UR4] ;  /* 0x0000000414147984 */ /* 0x000f680008000000 */
[----:B------:R-:W5:Y:S04]  /*8200*/  LDS.U8 R4, [R4+UR4] ;  /* 0x0000000404047984 */ /* 0x000f680008000000 */
[----:B------:R-:W5:Y:S04]  /*8210*/  LDS.U8 R5, [R5] ;  /* 0x0000000005057984 */ /* 0x000f680000000000 */
[----:B------:R-:W5:Y:S04]  /*8220*/  LDS.U8 R8, [R8+UR4] ;  /* 0x0000000408087984 */ /* 0x000f680008000000 */
[----:B------:R-:W5:Y:S01]  /*8230*/  LDS.U8 R0, [R0+UR4] ;  /* 0x0000000400007984 */ /* 0x000f620008000000 */
[----:B0-----:R-:W-:Y:S01]  /*8240*/  LEA R12, R19, R12, 0x8 ;  /* 0x0000000c130c7211 */ /* 0x001fe200078e40ff */
[----:B-1----:R-:W-:Y:S01]  /*8250*/  IMAD R9, R9, 0x100, R18 ;  /* 0x0000010009097824 */ /* 0x002fe200078e0212 */
[----:B--2---:R-:W-:Y:S01]  /*8260*/  LEA R25, R16, R25, 0x8 ;  /* 0x0000001910197211 */ /* 0x004fe200078e40ff */
[----:B---3--:R-:W-:Y:S01]  /*8270*/  IMAD R10, R10, 0x100, R15 ;  /* 0x000001000a0a7824 */ /* 0x008fe200078e020f */
[----:B----4-:R-:W-:-:S03]  /*8280*/  LEA R12, R11, R12, 0x10 ;  /* 0x0000000c0b0c7211 */ /* 0x010fc600078e80ff */
[----:B-----5:R-:W-:Y:S02]  /*8290*/  IMAD R10, R10, 0x100, R23 ;  /* 0x000001000a0a7824 */ /* 0x020fe400078e0217 */
[----:B------:R-:W-:Y:S01]  /*82a0*/  IMAD R9, R9, 0x100, R20 ;  /* 0x0000010009097824 */ /* 0x000fe200078e0214 */
[----:B------:R-:W-:Y:S01]  /*82b0*/  LEA R25, R25, R4, 0x8 ;  /* 0x0000000419197211 */ /* 0x000fe200078e40ff */
[----:B------:R-:W-:Y:S01]  /*82c0*/  IMAD.U32 R7, R10, 0x100, R7 ;  /* 0x000001000a077824 */ /* 0x000fe200078e0007 */
[----:B------:R-:W-:Y:S01]  /*82d0*/  LEA R12, R5, R12, 0x18 ;  /* 0x0000000c050c7211 */ /* 0x000fe200078ec0ff */
[----:B------:R-:W-:Y:S01]  /*82e0*/  IMAD.U32 R5, R9, 0x100, R8 ;  /* 0x0000010009057824 */ /* 0x000fe200078e0008 */
[----:B------:R-:W-:Y:S02]  /*82f0*/  LEA R0, R25, R0, 0x8 ;  /* 0x0000000019007211 */ /* 0x000fe400078e40ff */
[----:B------:R-:W-:Y:S02]  /*8300*/  LOP3.LUT R7, R14, R7, RZ, 0x3c, !PT ;  /* 0x000000070e077212 */ /* 0x000fe400078e3cff */
[----:B------:R-:W-:-:S02]  /*8310*/  LOP3.LUT R13, R13, R12, RZ, 0x3c, !PT ;  /* 0x0000000c0d0d7212 */ /* 0x000fc400078e3cff */
[----:B------:R-:W-:Y:S02]  /*8320*/  LOP3.LUT R5, R6, R5, RZ, 0x3c, !PT ;  /* 0x0000000506057212 */ /* 0x000fe400078e3cff */
[----:B------:R-:W-:Y:S01]  /*8330*/  LOP3.LUT R17, R17, R0, RZ, 0x3c, !PT ;  /* 0x0000000011117212 */ /* 0x000fe200078e3cff */
[----:B------:R-:W-:Y:S04]  /*8340*/  STG.E desc[UR10][R2.64+0x4], R7 ;  /* 0x0000040702007986 */ /* 0x000fe8000c10190a */
[----:B------:R-:W-:Y:S04]  /*8350*/  STG.E desc[UR10][R2.64+0xc], R13 ;  /* 0x00000c0d02007986 */ /* 0x000fe8000c10190a */
[----:B------:R-:W-:Y:S04]  /*8360*/  STG.E desc[UR10][R2.64+0x8], R5 ;  /* 0x0000080502007986 */ /* 0x000fe8000c10190a */
[----:B------:R-:W-:Y:S01]  /*8370*/  STG.E desc[UR10][R2.64], R17 ;  /* 0x0000001102007986 */ /* 0x000fe2000c10190a */
[----:B------:R-:W-:Y:S05]  /*8380*/  EXIT ;  /* 0x000000000000794d */ /* 0x000fea0003800000 */
.L_x_42:
        /* <DEDUP_REMOVED lines=15> */
.L_x_47:


//--------------------- .nv.shared._Z30OCB128DecryptRandomAccesGetTagP8aesBlockS0_S0_Pj --------------------------
	.section	.nv.shared._Z30OCB128DecryptRandomAccesGetTagP8aesBlockS0_S0_Pj,"aw",@nobits
	.sectionflags	@""
	.align	4
.nv.shared._Z30OCB128DecryptRandomAccesGetTagP8aesBlockS0_S0_Pj:
	.zero		5376


//--------------------- .nv.shared.reserved.0     --------------------------
	.section	.nv.shared.reserved.0,"aw",@nobits
	.weak		__nv_reservedSMEM_offset_0_alias
	.size		__nv_reservedSMEM_offset_0_alias, 0, 64
	.other		__nv_reservedSMEM_offset_0_alias,@"STO_CUDA_RESERVED_SHARED STV_DEFAULT"
__nv_reservedSMEM_offset_0_alias:
	.zero		0
	.zero		64


//--------------------- .nv.shared._Z24OCB128DecryptRandomAccesP8aesBlockS0_S0_yyyPjS1_ --------------------------
	.section	.nv.shared._Z24OCB128DecryptRandomAccesP8aesBlockS0_S0_yyyPjS1_,"aw",@nobits
	.sectionflags	@""
	.align	4
.nv.shared._Z24OCB128DecryptRandomAccesP8aesBlockS0_S0_yyyPjS1_:
	.zero		9728


//--------------------- .nv.shared._Z37OCB128EncryptRandomAccesAsociatedDataP8aesBlockS0_yyPj --------------------------
	.section	.nv.shared._Z37OCB128EncryptRandomAccesAsociatedDataP8aesBlockS0_yyPj,"aw",@nobits
	.sectionflags	@""
	.align	4
.nv.shared._Z37OCB128EncryptRandomAccesAsociatedDataP8aesBlockS0_yyPj:
	.zero		5376


//--------------------- .nv.shared._Z24OCB128EncryptRandomAccesP8aesBlockS0_S0_yyyPj --------------------------
	.section	.nv.shared._Z24OCB128EncryptRandomAccesP8aesBlockS0_S0_yyyPj,"aw",@nobits
	.sectionflags	@""
	.align	4
.nv.shared._Z24OCB128EncryptRandomAccesP8aesBlockS0_S0_yyyPj:
	.zero		5376


//--------------------- .nv.shared._Z7EncryptP8aesBlockyPj --------------------------
	.section	.nv.shared._Z7EncryptP8aesBlockyPj,"aw",@nobits
	.sectionflags	@""
	.align	4
.nv.shared._Z7EncryptP8aesBlockyPj:
	.zero		5376


//--------------------- .nv.constant0._Z30OCB128DecryptRandomAccesGetTagP8aesBlockS0_S0_Pj --------------------------
	.section	.nv.constant0._Z30OCB128DecryptRandomAccesGetTagP8aesBlockS0_S0_Pj,"a",@progbits
	.sectionflags	@""
	.align	4
.nv.constant0._Z30OCB128DecryptRandomAccesGetTagP8aesBlockS0_S0_Pj:
	.zero		928


//--------------------- .nv.constant0._Z24OCB128DecryptRandomAccesP8aesBlockS0_S0_yyyPjS1_ --------------------------
	.section	.nv.constant0._Z24OCB128DecryptRandomAccesP8aesBlockS0_S0_yyyPjS1_,"a",@progbits
	.sectionflags	@""
	.align	4
.nv.constant0._Z24OCB128DecryptRandomAccesP8aesBlockS0_S0_yyyPjS1_:
	.zero		960


//--------------------- .nv.constant0._Z37OCB128EncryptRandomAccesAsociatedDataP8aesBlockS0_yyPj --------------------------
	.section	.nv.constant0._Z37OCB128EncryptRandomAccesAsociatedDataP8aesBlockS0_yyPj,"a",@progbits
	.sectionflags	@""
	.align	4
.nv.constant0._Z37OCB128EncryptRandomAccesAsociatedDataP8aesBlockS0_yyPj:
	.zero		936


//--------------------- .nv.constant0._Z24OCB128EncryptRandomAccesP8aesBlockS0_S0_yyyPj --------------------------
	.section	.nv.constant0._Z24OCB128EncryptRandomAccesP8aesBlockS0_S0_yyyPj,"a",@progbits
	.sectionflags	@""
	.align	4
.nv.constant0._Z24OCB128EncryptRandomAccesP8aesBlockS0_S0_yyyPj:
	.zero		952


//--------------------- .nv.constant0._Z7EncryptP8aesBlockyPj --------------------------
	.section	.nv.constant0._Z7EncryptP8aesBlockyPj,"a",@progbits
	.sectionflags	@""
	.align	4
.nv.constant0._Z7EncryptP8aesBlockyPj:
	.zero		920


//--------------------- SYMBOLS --------------------------

	.type		.nv.reservedSmem.offset0,@object
	.size		.nv.reservedSmem.offset0,0x4
	.type		.nv.reservedSmem.cap,@object
	.size		.nv.reservedSmem.cap,0x4
	.type		malloc,@function
